	.target	sm_100a

	.elftype	@"ET_EXEC"


//--------------------- .note.nv.tkinfo           --------------------------
	.section	.note.nv.tkinfo,"",@"SHT_NOTE"
	.sectionflags	@"SHF_NOTE_NV_TKINFO"
	.tkinfo
        /*0018*/ 	.word	0x00000002
        /*0030*/ 	.string	""
        /*0030*/ 	.string	"ptxas"
        /*0030*/ 	.string	"Cuda compilation tools, release 13.0, V13.0.88"
        /*0030*/ 	.string	"Build cuda_13.0.r13.0/compiler.36424714_0"
        /*0030*/ 	.string	"-arch sm_100a -m 64 "



//--------------------- .note.nv.cuinfo           --------------------------
	.section	.note.nv.cuinfo,"",@"SHT_NOTE"
	.sectionflags	@"SHF_NOTE_NV_CUINFO"
        /*0018*/ 	.short	0x0002
        /*001a*/ 	.short	0x0064
        /*001c*/ 	.short	0x0082
	.zero		2


//--------------------- .nv.info                  --------------------------
	.section	.nv.info,"",@"SHT_CUDA_INFO"
	.align	4


	//----- nvinfo : EIATTR_REGCOUNT
	.align		4
        /*0000*/ 	.byte	0x04, 0x2f
        /*0002*/ 	.short	(.L_19 - .L_18)
	.align		4
.L_18:
        /*0004*/ 	.word	index@(_ZN7cutlass13device_kernelINS_4gemm6kernel13GemmUniversalIN4cute5tupleIJiiiiEEENS1_10collective13CollectiveMmaINS1_35MainloopSm100TmaUmmaWarpSpecializedILi32ELi2ELi4ENS5_IJNS4_1CILi4EEESB_NSA_ILi1EEEEEEEENS5_IJNSA_ILi256EEENSA_ILi128EEENSA_ILi32EEEEEEaNS5_IJlSC_lEEEaSJ_NS4_8TiledMMAINS4_8MMA_AtomIJNS4_21SM100_MMA_S8_2x1SM_SSIaaiLi256ELi128ELNS4_4UMMA5MajorE0ELSO_0ELNSN_8SaturateE0EEEEEENS4_6LayoutINS5_IJSC_SC_SC_EEENS5_IJNSA_ILi0EEESU_SU_EEEEENS5_IJNS4_10UnderscoreESX_SX_EEEEENS4_28SM100_TMA_2SM_LOAD_MULTICASTENS4_14ComposedLayoutINS4_7SwizzleILi1ELi4ELi3EEENS4_18smem_ptr_flag_bitsILi8EEENSS_INS5_IJNSA_ILi8EEESH_EEENS5_IJSH_SC_EEEEEEEvNS4_8identityES10_S1A_vS1B_EENS_8epilogue10collective18CollectiveEpilogueINS1D_23Sm100TmaWarpSpecializedILi2ELi2ELi64ELb0ELb0EEEJNS5_IJSG_SG_SH_EEENS5_IJNSS_ISG_SC_EENSS_INSA_ILi64EEESC_EEEEEaSJ_aSJ_NS1D_6fusion15FusionCallbacksIS1H_NS1N_17LinearCombinationIaiaiLNS_15FloatRoundStyleE2EEES1I_S1M_JEEENS4_5SM1004TMEM4LOAD26SM100_TMEM_LOAD_32dp32b64xENS4_13SM90_TMA_LOADENS11_INS12_ILi2ELi4ELi3EEES15_NSS_INS5_IJS16_S1K_EEENS5_IJS1K_SC_EEEEEEENS4_39AutoVectorizingCopyWithAssumedAlignmentILi128EEENS4_14SM90_TMA_STOREES22_S24_S24_EEEvvEEEEvNT_6ParamsE)
        /*0008*/ 	.word	0x000000a4


	//----- nvinfo : EIATTR_FRAME_SIZE
	.align		4
.L_19:
        /*000c*/ 	.byte	0x04, 0x11
        /*000e*/ 	.short	(.L_21 - .L_20)
	.align		4
.L_20:
        /*0010*/ 	.word	index@($__internal_2_$__cuda_sm10x_tcgen05_guardrail_trap_unallocated_columns_being_dealloced)
        /*0014*/ 	.word	0x00000000


	//----- nvinfo : EIATTR_FRAME_SIZE
	.align		4
.L_21:
        /*0018*/ 	.byte	0x04, 0x11
        /*001a*/ 	.short	(.L_23 - .L_22)
	.align		4
.L_22:
        /*001c*/ 	.word	index@($__internal_1_$__cuda_sm10x_tcgen05_guardrail_trap_phase_invalid_during_alloc)
        /*0020*/ 	.word	0x00000000


	//----- nvinfo : EIATTR_FRAME_SIZE
	.align		4
.L_23:
        /*0024*/ 	.byte	0x04, 0x11
        /*0026*/ 	.short	(.L_25 - .L_24)
	.align		4
.L_24:
        /*0028*/ 	.word	index@($__internal_0_$__cuda_sm10x_tcgen05_guardrail_trap_col_being_dealloced_not_returned_by_alloc)
        /*002c*/ 	.word	0x00000000


	//----- nvinfo : EIATTR_FRAME_SIZE
	.align		4
.L_25:
        /*0030*/ 	.byte	0x04, 0x11
        /*0032*/ 	.short	(.L_27 - .L_26)
	.align		4
.L_26:
        /*0034*/ 	.word	index@(_ZN7cutlass13device_kernelINS_4gemm6kernel13GemmUniversalIN4cute5tupleIJiiiiEEENS1_10collective13CollectiveMmaINS1_35MainloopSm100TmaUmmaWarpSpecializedILi32ELi2ELi4ENS5_IJNS4_1CILi4EEESB_NSA_ILi1EEEEEEEENS5_IJNSA_ILi256EEENSA_ILi128EEENSA_ILi32EEEEEEaNS5_IJlSC_lEEEaSJ_NS4_8TiledMMAINS4_8MMA_AtomIJNS4_21SM100_MMA_S8_2x1SM_SSIaaiLi256ELi128ELNS4_4UMMA5MajorE0ELSO_0ELNSN_8SaturateE0EEEEEENS4_6LayoutINS5_IJSC_SC_SC_EEENS5_IJNSA_ILi0EEESU_SU_EEEEENS5_IJNS4_10UnderscoreESX_SX_EEEEENS4_28SM100_TMA_2SM_LOAD_MULTICASTENS4_14ComposedLayoutINS4_7SwizzleILi1ELi4ELi3EEENS4_18smem_ptr_flag_bitsILi8EEENSS_INS5_IJNSA_ILi8EEESH_EEENS5_IJSH_SC_EEEEEEEvNS4_8identityES10_S1A_vS1B_EENS_8epilogue10collective18CollectiveEpilogueINS1D_23Sm100TmaWarpSpecializedILi2ELi2ELi64ELb0ELb0EEEJNS5_IJSG_SG_SH_EEENS5_IJNSS_ISG_SC_EENSS_INSA_ILi64EEESC_EEEEEaSJ_aSJ_NS1D_6fusion15FusionCallbacksIS1H_NS1N_17LinearCombinationIaiaiLNS_15FloatRoundStyleE2EEES1I_S1M_JEEENS4_5SM1004TMEM4LOAD26SM100_TMEM_LOAD_32dp32b64xENS4_13SM90_TMA_LOADENS11_INS12_ILi2ELi4ELi3EEES15_NSS_INS5_IJS16_S1K_EEENS5_IJS1K_SC_EEEEEEENS4_39AutoVectorizingCopyWithAssumedAlignmentILi128EEENS4_14SM90_TMA_STOREES22_S24_S24_EEEvvEEEEvNT_6ParamsE)
        /*0038*/ 	.word	0x00000000


	//----- nvinfo : EIATTR_MIN_STACK_SIZE
	.align		4
.L_27:
        /*003c*/ 	.byte	0x04, 0x12
        /*003e*/ 	.short	(.L_29 - .L_28)
	.align		4
.L_28:
        /*0040*/ 	.word	index@(_ZN7cutlass13device_kernelINS_4gemm6kernel13GemmUniversalIN4cute5tupleIJiiiiEEENS1_10collective13CollectiveMmaINS1_35MainloopSm100TmaUmmaWarpSpecializedILi32ELi2ELi4ENS5_IJNS4_1CILi4EEESB_NSA_ILi1EEEEEEEENS5_IJNSA_ILi256EEENSA_ILi128EEENSA_ILi32EEEEEEaNS5_IJlSC_lEEEaSJ_NS4_8TiledMMAINS4_8MMA_AtomIJNS4_21SM100_MMA_S8_2x1SM_SSIaaiLi256ELi128ELNS4_4UMMA5MajorE0ELSO_0ELNSN_8SaturateE0EEEEEENS4_6LayoutINS5_IJSC_SC_SC_EEENS5_IJNSA_ILi0EEESU_SU_EEEEENS5_IJNS4_10UnderscoreESX_SX_EEEEENS4_28SM100_TMA_2SM_LOAD_MULTICASTENS4_14ComposedLayoutINS4_7SwizzleILi1ELi4ELi3EEENS4_18smem_ptr_flag_bitsILi8EEENSS_INS5_IJNSA_ILi8EEESH_EEENS5_IJSH_SC_EEEEEEEvNS4_8identityES10_S1A_vS1B_EENS_8epilogue10collective18CollectiveEpilogueINS1D_23Sm100TmaWarpSpecializedILi2ELi2ELi64ELb0ELb0EEEJNS5_IJSG_SG_SH_EEENS5_IJNSS_ISG_SC_EENSS_INSA_ILi64EEESC_EEEEEaSJ_aSJ_NS1D_6fusion15FusionCallbacksIS1H_NS1N_17LinearCombinationIaiaiLNS_15FloatRoundStyleE2EEES1I_S1M_JEEENS4_5SM1004TMEM4LOAD26SM100_TMEM_LOAD_32dp32b64xENS4_13SM90_TMA_LOADENS11_INS12_ILi2ELi4ELi3EEES15_NSS_INS5_IJS16_S1K_EEENS5_IJS1K_SC_EEEEEEENS4_39AutoVectorizingCopyWithAssumedAlignmentILi128EEENS4_14SM90_TMA_STOREES22_S24_S24_EEEvvEEEEvNT_6ParamsE)
        /*0044*/ 	.word	0x00000000
.L_29:


//--------------------- .nv.compat                --------------------------
	.section	.nv.compat,"",@"SHT_CUDA_COMPAT_INFO"
	.align	4
        /*0000*/ 	.byte	0x02, 0x09, 0x01, 0x00, 0x02, 0x02, 0x03, 0x00, 0x02, 0x05, 0x06, 0x00, 0x03, 0x07, 0x01, 0x01
        /*0010*/ 	.byte	0x02, 0x03, 0x01, 0x00, 0x02, 0x06, 0x01, 0x00, 0x04, 0x0b, 0x08, 0x00, 0x01, 0x00, 0x00, 0x00
        /*0020*/ 	.byte	0x00, 0x00, 0x00, 0x00


//--------------------- .nv.info._ZN7cutlass13device_kernelINS_4gemm6kernel13GemmUniversalIN4cute5tupleIJiiiiEEENS1_10collective13CollectiveMmaINS1_35MainloopSm100TmaUmmaWarpSpecializedILi32ELi2ELi4ENS5_IJNS4_1CILi4EEESB_NSA_ILi1EEEEEEEENS5_IJNSA_ILi256EEENSA_ILi128EEENSA_ILi32EEEEEEaNS5_IJlSC_lEEEaSJ_NS4_8TiledMMAINS4_8MMA_AtomIJNS4_21SM100_MMA_S8_2x1SM_SSIaaiLi256ELi128ELNS4_4UMMA5MajorE0ELSO_0ELNSN_8SaturateE0EEEEEENS4_6LayoutINS5_IJSC_SC_SC_EEENS5_IJNSA_ILi0EEESU_SU_EEEEENS5_IJNS4_10UnderscoreESX_SX_EEEEENS4_28SM100_TMA_2SM_LOAD_MULTICASTENS4_14ComposedLayoutINS4_7SwizzleILi1ELi4ELi3EEENS4_18smem_ptr_flag_bitsILi8EEENSS_INS5_IJNSA_ILi8EEESH_EEENS5_IJSH_SC_EEEEEEEvNS4_8identityES10_S1A_vS1B_EENS_8epilogue10collective18CollectiveEpilogueINS1D_23Sm100TmaWarpSpecializedILi2ELi2ELi64ELb0ELb0EEEJNS5_IJSG_SG_SH_EEENS5_IJNSS_ISG_SC_EENSS_INSA_ILi64EEESC_EEEEEaSJ_aSJ_NS1D_6fusion15FusionCallbacksIS1H_NS1N_17LinearCombinationIaiaiLNS_15FloatRoundStyleE2EEES1I_S1M_JEEENS4_5SM1004TMEM4LOAD26SM100_TMEM_LOAD_32dp32b64xENS4_13SM90_TMA_LOADENS11_INS12_ILi2ELi4ELi3EEES15_NSS_INS5_IJS16_S1K_EEENS5_IJS1K_SC_EEEEEEENS4_39AutoVectorizingCopyWithAssumedAlignmentILi128EEENS4_14SM90_TMA_STOREES22_S24_S24_EEEvvEEEEvNT_6ParamsE --------------------------
	.section	.nv.info._ZN7cutlass13device_kernelINS_4gemm6kernel13GemmUniversalIN4cute5tupleIJiiiiEEENS1_10collective13CollectiveMmaINS1_35MainloopSm100TmaUmmaWarpSpecializedILi32ELi2ELi4ENS5_IJNS4_1CILi4EEESB_NSA_ILi1EEEEEEEENS5_IJNSA_ILi256EEENSA_ILi128EEENSA_ILi32EEEEEEaNS5_IJlSC_lEEEaSJ_NS4_8TiledMMAINS4_8MMA_AtomIJNS4_21SM100_MMA_S8_2x1SM_SSIaaiLi256ELi128ELNS4_4UMMA5MajorE0ELSO_0ELNSN_8SaturateE0EEEEEENS4_6LayoutINS5_IJSC_SC_SC_EEENS5_IJNSA_ILi0EEESU_SU_EEEEENS5_IJNS4_10UnderscoreESX_SX_EEEEENS4_28SM100_TMA_2SM_LOAD_MULTICASTENS4_14ComposedLayoutINS4_7SwizzleILi1ELi4ELi3EEENS4_18smem_ptr_flag_bitsILi8EEENSS_INS5_IJNSA_ILi8EEESH_EEENS5_IJSH_SC_EEEEEEEvNS4_8identityES10_S1A_vS1B_EENS_8epilogue10collective18CollectiveEpilogueINS1D_23Sm100TmaWarpSpecializedILi2ELi2ELi64ELb0ELb0EEEJNS5_IJSG_SG_SH_EEENS5_IJNSS_ISG_SC_EENSS_INSA_ILi64EEESC_EEEEEaSJ_aSJ_NS1D_6fusion15FusionCallbacksIS1H_NS1N_17LinearCombinationIaiaiLNS_15FloatRoundStyleE2EEES1I_S1M_JEEENS4_5SM1004TMEM4LOAD26SM100_TMEM_LOAD_32dp32b64xENS4_13SM90_TMA_LOADENS11_INS12_ILi2ELi4ELi3EEES15_NSS_INS5_IJS16_S1K_EEENS5_IJS1K_SC_EEEEEEENS4_39AutoVectorizingCopyWithAssumedAlignmentILi128EEENS4_14SM90_TMA_STOREES22_S24_S24_EEEvvEEEEvNT_6ParamsE,"",@"SHT_CUDA_INFO"
	.sectionflags	@""
	.align	4


	//----- nvinfo : EIATTR_CUDA_API_VERSION
	.align		4
        /*0000*/ 	.byte	0x04, 0x37
        /*0002*/ 	.short	(.L_31 - .L_30)
.L_30:
        /*0004*/ 	.word	0x00000082


	//----- nvinfo : EIATTR_KPARAM_INFO
	.align		4
.L_31:
        /*0008*/ 	.byte	0x04, 0x17
        /*000a*/ 	.short	(.L_33 - .L_32)
.L_32:
        /*000c*/ 	.word	0x00000000
        /*0010*/ 	.short	0x0000
        /*0012*/ 	.short	0x0000
        /*0014*/ 	.byte	0x00, 0xf0, 0x01, 0x20


	//----- nvinfo : EIATTR_AT_ENTRY_FRAGMENTS
	.align		4
.L_33:
        /*0018*/ 	.byte	0x04, 0x4f
        /*001a*/ 	.short	(.L_35 - .L_34)


	//   ....[0]....
.L_34:
        /*001c*/ 	.word	0x00000007


	//----- nvinfo : EIATTR_RESERVED_SMEM_USED
	.align		4
.L_35:
        /*0020*/ 	.byte	0x01, 0x41
	.zero		2


	//----- nvinfo : EIATTR_SPARSE_MMA_MASK
	.align		4
        /*0024*/ 	.byte	0x03, 0x50
        /*0026*/ 	.short	0x0000


	//----- nvinfo : EIATTR_TCGEN05_2CTA_USED
	.align		4
        /*0028*/ 	.byte	0x01, 0x52
	.zero		2


	//----- nvinfo : EIATTR_MAXREG_COUNT
	.align		4
        /*002c*/ 	.byte	0x03, 0x1b
        /*002e*/ 	.short	0x00ff


	//----- nvinfo : EIATTR_NUM_BARRIERS
	.align		4
        /*0030*/ 	.byte	0x02, 0x4c
        /*0032*/ 	.byte	0x07
	.zero		1


	//----- nvinfo : EIATTR_EXTERNS
	.align		4
        /*0034*/ 	.byte	0x04, 0x0f
        /*0036*/ 	.short	(.L_37 - .L_36)


	//   ....[0]....
	.align		4
.L_36:
        /*0038*/ 	.word	index@(__assertfail)


	//----- nvinfo : EIATTR_MERCURY_ISA_VERSION
	.align		4
.L_37:
        /*003c*/ 	.byte	0x03, 0x5f
        /*003e*/ 	.short	0x0101


	//----- nvinfo : EIATTR_INT_WARP_WIDE_INSTR_OFFSETS
	.align		4
        /*0040*/ 	.byte	0x04, 0x31
        /*0042*/ 	.short	(.L_39 - .L_38)


	//   ....[0]....
.L_38:
        /*0044*/ 	.word	0x000010d0


	//   ....[1]....
        /*0048*/ 	.word	0x00001170


	//   ....[2]....
        /*004c*/ 	.word	0x00005750


	//   ....[3]....
        /*0050*/ 	.word	0x00005770


	//   ....[4]....
        /*0054*/ 	.word	0x000057a0


	//   ....[5]....
        /*0058*/ 	.word	0x000062c0


	//   ....[6]....
        /*005c*/ 	.word	0x00006330


	//   ....[7]....
        /*0060*/ 	.word	0x00006410


	//   ....[8]....
        /*0064*/ 	.word	0x000064c0


	//----- nvinfo : EIATTR_COOP_GROUP_MASK_REGIDS
	.align		4
.L_39:
        /*0068*/ 	.byte	0x04, 0x29
        /*006a*/ 	.short	(.L_41 - .L_40)


	//   ....[0]....
.L_40:
        /*006c*/ 	.word	0xffffffff


	//   ....[1]....
        /*0070*/ 	.word	0xffffffff


	//   ....[2]....
        /*0074*/ 	.word	0xffffffff


	//   ....[3]....
        /*0078*/ 	.word	0xffffffff


	//   ....[4]....
        /*007c*/ 	.word	0xffffffff


	//   ....[5]....
        /*0080*/ 	.word	0xffffffff


	//   ....[6]....
        /*0084*/ 	.word	0xffffffff


	//   ....[7]....
        /*0088*/ 	.word	0xffffffff


	//   ....[8]....
        /*008c*/ 	.word	0xffffffff


	//   ....[9]....
        /*0090*/ 	.word	0xffffffff


	//   ....[10]....
        /*0094*/ 	.word	0xffffffff


	//   ....[11]....
        /*0098*/ 	.word	0xffffffff


	//   ....[12]....
        /*009c*/ 	.word	0xffffffff


	//   ....[13]....
        /*00a0*/ 	.word	0xffffffff


	//----- nvinfo : EIATTR_COOP_GROUP_INSTR_OFFSETS
	.align		4
.L_41:
        /*00a4*/ 	.byte	0x04, 0x28
        /*00a6*/ 	.short	(.L_43 - .L_42)


	//   ....[0]....
.L_42:
        /*00a8*/ 	.word	0x000000b0


	//   ....[1]....
        /*00ac*/ 	.word	0x00000510


	//   ....[2]....
        /*00b0*/ 	.word	0x00000a80


	//   ....[3]....
        /*00b4*/ 	.word	0x00000bd0


	//   ....[4]....
        /*00b8*/ 	.word	0x00000cc0


	//   ....[5]....
        /*00bc*/ 	.word	0x00000e20


	//   ....[6]....
        /*00c0*/ 	.word	0x00000fb0


	//   ....[7]....
        /*00c4*/ 	.word	0x000011f0


	//   ....[8]....
        /*00c8*/ 	.word	0x00002820


	//   ....[9]....
        /*00cc*/ 	.word	0x00004680


	//   ....[10]....
        /*00d0*/ 	.word	0x00004b50


	//   ....[11]....
        /*00d4*/ 	.word	0x00004b80


	//   ....[12]....
        /*00d8*/ 	.word	0x00005650


	//   ....[13]....
        /*00dc*/ 	.word	0x00005860


	//----- nvinfo : EIATTR_VRC_CTA_INIT_COUNT
	.align		4
.L_43:
        /*00e0*/ 	.byte	0x02, 0x4a
        /*00e2*/ 	.byte	0x80
	.zero		1


	//----- nvinfo : EIATTR_SYSCALL_OFFSETS
	.align		4
        /*00e4*/ 	.byte	0x04, 0x46
        /*00e6*/ 	.short	(.L_45 - .L_44)


	//   ....[0]....
.L_44:
        /*00e8*/ 	.word	0x000070b0


	//   ....[1]....
        /*00ec*/ 	.word	0x000071f0


	//   ....[2]....
        /*00f0*/ 	.word	0x00007a40


	//   ....[3]....
        /*00f4*/ 	.word	0x00009040


	//----- nvinfo : EIATTR_MBARRIER_INSTR_OFFSETS
	.align		4
.L_45:
        /*00f8*/ 	.byte	0x04, 0x39
        /*00fa*/ 	.short	(.L_47 - .L_46)


	//   ....[0]....
.L_46:
        /*00fc*/ 	.word	0x00000660
        /*0100*/ 	.word	0x000000ff
        /*0104*/ 	.word	0x00000000
        /*0108*/ 	.short	0x0100
        /*010a*/ 	.byte	0x04
	.zero		1


	//   ....[1]....
        /*010c*/ 	.word	0x00000670
        /*0110*/ 	.word	0x000000ff
        /*0114*/ 	.word	0x00000100
        /*0118*/ 	.short	0x0100
        /*011a*/ 	.byte	0x04
	.zero		1


	//   ....[2]....
        /*011c*/ 	.word	0x00000680
        /*0120*/ 	.word	0x000000ff
        /*0124*/ 	.word	0x00000008
        /*0128*/ 	.short	0x0100
        /*012a*/ 	.byte	0x04
	.zero		1


	//   ....[3]....
        /*012c*/ 	.word	0x00000690
        /*0130*/ 	.word	0x000000ff
        /*0134*/ 	.word	0x00000108
        /*0138*/ 	.short	0x0100
        /*013a*/ 	.byte	0x04
	.zero		1


	//   ....[4]....
        /*013c*/ 	.word	0x000006a0
        /*0140*/ 	.word	0x000000ff
        /*0144*/ 	.word	0x00000010
        /*0148*/ 	.short	0x0100
        /*014a*/ 	.byte	0x04
	.zero		1


	//   ....[5]....
        /*014c*/ 	.word	0x000006b0
        /*0150*/ 	.word	0x000000ff
        /*0154*/ 	.word	0x00000110
        /*0158*/ 	.short	0x0100
        /*015a*/ 	.byte	0x04
	.zero		1


	//   ....[6]....
        /*015c*/ 	.word	0x000006c0
        /*0160*/ 	.word	0x000000ff
        /*0164*/ 	.word	0x00000018
        /*0168*/ 	.short	0x0100
        /*016a*/ 	.byte	0x04
	.zero		1


	//   ....[7]....
        /*016c*/ 	.word	0x000006d0
        /*0170*/ 	.word	0x000000ff
        /*0174*/ 	.word	0x00000118
        /*0178*/ 	.short	0x0100
        /*017a*/ 	.byte	0x04
	.zero		1


	//   ....[8]....
        /*017c*/ 	.word	0x000006e0
        /*0180*/ 	.word	0x000000ff
        /*0184*/ 	.word	0x00000020
        /*0188*/ 	.short	0x0100
        /*018a*/ 	.byte	0x04
	.zero		1


	//   ....[9]....
        /*018c*/ 	.word	0x000006f0
        /*0190*/ 	.word	0x000000ff
        /*0194*/ 	.word	0x00000120
        /*0198*/ 	.short	0x0100
        /*019a*/ 	.byte	0x04
	.zero		1


	//   ....[10]....
        /*019c*/ 	.word	0x00000700
        /*01a0*/ 	.word	0x000000ff
        /*01a4*/ 	.word	0x00000028
        /*01a8*/ 	.short	0x0100
        /*01aa*/ 	.byte	0x04
	.zero		1


	//   ....[11]....
        /*01ac*/ 	.word	0x00000710
        /*01b0*/ 	.word	0x000000ff
        /*01b4*/ 	.word	0x00000128
        /*01b8*/ 	.short	0x0100
        /*01ba*/ 	.byte	0x04
	.zero		1


	//   ....[12]....
        /*01bc*/ 	.word	0x00000720
        /*01c0*/ 	.word	0x000000ff
        /*01c4*/ 	.word	0x00000030
        /*01c8*/ 	.short	0x0100
        /*01ca*/ 	.byte	0x04
	.zero		1


	//   ....[13]....
        /*01cc*/ 	.word	0x00000730
        /*01d0*/ 	.word	0x000000ff
        /*01d4*/ 	.word	0x00000130
        /*01d8*/ 	.short	0x0100
        /*01da*/ 	.byte	0x04
	.zero		1


	//   ....[14]....
        /*01dc*/ 	.word	0x00000740
        /*01e0*/ 	.word	0x000000ff
        /*01e4*/ 	.word	0x00000038
        /*01e8*/ 	.short	0x0100
        /*01ea*/ 	.byte	0x04
	.zero		1


	//   ....[15]....
        /*01ec*/ 	.word	0x00000750
        /*01f0*/ 	.word	0x000000ff
        /*01f4*/ 	.word	0x00000138
        /*01f8*/ 	.short	0x0100
        /*01fa*/ 	.byte	0x04
	.zero		1


	//   ....[16]....
        /*01fc*/ 	.word	0x00000760
        /*0200*/ 	.word	0x000000ff
        /*0204*/ 	.word	0x00000040
        /*0208*/ 	.short	0x0100
        /*020a*/ 	.byte	0x04
	.zero		1


	//   ....[17]....
        /*020c*/ 	.word	0x00000770
        /*0210*/ 	.word	0x000000ff
        /*0214*/ 	.word	0x00000140
        /*0218*/ 	.short	0x0100
        /*021a*/ 	.byte	0x04
	.zero		1


	//   ....[18]....
        /*021c*/ 	.word	0x00000780
        /*0220*/ 	.word	0x000000ff
        /*0224*/ 	.word	0x00000048
        /*0228*/ 	.short	0x0100
        /*022a*/ 	.byte	0x04
	.zero		1


	//   ....[19]....
        /*022c*/ 	.word	0x00000790
        /*0230*/ 	.word	0x000000ff
        /*0234*/ 	.word	0x00000148
        /*0238*/ 	.short	0x0100
        /*023a*/ 	.byte	0x04
	.zero		1


	//   ....[20]....
        /*023c*/ 	.word	0x000007a0
        /*0240*/ 	.word	0x000000ff
        /*0244*/ 	.word	0x00000050
        /*0248*/ 	.short	0x0100
        /*024a*/ 	.byte	0x04
	.zero		1


	//   ....[21]....
        /*024c*/ 	.word	0x000007b0
        /*0250*/ 	.word	0x000000ff
        /*0254*/ 	.word	0x00000150
        /*0258*/ 	.short	0x0100
        /*025a*/ 	.byte	0x04
	.zero		1


	//   ....[22]....
        /*025c*/ 	.word	0x000007c0
        /*0260*/ 	.word	0x000000ff
        /*0264*/ 	.word	0x00000058
        /*0268*/ 	.short	0x0100
        /*026a*/ 	.byte	0x04
	.zero		1


	//   ....[23]....
        /*026c*/ 	.word	0x000007d0
        /*0270*/ 	.word	0x000000ff
        /*0274*/ 	.word	0x00000158
        /*0278*/ 	.short	0x0100
        /*027a*/ 	.byte	0x04
	.zero		1


	//   ....[24]....
        /*027c*/ 	.word	0x000007e0
        /*0280*/ 	.word	0x000000ff
        /*0284*/ 	.word	0x00000060
        /*0288*/ 	.short	0x0100
        /*028a*/ 	.byte	0x04
	.zero		1


	//   ....[25]....
        /*028c*/ 	.word	0x000007f0
        /*0290*/ 	.word	0x000000ff
        /*0294*/ 	.word	0x00000160
        /*0298*/ 	.short	0x0100
        /*029a*/ 	.byte	0x04
	.zero		1


	//   ....[26]....
        /*029c*/ 	.word	0x00000800
        /*02a0*/ 	.word	0x000000ff
        /*02a4*/ 	.word	0x00000068
        /*02a8*/ 	.short	0x0100
        /*02aa*/ 	.byte	0x04
	.zero		1


	//   ....[27]....
        /*02ac*/ 	.word	0x00000810
        /*02b0*/ 	.word	0x000000ff
        /*02b4*/ 	.word	0x00000168
        /*02b8*/ 	.short	0x0100
        /*02ba*/ 	.byte	0x04
	.zero		1


	//   ....[28]....
        /*02bc*/ 	.word	0x00000820
        /*02c0*/ 	.word	0x000000ff
        /*02c4*/ 	.word	0x00000070
        /*02c8*/ 	.short	0x0100
        /*02ca*/ 	.byte	0x04
	.zero		1


	//   ....[29]....
        /*02cc*/ 	.word	0x00000830
        /*02d0*/ 	.word	0x000000ff
        /*02d4*/ 	.word	0x00000170
        /*02d8*/ 	.short	0x0100
        /*02da*/ 	.byte	0x04
	.zero		1


	//   ....[30]....
        /*02dc*/ 	.word	0x00000840
        /*02e0*/ 	.word	0x000000ff
        /*02e4*/ 	.word	0x00000078
        /*02e8*/ 	.short	0x0100
        /*02ea*/ 	.byte	0x04
	.zero		1


	//   ....[31]....
        /*02ec*/ 	.word	0x00000850
        /*02f0*/ 	.word	0x000000ff
        /*02f4*/ 	.word	0x00000178
        /*02f8*/ 	.short	0x0100
        /*02fa*/ 	.byte	0x04
	.zero		1


	//   ....[32]....
        /*02fc*/ 	.word	0x00000860
        /*0300*/ 	.word	0x000000ff
        /*0304*/ 	.word	0x00000080
        /*0308*/ 	.short	0x0100
        /*030a*/ 	.byte	0x04
	.zero		1


	//   ....[33]....
        /*030c*/ 	.word	0x00000870
        /*0310*/ 	.word	0x000000ff
        /*0314*/ 	.word	0x00000180
        /*0318*/ 	.short	0x0100
        /*031a*/ 	.byte	0x04
	.zero		1


	//   ....[34]....
        /*031c*/ 	.word	0x00000880
        /*0320*/ 	.word	0x000000ff
        /*0324*/ 	.word	0x00000088
        /*0328*/ 	.short	0x0100
        /*032a*/ 	.byte	0x04
	.zero		1


	//   ....[35]....
        /*032c*/ 	.word	0x00000890
        /*0330*/ 	.word	0x000000ff
        /*0334*/ 	.word	0x00000188
        /*0338*/ 	.short	0x0100
        /*033a*/ 	.byte	0x04
	.zero		1


	//   ....[36]....
        /*033c*/ 	.word	0x000008a0
        /*0340*/ 	.word	0x000000ff
        /*0344*/ 	.word	0x00000090
        /*0348*/ 	.short	0x0100
        /*034a*/ 	.byte	0x04
	.zero		1


	//   ....[37]....
        /*034c*/ 	.word	0x000008b0
        /*0350*/ 	.word	0x000000ff
        /*0354*/ 	.word	0x00000190
        /*0358*/ 	.short	0x0100
        /*035a*/ 	.byte	0x04
	.zero		1


	//   ....[38]....
        /*035c*/ 	.word	0x000008c0
        /*0360*/ 	.word	0x000000ff
        /*0364*/ 	.word	0x00000098
        /*0368*/ 	.short	0x0100
        /*036a*/ 	.byte	0x04
	.zero		1


	//   ....[39]....
        /*036c*/ 	.word	0x000008d0
        /*0370*/ 	.word	0x000000ff
        /*0374*/ 	.word	0x00000198
        /*0378*/ 	.short	0x0100
        /*037a*/ 	.byte	0x04
	.zero		1


	//   ....[40]....
        /*037c*/ 	.word	0x000008e0
        /*0380*/ 	.word	0x000000ff
        /*0384*/ 	.word	0x000000a0
        /*0388*/ 	.short	0x0100
        /*038a*/ 	.byte	0x04
	.zero		1


	//   ....[41]....
        /*038c*/ 	.word	0x000008f0
        /*0390*/ 	.word	0x000000ff
        /*0394*/ 	.word	0x000001a0
        /*0398*/ 	.short	0x0100
        /*039a*/ 	.byte	0x04
	.zero		1


	//   ....[42]....
        /*039c*/ 	.word	0x00000900
        /*03a0*/ 	.word	0x000000ff
        /*03a4*/ 	.word	0x000000a8
        /*03a8*/ 	.short	0x0100
        /*03aa*/ 	.byte	0x04
	.zero		1


	//   ....[43]....
        /*03ac*/ 	.word	0x00000910
        /*03b0*/ 	.word	0x000000ff
        /*03b4*/ 	.word	0x000001a8
        /*03b8*/ 	.short	0x0100
        /*03ba*/ 	.byte	0x04
	.zero		1


	//   ....[44]....
        /*03bc*/ 	.word	0x00000920
        /*03c0*/ 	.word	0x000000ff
        /*03c4*/ 	.word	0x000000b0
        /*03c8*/ 	.short	0x0100
        /*03ca*/ 	.byte	0x04
	.zero		1


	//   ....[45]....
        /*03cc*/ 	.word	0x00000930
        /*03d0*/ 	.word	0x000000ff
        /*03d4*/ 	.word	0x000001b0
        /*03d8*/ 	.short	0x0100
        /*03da*/ 	.byte	0x04
	.zero		1


	//   ....[46]....
        /*03dc*/ 	.word	0x00000940
        /*03e0*/ 	.word	0x000000ff
        /*03e4*/ 	.word	0x000000b8
        /*03e8*/ 	.short	0x0100
        /*03ea*/ 	.byte	0x04
	.zero		1


	//   ....[47]....
        /*03ec*/ 	.word	0x00000950
        /*03f0*/ 	.word	0x000000ff
        /*03f4*/ 	.word	0x000001b8
        /*03f8*/ 	.short	0x0100
        /*03fa*/ 	.byte	0x04
	.zero		1


	//   ....[48]....
        /*03fc*/ 	.word	0x00000960
        /*0400*/ 	.word	0x000000ff
        /*0404*/ 	.word	0x000000c0
        /*0408*/ 	.short	0x0100
        /*040a*/ 	.byte	0x04
	.zero		1


	//   ....[49]....
        /*040c*/ 	.word	0x00000970
        /*0410*/ 	.word	0x000000ff
        /*0414*/ 	.word	0x000001c0
        /*0418*/ 	.short	0x0100
        /*041a*/ 	.byte	0x04
	.zero		1


	//   ....[50]....
        /*041c*/ 	.word	0x00000980
        /*0420*/ 	.word	0x000000ff
        /*0424*/ 	.word	0x000000c8
        /*0428*/ 	.short	0x0100
        /*042a*/ 	.byte	0x04
	.zero		1


	//   ....[51]....
        /*042c*/ 	.word	0x00000990
        /*0430*/ 	.word	0x000000ff
        /*0434*/ 	.word	0x000001c8
        /*0438*/ 	.short	0x0100
        /*043a*/ 	.byte	0x04
	.zero		1


	//   ....[52]....
        /*043c*/ 	.word	0x000009a0
        /*0440*/ 	.word	0x000000ff
        /*0444*/ 	.word	0x000000d0
        /*0448*/ 	.short	0x0100
        /*044a*/ 	.byte	0x04
	.zero		1


	//   ....[53]....
        /*044c*/ 	.word	0x000009b0
        /*0450*/ 	.word	0x000000ff
        /*0454*/ 	.word	0x000001d0
        /*0458*/ 	.short	0x0100
        /*045a*/ 	.byte	0x04
	.zero		1


	//   ....[54]....
        /*045c*/ 	.word	0x000009c0
        /*0460*/ 	.word	0x000000ff
        /*0464*/ 	.word	0x000000d8
        /*0468*/ 	.short	0x0100
        /*046a*/ 	.byte	0x04
	.zero		1


	//   ....[55]....
        /*046c*/ 	.word	0x000009d0
        /*0470*/ 	.word	0x000000ff
        /*0474*/ 	.word	0x000001d8
        /*0478*/ 	.short	0x0100
        /*047a*/ 	.byte	0x04
	.zero		1


	//   ....[56]....
        /*047c*/ 	.word	0x000009e0
        /*0480*/ 	.word	0x000000ff
        /*0484*/ 	.word	0x000000e0
        /*0488*/ 	.short	0x0100
        /*048a*/ 	.byte	0x04
	.zero		1


	//   ....[57]....
        /*048c*/ 	.word	0x000009f0
        /*0490*/ 	.word	0x000000ff
        /*0494*/ 	.word	0x000001e0
        /*0498*/ 	.short	0x0100
        /*049a*/ 	.byte	0x04
	.zero		1


	//   ....[58]....
        /*049c*/ 	.word	0x00000a00
        /*04a0*/ 	.word	0x000000ff
        /*04a4*/ 	.word	0x000000e8
        /*04a8*/ 	.short	0x0100
        /*04aa*/ 	.byte	0x04
	.zero		1


	//   ....[59]....
        /*04ac*/ 	.word	0x00000a10
        /*04b0*/ 	.word	0x000000ff
        /*04b4*/ 	.word	0x000001e8
        /*04b8*/ 	.short	0x0100
        /*04ba*/ 	.byte	0x04
	.zero		1


	//   ....[60]....
        /*04bc*/ 	.word	0x00000a20
        /*04c0*/ 	.word	0x000000ff
        /*04c4*/ 	.word	0x000000f0
        /*04c8*/ 	.short	0x0100
        /*04ca*/ 	.byte	0x04
	.zero		1


	//   ....[61]....
        /*04cc*/ 	.word	0x00000a30
        /*04d0*/ 	.word	0x000000ff
        /*04d4*/ 	.word	0x000001f0
        /*04d8*/ 	.short	0x0100
        /*04da*/ 	.byte	0x04
	.zero		1


	//   ....[62]....
        /*04dc*/ 	.word	0x00000a40
        /*04e0*/ 	.word	0x000000ff
        /*04e4*/ 	.word	0x000000f8
        /*04e8*/ 	.short	0x0100
        /*04ea*/ 	.byte	0x04
	.zero		1


	//   ....[63]....
        /*04ec*/ 	.word	0x00000a50
        /*04f0*/ 	.word	0x000000ff
        /*04f4*/ 	.word	0x000001f8
        /*04f8*/ 	.short	0x0100
        /*04fa*/ 	.byte	0x04
	.zero		1


	//   ....[64]....
        /*04fc*/ 	.word	0x00000b80
        /*0500*/ 	.word	0x000000ff
        /*0504*/ 	.word	0x00000200
        /*0508*/ 	.short	0x0100
        /*050a*/ 	.byte	0x04
	.zero		1


	//   ....[65]....
        /*050c*/ 	.word	0x00000b90
        /*0510*/ 	.word	0x000000ff
        /*0514*/ 	.word	0x00000210
        /*0518*/ 	.short	0x0100
        /*051a*/ 	.byte	0x04
	.zero		1


	//   ....[66]....
        /*051c*/ 	.word	0x00000ba0
        /*0520*/ 	.word	0x000000ff
        /*0524*/ 	.word	0x00000208
        /*0528*/ 	.short	0x0100
        /*052a*/ 	.byte	0x04
	.zero		1


	//   ....[67]....
        /*052c*/ 	.word	0x00000bb0
        /*0530*/ 	.word	0x000000ff
        /*0534*/ 	.word	0x00000218
        /*0538*/ 	.short	0x0100
        /*053a*/ 	.byte	0x04
	.zero		1


	//   ....[68]....
        /*053c*/ 	.word	0x00000c90
        /*0540*/ 	.word	0x000000ff
        /*0544*/ 	.word	0x00000220
        /*0548*/ 	.short	0x0100
        /*054a*/ 	.byte	0x06
	.zero		1


	//   ....[69]....
        /*054c*/ 	.word	0x00000ca0
        /*0550*/ 	.word	0x000000ff
        /*0554*/ 	.word	0x00000228
        /*0558*/ 	.short	0x0100
        /*055a*/ 	.byte	0x06
	.zero		1


	//   ....[70]....
        /*055c*/ 	.word	0x00000dd0
        /*0560*/ 	.word	0x000000ff
        /*0564*/ 	.word	0x00000230
        /*0568*/ 	.short	0x0100
        /*056a*/ 	.byte	0x06
	.zero		1


	//   ....[71]....
        /*056c*/ 	.word	0x00000de0
        /*0570*/ 	.word	0x000000ff
        /*0574*/ 	.word	0x00000240
        /*0578*/ 	.short	0x0100
        /*057a*/ 	.byte	0x06
	.zero		1


	//   ....[72]....
        /*057c*/ 	.word	0x00000df0
        /*0580*/ 	.word	0x000000ff
        /*0584*/ 	.word	0x00000238
        /*0588*/ 	.short	0x0100
        /*058a*/ 	.byte	0x06
	.zero		1


	//   ....[73]....
        /*058c*/ 	.word	0x00000e00
        /*0590*/ 	.word	0x000000ff
        /*0594*/ 	.word	0x00000248
        /*0598*/ 	.short	0x0100
        /*059a*/ 	.byte	0x06
	.zero		1


	//   ....[74]....
        /*059c*/ 	.word	0x00000f20
        /*05a0*/ 	.word	0x000000ff
        /*05a4*/ 	.word	0x00000250
        /*05a8*/ 	.short	0x0100
        /*05aa*/ 	.byte	0x04
	.zero		1


	//   ....[75]....
        /*05ac*/ 	.word	0x00000f30
        /*05b0*/ 	.word	0x000000ff
        /*05b4*/ 	.word	0x00000270
        /*05b8*/ 	.short	0x0100
        /*05ba*/ 	.byte	0x04
	.zero		1


	//   ....[76]....
        /*05bc*/ 	.word	0x00000f40
        /*05c0*/ 	.word	0x000000ff
        /*05c4*/ 	.word	0x00000258
        /*05c8*/ 	.short	0x0100
        /*05ca*/ 	.byte	0x04
	.zero		1


	//   ....[77]....
        /*05cc*/ 	.word	0x00000f50
        /*05d0*/ 	.word	0x000000ff
        /*05d4*/ 	.word	0x00000278
        /*05d8*/ 	.short	0x0100
        /*05da*/ 	.byte	0x04
	.zero		1


	//   ....[78]....
        /*05dc*/ 	.word	0x00000f60
        /*05e0*/ 	.word	0x000000ff
        /*05e4*/ 	.word	0x00000260
        /*05e8*/ 	.short	0x0100
        /*05ea*/ 	.byte	0x04
	.zero		1


	//   ....[79]....
        /*05ec*/ 	.word	0x00000f70
        /*05f0*/ 	.word	0x000000ff
        /*05f4*/ 	.word	0x00000280
        /*05f8*/ 	.short	0x0100
        /*05fa*/ 	.byte	0x04
	.zero		1


	//   ....[80]....
        /*05fc*/ 	.word	0x00000f80
        /*0600*/ 	.word	0x000000ff
        /*0604*/ 	.word	0x00000268
        /*0608*/ 	.short	0x0100
        /*060a*/ 	.byte	0x04
	.zero		1


	//   ....[81]....
        /*060c*/ 	.word	0x00000f90
        /*0610*/ 	.word	0x000000ff
        /*0614*/ 	.word	0x00000288
        /*0618*/ 	.short	0x0100
        /*061a*/ 	.byte	0x04
	.zero		1


	//   ....[82]....
        /*061c*/ 	.word	0x00001080
        /*0620*/ 	.word	0x000000ff
        /*0624*/ 	.word	0x00000290
        /*0628*/ 	.short	0x0100
        /*062a*/ 	.byte	0x04
	.zero		1


	//   ....[83]....
        /*062c*/ 	.word	0x00001090
        /*0630*/ 	.word	0x000000ff
        /*0634*/ 	.word	0x000002a0
        /*0638*/ 	.short	0x0100
        /*063a*/ 	.byte	0x04
	.zero		1


	//   ....[84]....
        /*063c*/ 	.word	0x000010a0
        /*0640*/ 	.word	0x000000ff
        /*0644*/ 	.word	0x00000298
        /*0648*/ 	.short	0x0100
        /*064a*/ 	.byte	0x04
	.zero		1


	//   ....[85]....
        /*064c*/ 	.word	0x000010b0
        /*0650*/ 	.word	0x000000ff
        /*0654*/ 	.word	0x000002a8
        /*0658*/ 	.short	0x0100
        /*065a*/ 	.byte	0x04
	.zero		1


	//   ....[86]....
        /*065c*/ 	.word	0x000011b0
        /*0660*/ 	.word	0x000000ff
        /*0664*/ 	.word	0x000002b0
        /*0668*/ 	.short	0x0100
        /*066a*/ 	.byte	0x06
	.zero		1


	//   ....[87]....
        /*066c*/ 	.word	0x00002020
        /*0670*/ 	.word	0x00000003
        /*0674*/ 	.word	0x000002a0
        /*0678*/ 	.short	0x010a
        /*067a*/ 	.byte	0xff
	.zero		1


	//   ....[88]....
        /*067c*/ 	.word	0x00002050
        /*0680*/ 	.word	0x00000003
        /*0684*/ 	.word	0x00000290
        /*0688*/ 	.short	0x0101
        /*068a*/ 	.byte	0xff
	.zero		1


	//   ....[89]....
        /*068c*/ 	.word	0x00002110
        /*0690*/ 	.word	0x000000ff
        /*0694*/ 	.word	0x00000100
        /*0698*/ 	.short	0x010a
        /*069a*/ 	.byte	0x04
	.zero		1


	//   ....[90]....
        /*069c*/ 	.word	0x000021e0
        /*06a0*/ 	.word	0x000000ff
        /*06a4*/ 	.word	0x00000100
        /*06a8*/ 	.short	0x010a
        /*06aa*/ 	.byte	0x21
	.zero		1


	//   ....[91]....
        /*06ac*/ 	.word	0x00002390
        /*06b0*/ 	.word	0x000000ff
        /*06b4*/ 	.word	0x00000100
        /*06b8*/ 	.short	0x010a
        /*06ba*/ 	.byte	0x07
	.zero		1


	//   ....[92]....
        /*06bc*/ 	.word	0x000024b0
        /*06c0*/ 	.word	0x000000ff
        /*06c4*/ 	.word	0x00000228
        /*06c8*/ 	.short	0x0101
        /*06ca*/ 	.byte	0x06
	.zero		1


	//   ....[93]....
        /*06cc*/ 	.word	0x000024d0
        /*06d0*/ 	.word	0x000000ff
        /*06d4*/ 	.word	0x00000100
        /*06d8*/ 	.short	0x010a
        /*06da*/ 	.byte	0x04
	.zero		1


	//   ....[94]....
        /*06dc*/ 	.word	0x00002550
        /*06e0*/ 	.word	0x000000ff
        /*06e4*/ 	.word	0x00000100
        /*06e8*/ 	.short	0x010a
        /*06ea*/ 	.byte	0x11
	.zero		1


	//   ....[95]....
        /*06ec*/ 	.word	0x000026e0
        /*06f0*/ 	.word	0x000000ff
        /*06f4*/ 	.word	0x00000100
        /*06f8*/ 	.short	0x010a
        /*06fa*/ 	.byte	0x08
	.zero		1


	//   ....[96]....
        /*06fc*/ 	.word	0x00002850
        /*0700*/ 	.word	0x00000003
        /*0704*/ 	.word	0x00000230
        /*0708*/ 	.short	0x010a
        /*070a*/ 	.byte	0xff
	.zero		1


	//   ....[97]....
        /*070c*/ 	.word	0x000029a0
        /*0710*/ 	.word	0x00000000
        /*0714*/ 	.word	0x00000000
        /*0718*/ 	.short	0x0101
        /*071a*/ 	.byte	0xff
	.zero		1


	//   ....[98]....
        /*071c*/ 	.word	0x00002f40
        /*0720*/ 	.word	0x000000ff
        /*0724*/ 	.word	0x00000000
        /*0728*/ 	.short	0x010a
        /*072a*/ 	.byte	0x04
	.zero		1


	//   ....[99]....
        /*072c*/ 	.word	0x00002fd0
        /*0730*/ 	.word	0x000000ff
        /*0734*/ 	.word	0x00000000
        /*0738*/ 	.short	0x010a
        /*073a*/ 	.byte	0x05
	.zero		1


	//   ....[100]....
        /*073c*/ 	.word	0x00003060
        /*0740*/ 	.word	0x000000ff
        /*0744*/ 	.word	0x00000000
        /*0748*/ 	.short	0x010a
        /*074a*/ 	.byte	0x05
	.zero		1


	//   ....[101]....
        /*074c*/ 	.word	0x000030f0
        /*0750*/ 	.word	0x000000ff
        /*0754*/ 	.word	0x00000000
        /*0758*/ 	.short	0x010a
        /*075a*/ 	.byte	0x05
	.zero		1


	//   ....[102]....
        /*075c*/ 	.word	0x00003180
        /*0760*/ 	.word	0x000000ff
        /*0764*/ 	.word	0x00000000
        /*0768*/ 	.short	0x010a
        /*076a*/ 	.byte	0x05
	.zero		1


	//   ....[103]....
        /*076c*/ 	.word	0x00003210
        /*0770*/ 	.word	0x000000ff
        /*0774*/ 	.word	0x00000000
        /*0778*/ 	.short	0x010a
        /*077a*/ 	.byte	0x05
	.zero		1


	//   ....[104]....
        /*077c*/ 	.word	0x000032a0
        /*0780*/ 	.word	0x000000ff
        /*0784*/ 	.word	0x00000000
        /*0788*/ 	.short	0x010a
        /*078a*/ 	.byte	0x05
	.zero		1


	//   ....[105]....
        /*078c*/ 	.word	0x00003330
        /*0790*/ 	.word	0x000000ff
        /*0794*/ 	.word	0x00000000
        /*0798*/ 	.short	0x010a
        /*079a*/ 	.byte	0x05
	.zero		1


	//   ....[106]....
        /*079c*/ 	.word	0x000033c0
        /*07a0*/ 	.word	0x000000ff
        /*07a4*/ 	.word	0x00000000
        /*07a8*/ 	.short	0x010a
        /*07aa*/ 	.byte	0x05
	.zero		1


	//   ....[107]....
        /*07ac*/ 	.word	0x00003450
        /*07b0*/ 	.word	0x000000ff
        /*07b4*/ 	.word	0x00000000
        /*07b8*/ 	.short	0x010a
        /*07ba*/ 	.byte	0x05
	.zero		1


	//   ....[108]....
        /*07bc*/ 	.word	0x000034e0
        /*07c0*/ 	.word	0x000000ff
        /*07c4*/ 	.word	0x00000000
        /*07c8*/ 	.short	0x010a
        /*07ca*/ 	.byte	0x05
	.zero		1


	//   ....[109]....
        /*07cc*/ 	.word	0x00003570
        /*07d0*/ 	.word	0x000000ff
        /*07d4*/ 	.word	0x00000000
        /*07d8*/ 	.short	0x010a
        /*07da*/ 	.byte	0x05
	.zero		1


	//   ....[110]....
        /*07dc*/ 	.word	0x00003600
        /*07e0*/ 	.word	0x000000ff
        /*07e4*/ 	.word	0x00000000
        /*07e8*/ 	.short	0x010a
        /*07ea*/ 	.byte	0x05
	.zero		1


	//   ....[111]....
        /*07ec*/ 	.word	0x00003690
        /*07f0*/ 	.word	0x000000ff
        /*07f4*/ 	.word	0x00000000
        /*07f8*/ 	.short	0x010a
        /*07fa*/ 	.byte	0x05
	.zero		1


	//   ....[112]....
        /*07fc*/ 	.word	0x00003720
        /*0800*/ 	.word	0x000000ff
        /*0804*/ 	.word	0x00000000
        /*0808*/ 	.short	0x010a
        /*080a*/ 	.byte	0x05
	.zero		1


	//   ....[113]....
        /*080c*/ 	.word	0x000037b0
        /*0810*/ 	.word	0x000000ff
        /*0814*/ 	.word	0x00000000
        /*0818*/ 	.short	0x010a
        /*081a*/ 	.byte	0x05
	.zero		1


	//   ....[114]....
        /*081c*/ 	.word	0x00003840
        /*0820*/ 	.word	0x000000ff
        /*0824*/ 	.word	0x00000000
        /*0828*/ 	.short	0x010a
        /*082a*/ 	.byte	0x05
	.zero		1


	//   ....[115]....
        /*082c*/ 	.word	0x000038d0
        /*0830*/ 	.word	0x000000ff
        /*0834*/ 	.word	0x00000000
        /*0838*/ 	.short	0x010a
        /*083a*/ 	.byte	0x05
	.zero		1


	//   ....[116]....
        /*083c*/ 	.word	0x00003960
        /*0840*/ 	.word	0x000000ff
        /*0844*/ 	.word	0x00000000
        /*0848*/ 	.short	0x010a
        /*084a*/ 	.byte	0x05
	.zero		1


	//   ....[117]....
        /*084c*/ 	.word	0x000039f0
        /*0850*/ 	.word	0x000000ff
        /*0854*/ 	.word	0x00000000
        /*0858*/ 	.short	0x010a
        /*085a*/ 	.byte	0x05
	.zero		1


	//   ....[118]....
        /*085c*/ 	.word	0x00003a80
        /*0860*/ 	.word	0x000000ff
        /*0864*/ 	.word	0x00000000
        /*0868*/ 	.short	0x010a
        /*086a*/ 	.byte	0x05
	.zero		1


	//   ....[119]....
        /*086c*/ 	.word	0x00003b10
        /*0870*/ 	.word	0x000000ff
        /*0874*/ 	.word	0x00000000
        /*0878*/ 	.short	0x010a
        /*087a*/ 	.byte	0x05
	.zero		1


	//   ....[120]....
        /*087c*/ 	.word	0x00003ba0
        /*0880*/ 	.word	0x000000ff
        /*0884*/ 	.word	0x00000000
        /*0888*/ 	.short	0x010a
        /*088a*/ 	.byte	0x05
	.zero		1


	//   ....[121]....
        /*088c*/ 	.word	0x00003c30
        /*0890*/ 	.word	0x000000ff
        /*0894*/ 	.word	0x00000000
        /*0898*/ 	.short	0x010a
        /*089a*/ 	.byte	0x05
	.zero		1


	//   ....[122]....
        /*089c*/ 	.word	0x00003cc0
        /*08a0*/ 	.word	0x000000ff
        /*08a4*/ 	.word	0x00000000
        /*08a8*/ 	.short	0x010a
        /*08aa*/ 	.byte	0x05
	.zero		1


	//   ....[123]....
        /*08ac*/ 	.word	0x00003d50
        /*08b0*/ 	.word	0x000000ff
        /*08b4*/ 	.word	0x00000000
        /*08b8*/ 	.short	0x010a
        /*08ba*/ 	.byte	0x05
	.zero		1


	//   ....[124]....
        /*08bc*/ 	.word	0x00003de0
        /*08c0*/ 	.word	0x000000ff
        /*08c4*/ 	.word	0x00000000
        /*08c8*/ 	.short	0x010a
        /*08ca*/ 	.byte	0x05
	.zero		1


	//   ....[125]....
        /*08cc*/ 	.word	0x00003e70
        /*08d0*/ 	.word	0x000000ff
        /*08d4*/ 	.word	0x00000000
        /*08d8*/ 	.short	0x010a
        /*08da*/ 	.byte	0x05
	.zero		1


	//   ....[126]....
        /*08dc*/ 	.word	0x00003f00
        /*08e0*/ 	.word	0x000000ff
        /*08e4*/ 	.word	0x00000000
        /*08e8*/ 	.short	0x010a
        /*08ea*/ 	.byte	0x05
	.zero		1


	//   ....[127]....
        /*08ec*/ 	.word	0x00003f90
        /*08f0*/ 	.word	0x000000ff
        /*08f4*/ 	.word	0x00000000
        /*08f8*/ 	.short	0x010a
        /*08fa*/ 	.byte	0x05
	.zero		1


	//   ....[128]....
        /*08fc*/ 	.word	0x00004020
        /*0900*/ 	.word	0x000000ff
        /*0904*/ 	.word	0x00000000
        /*0908*/ 	.short	0x010a
        /*090a*/ 	.byte	0x05
	.zero		1


	//   ....[129]....
        /*090c*/ 	.word	0x000040c0
        /*0910*/ 	.word	0x00000000
        /*0914*/ 	.word	0x00000000
        /*0918*/ 	.short	0x010a
        /*091a*/ 	.byte	0xff
	.zero		1


	//   ....[130]....
        /*091c*/ 	.word	0x000041e0
        /*0920*/ 	.word	0x00000002
        /*0924*/ 	.word	0x00000290
        /*0928*/ 	.short	0x010a
        /*092a*/ 	.byte	0xff
	.zero		1


	//   ....[131]....
        /*092c*/ 	.word	0x00004240
        /*0930*/ 	.word	0x00000004
        /*0934*/ 	.word	0x00000000
        /*0938*/ 	.short	0x0101
        /*093a*/ 	.byte	0xff
	.zero		1


	//   ....[132]....
        /*093c*/ 	.word	0x00004260
        /*0940*/ 	.word	0x000000ff
        /*0944*/ 	.word	0x00000240
        /*0948*/ 	.short	0x010a
        /*094a*/ 	.byte	0x04
	.zero		1


	//   ....[133]....
        /*094c*/ 	.word	0x00004380
        /*0950*/ 	.word	0x00000002
        /*0954*/ 	.word	0x00000230
        /*0958*/ 	.short	0x010a
        /*095a*/ 	.byte	0xff
	.zero		1


	//   ....[134]....
        /*095c*/ 	.word	0x00004490
        /*0960*/ 	.word	0x00000002
        /*0964*/ 	.word	0x00000000
        /*0968*/ 	.short	0x0101
        /*096a*/ 	.byte	0xff
	.zero		1


	//   ....[135]....
        /*096c*/ 	.word	0x00004520
        /*0970*/ 	.word	0x000000ff
        /*0974*/ 	.word	0x00000240
        /*0978*/ 	.short	0x0106
        /*097a*/ 	.byte	0x04
	.zero		1


	//   ....[136]....
        /*097c*/ 	.word	0x00004540
        /*0980*/ 	.word	0x000000ff
        /*0984*/ 	.word	0x00000240
        /*0988*/ 	.short	0x010a
        /*098a*/ 	.byte	0x04
	.zero		1


	//   ....[137]....
        /*098c*/ 	.word	0x000045d0
        /*0990*/ 	.word	0x000000ff
        /*0994*/ 	.word	0x00000240
        /*0998*/ 	.short	0x0106
        /*099a*/ 	.byte	0x07
	.zero		1


	//   ....[138]....
        /*099c*/ 	.word	0x00004610
        /*09a0*/ 	.word	0x00000000
        /*09a4*/ 	.word	0x00000240
        /*09a8*/ 	.short	0x010a
        /*09aa*/ 	.byte	0xff
	.zero		1


	//   ....[139]....
        /*09ac*/ 	.word	0x00004850
        /*09b0*/ 	.word	0x000000ff
        /*09b4*/ 	.word	0x00000008
        /*09b8*/ 	.short	0x010a
        /*09ba*/ 	.byte	0x05
	.zero		1


	//   ....[140]....
        /*09bc*/ 	.word	0x00004870
        /*09c0*/ 	.word	0x000000ff
        /*09c4*/ 	.word	0x00000008
        /*09c8*/ 	.short	0x010a
        /*09ca*/ 	.byte	0x05
	.zero		1


	//   ....[141]....
        /*09cc*/ 	.word	0x00004a00
        /*09d0*/ 	.word	0x000000ff
        /*09d4*/ 	.word	0x00000008
        /*09d8*/ 	.short	0x010a
        /*09da*/ 	.byte	0x05
	.zero		1


	//   ....[142]....
        /*09dc*/ 	.word	0x00004a20
        /*09e0*/ 	.word	0x000000ff
        /*09e4*/ 	.word	0x00000008
        /*09e8*/ 	.short	0x010a
        /*09ea*/ 	.byte	0x05
	.zero		1


	//   ....[143]....
        /*09ec*/ 	.word	0x00004ae0
        /*09f0*/ 	.word	0x000000ff
        /*09f4*/ 	.word	0x00000000
        /*09f8*/ 	.short	0x0101
        /*09fa*/ 	.byte	0x04
	.zero		1


	//   ....[144]....
        /*09fc*/ 	.word	0x00004dc0
        /*0a00*/ 	.word	0x00000000
        /*0a04*/ 	.word	0x00000230
        /*0a08*/ 	.short	0x010a
        /*0a0a*/ 	.byte	0xff
	.zero		1


	//   ....[145]....
        /*0a0c*/ 	.word	0x00004e80
        /*0a10*/ 	.word	0x00000000
        /*0a14*/ 	.word	0x00000000
        /*0a18*/ 	.short	0x0101
        /*0a1a*/ 	.byte	0xff
	.zero		1


	//   ....[146]....
        /*0a1c*/ 	.word	0x00004f30
        /*0a20*/ 	.word	0x000000ff
        /*0a24*/ 	.word	0x00000000
        /*0a28*/ 	.short	0x010a
        /*0a2a*/ 	.byte	0x04
	.zero		1


	//   ....[147]....
        /*0a2c*/ 	.word	0x00004f40
        /*0a30*/ 	.word	0x000000ff
        /*0a34*/ 	.word	0x00000270
        /*0a38*/ 	.short	0x010a
        /*0a3a*/ 	.byte	0x13
	.zero		1


	//   ....[148]....
        /*0a3c*/ 	.word	0x00005000
        /*0a40*/ 	.word	0x000000ff
        /*0a44*/ 	.word	0x00000000
        /*0a48*/ 	.short	0x010a
        /*0a4a*/ 	.byte	0x06
	.zero		1


	//   ....[149]....
        /*0a4c*/ 	.word	0x00005120
        /*0a50*/ 	.word	0x000000ff
        /*0a54*/ 	.word	0x00000000
        /*0a58*/ 	.short	0x010a
        /*0a5a*/ 	.byte	0x04
	.zero		1


	//   ....[150]....
        /*0a5c*/ 	.word	0x00005340
        /*0a60*/ 	.word	0x000000ff
        /*0a64*/ 	.word	0x00000000
        /*0a68*/ 	.short	0x010a
        /*0a6a*/ 	.byte	0x04
	.zero		1


	//   ....[151]....
        /*0a6c*/ 	.word	0x000053d0
        /*0a70*/ 	.word	0x000000ff
        /*0a74*/ 	.word	0x00000000
        /*0a78*/ 	.short	0x010a
        /*0a7a*/ 	.byte	0x05
	.zero		1


	//   ....[152]....
        /*0a7c*/ 	.word	0x00005460
        /*0a80*/ 	.word	0x000000ff
        /*0a84*/ 	.word	0x00000000
        /*0a88*/ 	.short	0x010a
        /*0a8a*/ 	.byte	0x05
	.zero		1


	//   ....[153]....
        /*0a8c*/ 	.word	0x00005500
        /*0a90*/ 	.word	0x00000000
        /*0a94*/ 	.word	0x00000000
        /*0a98*/ 	.short	0x010a
        /*0a9a*/ 	.byte	0xff
	.zero		1


	//   ....[154]....
        /*0a9c*/ 	.word	0x00005540
        /*0aa0*/ 	.word	0x00000000
        /*0aa4*/ 	.word	0x00000000
        /*0aa8*/ 	.short	0x010a
        /*0aaa*/ 	.byte	0xff
	.zero		1


	//   ....[155]....
        /*0aac*/ 	.word	0x000055b0
        /*0ab0*/ 	.word	0x000000ff
        /*0ab4*/ 	.word	0x00000000
        /*0ab8*/ 	.short	0x0101
        /*0aba*/ 	.byte	0x04
	.zero		1


	//   ....[156]....
        /*0abc*/ 	.word	0x000055f0
        /*0ac0*/ 	.word	0x000000ff
        /*0ac4*/ 	.word	0x000002b0
        /*0ac8*/ 	.short	0x010a
        /*0aca*/ 	.byte	0x0d
	.zero		1


	//   ....[157]....
        /*0acc*/ 	.word	0x00005640
        /*0ad0*/ 	.word	0x000000ff
        /*0ad4*/ 	.word	0x00000000
        /*0ad8*/ 	.short	0x0101
        /*0ada*/ 	.byte	0x04
	.zero		1


	//   ....[158]....
        /*0adc*/ 	.word	0x00005ac0
        /*0ae0*/ 	.word	0x0000000c
        /*0ae4*/ 	.word	0x00000230
        /*0ae8*/ 	.short	0x010a
        /*0aea*/ 	.byte	0xff
	.zero		1


	//   ....[159]....
        /*0aec*/ 	.word	0x00005c30
        /*0af0*/ 	.word	0x00000000
        /*0af4*/ 	.word	0x00000000
        /*0af8*/ 	.short	0x0101
        /*0afa*/ 	.byte	0xff
	.zero		1


	//   ....[160]....
        /*0afc*/ 	.word	0x000060c0
        /*0b00*/ 	.word	0x000000ff
        /*0b04*/ 	.word	0x00000228
        /*0b08*/ 	.short	0x010a
        /*0b0a*/ 	.byte	0x15
	.zero		1


	//   ....[161]....
        /*0b0c*/ 	.word	0x00006240
        /*0b10*/ 	.word	0x000000ff
        /*0b14*/ 	.word	0x00000210
        /*0b18*/ 	.short	0x010a
        /*0b1a*/ 	.byte	0x15
	.zero		1


	//   ....[162]....
        /*0b1c*/ 	.word	0x000063c0
        /*0b20*/ 	.word	0x000000ff
        /*0b24*/ 	.word	0x00000200
        /*0b28*/ 	.short	0x010b
        /*0b2a*/ 	.byte	0x15
	.zero		1


	//   ....[163]....
        /*0b2c*/ 	.word	0x000063d0
        /*0b30*/ 	.word	0x000000ff
        /*0b34*/ 	.word	0x00000000
        /*0b38*/ 	.short	0x0101
        /*0b3a*/ 	.byte	0x06
	.zero		1


	//   ....[164]....
        /*0b3c*/ 	.word	0x000063e0
        /*0b40*/ 	.word	0x000000ff
        /*0b44*/ 	.word	0x00000218
        /*0b48*/ 	.short	0x010a
        /*0b4a*/ 	.byte	0x15
	.zero		1


	//   ....[165]....
        /*0b4c*/ 	.word	0x000065c0
        /*0b50*/ 	.word	0x000000ff
        /*0b54*/ 	.word	0x00000208
        /*0b58*/ 	.short	0x010b
        /*0b5a*/ 	.byte	0x15
	.zero		1


	//   ....[166]....
        /*0b5c*/ 	.word	0x000065d0
        /*0b60*/ 	.word	0x000000ff
        /*0b64*/ 	.word	0x00000000
        /*0b68*/ 	.short	0x0101
        /*0b6a*/ 	.byte	0x21
	.zero		1


	//   ....[167]....
        /*0b6c*/ 	.word	0x00006600
        /*0b70*/ 	.word	0x000000ff
        /*0b74*/ 	.word	0x00000210
        /*0b78*/ 	.short	0x010a
        /*0b7a*/ 	.byte	0x15
	.zero		1


	//   ....[168]....
        /*0b7c*/ 	.word	0x00006640
        /*0b80*/ 	.word	0x00000000
        /*0b84*/ 	.word	0x00000218
        /*0b88*/ 	.short	0x010a
        /*0b8a*/ 	.byte	0xff
	.zero		1


	//   ....[169]....
        /*0b8c*/ 	.word	0x00006960
        /*0b90*/ 	.word	0x00000003
        /*0b94*/ 	.word	0x00000230
        /*0b98*/ 	.short	0x010a
        /*0b9a*/ 	.byte	0xff
	.zero		1


	//   ....[170]....
        /*0b9c*/ 	.word	0x00006ae0
        /*0ba0*/ 	.word	0x00000000
        /*0ba4*/ 	.word	0x00000000
        /*0ba8*/ 	.short	0x0101
        /*0baa*/ 	.byte	0xff
	.zero		1


	//   ....[171]....
        /*0bac*/ 	.word	0x00007600
        /*0bb0*/ 	.word	0x00000003
        /*0bb4*/ 	.word	0x00000200
        /*0bb8*/ 	.short	0x010a
        /*0bba*/ 	.byte	0xff
	.zero		1


	//   ....[172]....
        /*0bbc*/ 	.word	0x00007620
        /*0bc0*/ 	.word	0x00000092
        /*0bc4*/ 	.word	0x00000250
        /*0bc8*/ 	.short	0x010a
        /*0bca*/ 	.byte	0xff
	.zero		1


	//   ....[173]....
        /*0bcc*/ 	.word	0x00007760
        /*0bd0*/ 	.word	0x00000003
        /*0bd4*/ 	.word	0x00000200
        /*0bd8*/ 	.short	0x010a
        /*0bda*/ 	.byte	0xff
	.zero		1


	//   ....[174]....
        /*0bdc*/ 	.word	0x000078c0
        /*0be0*/ 	.word	0x00000000
        /*0be4*/ 	.word	0x00000000
        /*0be8*/ 	.short	0x0101
        /*0bea*/ 	.byte	0xff
	.zero		1


	//   ....[175]....
        /*0bec*/ 	.word	0x00007920
        /*0bf0*/ 	.word	0x00000092
        /*0bf4*/ 	.word	0x00000250
        /*0bf8*/ 	.short	0x010a
        /*0bfa*/ 	.byte	0xff
	.zero		1


	//   ....[176]....
        /*0bfc*/ 	.word	0x00008cb0
        /*0c00*/ 	.word	0x00000072
        /*0c04*/ 	.word	0x00000200
        /*0c08*/ 	.short	0x010a
        /*0c0a*/ 	.byte	0xff
	.zero		1


	//   ....[177]....
        /*0c0c*/ 	.word	0x00008d80
        /*0c10*/ 	.word	0x00000072
        /*0c14*/ 	.word	0x00000200
        /*0c18*/ 	.short	0x010a
        /*0c1a*/ 	.byte	0xff
	.zero		1


	//   ....[178]....
        /*0c1c*/ 	.word	0x00008ec0
        /*0c20*/ 	.word	0x00000003
        /*0c24*/ 	.word	0x00000000
        /*0c28*/ 	.short	0x0101
        /*0c2a*/ 	.byte	0xff
	.zero		1


	//   ....[179]....
        /*0c2c*/ 	.word	0x000091a0
        /*0c30*/ 	.word	0x00000092
        /*0c34*/ 	.word	0x00000000
        /*0c38*/ 	.short	0x0101
        /*0c3a*/ 	.byte	0xff
	.zero		1


	//   ....[180]....
        /*0c3c*/ 	.word	0x0000a440
        /*0c40*/ 	.word	0x00000003
        /*0c44*/ 	.word	0x000002a0
        /*0c48*/ 	.short	0x010a
        /*0c4a*/ 	.byte	0xff
	.zero		1


	//   ....[181]....
        /*0c4c*/ 	.word	0x0000a4a0
        /*0c50*/ 	.word	0x00000000
        /*0c54*/ 	.word	0x00000100
        /*0c58*/ 	.short	0x010a
        /*0c5a*/ 	.byte	0xff
	.zero		1


	//   ....[182]....
        /*0c5c*/ 	.word	0x0000a500
        /*0c60*/ 	.word	0x00000000
        /*0c64*/ 	.word	0x00000100
        /*0c68*/ 	.short	0x010a
        /*0c6a*/ 	.byte	0xff
	.zero		1


	//   ....[183]....
        /*0c6c*/ 	.word	0x0000a550
        /*0c70*/ 	.word	0x00000003
        /*0c74*/ 	.word	0x00000230
        /*0c78*/ 	.short	0x010a
        /*0c7a*/ 	.byte	0xff
	.zero		1


	//   ....[184]....
        /*0c7c*/ 	.word	0x0000a5b0
        /*0c80*/ 	.word	0x00000000
        /*0c84*/ 	.word	0x00000000
        /*0c88*/ 	.short	0x010a
        /*0c8a*/ 	.byte	0xff
	.zero		1


	//   ....[185]....
        /*0c8c*/ 	.word	0x0000a610
        /*0c90*/ 	.word	0x00000000
        /*0c94*/ 	.word	0x00000000
        /*0c98*/ 	.short	0x010a
        /*0c9a*/ 	.byte	0xff
	.zero		1


	//   ....[186]....
        /*0c9c*/ 	.word	0x0000a670
        /*0ca0*/ 	.word	0x00000000
        /*0ca4*/ 	.word	0x00000000
        /*0ca8*/ 	.short	0x010a
        /*0caa*/ 	.byte	0xff
	.zero		1


	//   ....[187]....
        /*0cac*/ 	.word	0x0000a6d0
        /*0cb0*/ 	.word	0x00000000
        /*0cb4*/ 	.word	0x00000000
        /*0cb8*/ 	.short	0x010a
        /*0cba*/ 	.byte	0xff
	.zero		1


	//   ....[188]....
        /*0cbc*/ 	.word	0x0000a730
        /*0cc0*/ 	.word	0x00000000
        /*0cc4*/ 	.word	0x00000000
        /*0cc8*/ 	.short	0x010a
        /*0cca*/ 	.byte	0xff
	.zero		1


	//   ....[189]....
        /*0ccc*/ 	.word	0x0000a790
        /*0cd0*/ 	.word	0x00000000
        /*0cd4*/ 	.word	0x00000000
        /*0cd8*/ 	.short	0x010a
        /*0cda*/ 	.byte	0xff
	.zero		1


	//   ....[190]....
        /*0cdc*/ 	.word	0x0000a7f0
        /*0ce0*/ 	.word	0x00000000
        /*0ce4*/ 	.word	0x00000000
        /*0ce8*/ 	.short	0x010a
        /*0cea*/ 	.byte	0xff
	.zero		1


	//   ....[191]....
        /*0cec*/ 	.word	0x0000a850
        /*0cf0*/ 	.word	0x00000000
        /*0cf4*/ 	.word	0x00000000
        /*0cf8*/ 	.short	0x010a
        /*0cfa*/ 	.byte	0xff
	.zero		1


	//   ....[192]....
        /*0cfc*/ 	.word	0x0000a8b0
        /*0d00*/ 	.word	0x00000000
        /*0d04*/ 	.word	0x00000000
        /*0d08*/ 	.short	0x010a
        /*0d0a*/ 	.byte	0xff
	.zero		1


	//   ....[193]....
        /*0d0c*/ 	.word	0x0000a910
        /*0d10*/ 	.word	0x00000000
        /*0d14*/ 	.word	0x00000000
        /*0d18*/ 	.short	0x010a
        /*0d1a*/ 	.byte	0xff
	.zero		1


	//   ....[194]....
        /*0d1c*/ 	.word	0x0000a970
        /*0d20*/ 	.word	0x00000000
        /*0d24*/ 	.word	0x00000000
        /*0d28*/ 	.short	0x010a
        /*0d2a*/ 	.byte	0xff
	.zero		1


	//   ....[195]....
        /*0d2c*/ 	.word	0x0000a9d0
        /*0d30*/ 	.word	0x00000000
        /*0d34*/ 	.word	0x00000000
        /*0d38*/ 	.short	0x010a
        /*0d3a*/ 	.byte	0xff
	.zero		1


	//   ....[196]....
        /*0d3c*/ 	.word	0x0000aa30
        /*0d40*/ 	.word	0x00000000
        /*0d44*/ 	.word	0x00000000
        /*0d48*/ 	.short	0x010a
        /*0d4a*/ 	.byte	0xff
	.zero		1


	//   ....[197]....
        /*0d4c*/ 	.word	0x0000aa90
        /*0d50*/ 	.word	0x00000000
        /*0d54*/ 	.word	0x00000000
        /*0d58*/ 	.short	0x010a
        /*0d5a*/ 	.byte	0xff
	.zero		1


	//   ....[198]....
        /*0d5c*/ 	.word	0x0000aaf0
        /*0d60*/ 	.word	0x00000000
        /*0d64*/ 	.word	0x00000000
        /*0d68*/ 	.short	0x010a
        /*0d6a*/ 	.byte	0xff
	.zero		1


	//   ....[199]....
        /*0d6c*/ 	.word	0x0000ab50
        /*0d70*/ 	.word	0x00000000
        /*0d74*/ 	.word	0x00000000
        /*0d78*/ 	.short	0x010a
        /*0d7a*/ 	.byte	0xff
	.zero		1


	//   ....[200]....
        /*0d7c*/ 	.word	0x0000abb0
        /*0d80*/ 	.word	0x00000000
        /*0d84*/ 	.word	0x00000000
        /*0d88*/ 	.short	0x010a
        /*0d8a*/ 	.byte	0xff
	.zero		1


	//   ....[201]....
        /*0d8c*/ 	.word	0x0000ac10
        /*0d90*/ 	.word	0x00000000
        /*0d94*/ 	.word	0x00000000
        /*0d98*/ 	.short	0x010a
        /*0d9a*/ 	.byte	0xff
	.zero		1


	//   ....[202]....
        /*0d9c*/ 	.word	0x0000ac70
        /*0da0*/ 	.word	0x00000000
        /*0da4*/ 	.word	0x00000000
        /*0da8*/ 	.short	0x010a
        /*0daa*/ 	.byte	0xff
	.zero		1


	//   ....[203]....
        /*0dac*/ 	.word	0x0000acd0
        /*0db0*/ 	.word	0x00000000
        /*0db4*/ 	.word	0x00000000
        /*0db8*/ 	.short	0x010a
        /*0dba*/ 	.byte	0xff
	.zero		1


	//   ....[204]....
        /*0dbc*/ 	.word	0x0000ad30
        /*0dc0*/ 	.word	0x00000000
        /*0dc4*/ 	.word	0x00000000
        /*0dc8*/ 	.short	0x010a
        /*0dca*/ 	.byte	0xff
	.zero		1


	//   ....[205]....
        /*0dcc*/ 	.word	0x0000ad90
        /*0dd0*/ 	.word	0x00000000
        /*0dd4*/ 	.word	0x00000000
        /*0dd8*/ 	.short	0x010a
        /*0dda*/ 	.byte	0xff
	.zero		1


	//   ....[206]....
        /*0ddc*/ 	.word	0x0000adf0
        /*0de0*/ 	.word	0x00000000
        /*0de4*/ 	.word	0x00000000
        /*0de8*/ 	.short	0x010a
        /*0dea*/ 	.byte	0xff
	.zero		1


	//   ....[207]....
        /*0dec*/ 	.word	0x0000ae50
        /*0df0*/ 	.word	0x00000000
        /*0df4*/ 	.word	0x00000000
        /*0df8*/ 	.short	0x010a
        /*0dfa*/ 	.byte	0xff
	.zero		1


	//   ....[208]....
        /*0dfc*/ 	.word	0x0000aeb0
        /*0e00*/ 	.word	0x00000000
        /*0e04*/ 	.word	0x00000000
        /*0e08*/ 	.short	0x010a
        /*0e0a*/ 	.byte	0xff
	.zero		1


	//   ....[209]....
        /*0e0c*/ 	.word	0x0000af10
        /*0e10*/ 	.word	0x00000000
        /*0e14*/ 	.word	0x00000000
        /*0e18*/ 	.short	0x010a
        /*0e1a*/ 	.byte	0xff
	.zero		1


	//   ....[210]....
        /*0e1c*/ 	.word	0x0000af70
        /*0e20*/ 	.word	0x00000000
        /*0e24*/ 	.word	0x00000000
        /*0e28*/ 	.short	0x010a
        /*0e2a*/ 	.byte	0xff
	.zero		1


	//   ....[211]....
        /*0e2c*/ 	.word	0x0000afd0
        /*0e30*/ 	.word	0x00000000
        /*0e34*/ 	.word	0x00000000
        /*0e38*/ 	.short	0x010a
        /*0e3a*/ 	.byte	0xff
	.zero		1


	//   ....[212]....
        /*0e3c*/ 	.word	0x0000b030
        /*0e40*/ 	.word	0x00000000
        /*0e44*/ 	.word	0x00000000
        /*0e48*/ 	.short	0x010a
        /*0e4a*/ 	.byte	0xff
	.zero		1


	//   ....[213]....
        /*0e4c*/ 	.word	0x0000b090
        /*0e50*/ 	.word	0x00000000
        /*0e54*/ 	.word	0x00000000
        /*0e58*/ 	.short	0x010a
        /*0e5a*/ 	.byte	0xff
	.zero		1


	//   ....[214]....
        /*0e5c*/ 	.word	0x0000b0f0
        /*0e60*/ 	.word	0x00000000
        /*0e64*/ 	.word	0x00000000
        /*0e68*/ 	.short	0x010a
        /*0e6a*/ 	.byte	0xff
	.zero		1


	//   ....[215]....
        /*0e6c*/ 	.word	0x0000b140
        /*0e70*/ 	.word	0x00000002
        /*0e74*/ 	.word	0x00000290
        /*0e78*/ 	.short	0x010a
        /*0e7a*/ 	.byte	0xff
	.zero		1


	//   ....[216]....
        /*0e7c*/ 	.word	0x0000b1a0
        /*0e80*/ 	.word	0x00000002
        /*0e84*/ 	.word	0x00000240
        /*0e88*/ 	.short	0x010a
        /*0e8a*/ 	.byte	0xff
	.zero		1


	//   ....[217]....
        /*0e8c*/ 	.word	0x0000b1f0
        /*0e90*/ 	.word	0x00000002
        /*0e94*/ 	.word	0x00000230
        /*0e98*/ 	.short	0x010a
        /*0e9a*/ 	.byte	0xff
	.zero		1


	//   ....[218]....
        /*0e9c*/ 	.word	0x0000b250
        /*0ea0*/ 	.word	0x00000000
        /*0ea4*/ 	.word	0x00000240
        /*0ea8*/ 	.short	0x010a
        /*0eaa*/ 	.byte	0xff
	.zero		1


	//   ....[219]....
        /*0eac*/ 	.word	0x0000b2b0
        /*0eb0*/ 	.word	0x00000000
        /*0eb4*/ 	.word	0x00000008
        /*0eb8*/ 	.short	0x010a
        /*0eba*/ 	.byte	0xff
	.zero		1


	//   ....[220]....
        /*0ebc*/ 	.word	0x0000b3a0
        /*0ec0*/ 	.word	0x00000000
        /*0ec4*/ 	.word	0x00000008
        /*0ec8*/ 	.short	0x010a
        /*0eca*/ 	.byte	0xff
	.zero		1


	//   ....[221]....
        /*0ecc*/ 	.word	0x0000b3f0
        /*0ed0*/ 	.word	0x00000000
        /*0ed4*/ 	.word	0x00000230
        /*0ed8*/ 	.short	0x010a
        /*0eda*/ 	.byte	0xff
	.zero		1


	//   ....[222]....
        /*0edc*/ 	.word	0x0000b450
        /*0ee0*/ 	.word	0x00000000
        /*0ee4*/ 	.word	0x00000270
        /*0ee8*/ 	.short	0x010a
        /*0eea*/ 	.byte	0xff
	.zero		1


	//   ....[223]....
        /*0eec*/ 	.word	0x0000b4b0
        /*0ef0*/ 	.word	0x00000000
        /*0ef4*/ 	.word	0x00000000
        /*0ef8*/ 	.short	0x010a
        /*0efa*/ 	.byte	0xff
	.zero		1


	//   ....[224]....
        /*0efc*/ 	.word	0x0000b510
        /*0f00*/ 	.word	0x00000000
        /*0f04*/ 	.word	0x00000000
        /*0f08*/ 	.short	0x010a
        /*0f0a*/ 	.byte	0xff
	.zero		1


	//   ....[225]....
        /*0f0c*/ 	.word	0x0000b570
        /*0f10*/ 	.word	0x00000000
        /*0f14*/ 	.word	0x00000000
        /*0f18*/ 	.short	0x010a
        /*0f1a*/ 	.byte	0xff
	.zero		1


	//   ....[226]....
        /*0f1c*/ 	.word	0x0000b5d0
        /*0f20*/ 	.word	0x00000000
        /*0f24*/ 	.word	0x00000000
        /*0f28*/ 	.short	0x010a
        /*0f2a*/ 	.byte	0xff
	.zero		1


	//   ....[227]....
        /*0f2c*/ 	.word	0x0000b630
        /*0f30*/ 	.word	0x00000000
        /*0f34*/ 	.word	0x000002b0
        /*0f38*/ 	.short	0x010a
        /*0f3a*/ 	.byte	0xff
	.zero		1


	//   ....[228]....
        /*0f3c*/ 	.word	0x0000b680
        /*0f40*/ 	.word	0x0000000c
        /*0f44*/ 	.word	0x00000230
        /*0f48*/ 	.short	0x010a
        /*0f4a*/ 	.byte	0xff
	.zero		1


	//   ....[229]....
        /*0f4c*/ 	.word	0x0000b6e0
        /*0f50*/ 	.word	0x00000000
        /*0f54*/ 	.word	0x00000228
        /*0f58*/ 	.short	0x010a
        /*0f5a*/ 	.byte	0xff
	.zero		1


	//   ....[230]....
        /*0f5c*/ 	.word	0x0000b740
        /*0f60*/ 	.word	0x00000000
        /*0f64*/ 	.word	0x00000210
        /*0f68*/ 	.short	0x010a
        /*0f6a*/ 	.byte	0xff
	.zero		1


	//   ....[231]....
        /*0f6c*/ 	.word	0x0000b7a0
        /*0f70*/ 	.word	0x00000000
        /*0f74*/ 	.word	0x00000218
        /*0f78*/ 	.short	0x010a
        /*0f7a*/ 	.byte	0xff
	.zero		1


	//   ....[232]....
        /*0f7c*/ 	.word	0x0000b800
        /*0f80*/ 	.word	0x00000000
        /*0f84*/ 	.word	0x00000210
        /*0f88*/ 	.short	0x010a
        /*0f8a*/ 	.byte	0xff
	.zero		1


	//   ....[233]....
        /*0f8c*/ 	.word	0x0000b850
        /*0f90*/ 	.word	0x00000003
        /*0f94*/ 	.word	0x00000230
        /*0f98*/ 	.short	0x010a
        /*0f9a*/ 	.byte	0xff
	.zero		1


	//   ....[234]....
        /*0f9c*/ 	.word	0x0000b8a0
        /*0fa0*/ 	.word	0x00000003
        /*0fa4*/ 	.word	0x00000200
        /*0fa8*/ 	.short	0x010a
        /*0faa*/ 	.byte	0xff
	.zero		1


	//   ....[235]....
        /*0fac*/ 	.word	0x0000b8f0
        /*0fb0*/ 	.word	0x00000092
        /*0fb4*/ 	.word	0x00000250
        /*0fb8*/ 	.short	0x010a
        /*0fba*/ 	.byte	0xff
	.zero		1


	//   ....[236]....
        /*0fbc*/ 	.word	0x0000b940
        /*0fc0*/ 	.word	0x00000072
        /*0fc4*/ 	.word	0x00000200
        /*0fc8*/ 	.short	0x010a
        /*0fca*/ 	.byte	0xff
	.zero		1


	//----- nvinfo : EIATTR_NUM_MBARRIERS
	.align		4
.L_47:
        /*0fcc*/ 	.byte	0x03, 0x38
        /*0fce*/ 	.short	0x0057


	//----- nvinfo : EIATTR_EXIT_INSTR_OFFSETS
	.align		4
        /*0fd0*/ 	.byte	0x04, 0x1c
        /*0fd2*/ 	.short	(.L_49 - .L_48)


	//   ....[0]....
.L_48:
        /*0fd4*/ 	.word	0x000040f0


	//   ....[1]....
        /*0fd8*/ 	.word	0x000045e0


	//   ....[2]....
        /*0fdc*/ 	.word	0x00004640


	//   ....[3]....
        /*0fe0*/ 	.word	0x00005870


	//   ....[4]....
        /*0fe4*/ 	.word	0x00006670


	//   ....[5]....
        /*0fe8*/ 	.word	0x000066b0


	//   ....[6]....
        /*0fec*/ 	.word	0x0000a430


	//----- nvinfo : EIATTR_MAX_THREADS
	.align		4
.L_49:
        /*0ff0*/ 	.byte	0x04, 0x05
        /*0ff2*/ 	.short	(.L_51 - .L_50)
.L_50:
        /*0ff4*/ 	.word	0x00000100
        /*0ff8*/ 	.word	0x00000001
        /*0ffc*/ 	.word	0x00000001


	//----- nvinfo : EIATTR_CRS_STACK_SIZE
	.align		4
.L_51:
        /*1000*/ 	.byte	0x04, 0x1e
        /*1002*/ 	.short	(.L_53 - .L_52)
.L_52:
        /*1004*/ 	.word	0x00000000


	//----- nvinfo : EIATTR_CBANK_PARAM_SIZE
	.align		4
.L_53:
        /*1008*/ 	.byte	0x03, 0x19
        /*100a*/ 	.short	0x0800


	//----- nvinfo : EIATTR_PARAM_CBANK
	.align		4
        /*100c*/ 	.byte	0x04, 0x0a
        /*100e*/ 	.short	(.L_55 - .L_54)
	.align		4
.L_54:
        /*1010*/ 	.word	index@(.nv.constant0._ZN7cutlass13device_kernelINS_4gemm6kernel13GemmUniversalIN4cute5tupleIJiiiiEEENS1_10collective13CollectiveMmaINS1_35MainloopSm100TmaUmmaWarpSpecializedILi32ELi2ELi4ENS5_IJNS4_1CILi4EEESB_NSA_ILi1EEEEEEEENS5_IJNSA_ILi256EEENSA_ILi128EEENSA_ILi32EEEEEEaNS5_IJlSC_lEEEaSJ_NS4_8TiledMMAINS4_8MMA_AtomIJNS4_21SM100_MMA_S8_2x1SM_SSIaaiLi256ELi128ELNS4_4UMMA5MajorE0ELSO_0ELNSN_8SaturateE0EEEEEENS4_6LayoutINS5_IJSC_SC_SC_EEENS5_IJNSA_ILi0EEESU_SU_EEEEENS5_IJNS4_10UnderscoreESX_SX_EEEEENS4_28SM100_TMA_2SM_LOAD_MULTICASTENS4_14ComposedLayoutINS4_7SwizzleILi1ELi4ELi3EEENS4_18smem_ptr_flag_bitsILi8EEENSS_INS5_IJNSA_ILi8EEESH_EEENS5_IJSH_SC_EEEEEEEvNS4_8identityES10_S1A_vS1B_EENS_8epilogue10collective18CollectiveEpilogueINS1D_23Sm100TmaWarpSpecializedILi2ELi2ELi64ELb0ELb0EEEJNS5_IJSG_SG_SH_EEENS5_IJNSS_ISG_SC_EENSS_INSA_ILi64EEESC_EEEEEaSJ_aSJ_NS1D_6fusion15FusionCallbacksIS1H_NS1N_17LinearCombinationIaiaiLNS_15FloatRoundStyleE2EEES1I_S1M_JEEENS4_5SM1004TMEM4LOAD26SM100_TMEM_LOAD_32dp32b64xENS4_13SM90_TMA_LOADENS11_INS12_ILi2ELi4ELi3EEES15_NSS_INS5_IJS16_S1K_EEENS5_IJS1K_SC_EEEEEEENS4_39AutoVectorizingCopyWithAssumedAlignmentILi128EEENS4_14SM90_TMA_STOREES22_S24_S24_EEEvvEEEEvNT_6ParamsE)
        /*1014*/ 	.short	0x0380
        /*1016*/ 	.short	0x0800


	//----- nvinfo : EIATTR_SW_WAR
	.align		4
.L_55:
        /*1018*/ 	.byte	0x04, 0x36
        /*101a*/ 	.short	(.L_57 - .L_56)
.L_56:
        /*101c*/ 	.word	0x00000008
.L_57:


//--------------------- .nv.callgraph             --------------------------
	.section	.nv.callgraph,"",@"SHT_CUDA_CALLGRAPH"
	.align	4
	.sectionentsize	8
	.align		4
        /*0000*/ 	.word	0x00000000
	.align		4
        /*0004*/ 	.word	0xffffffff
	.align		4
        /*0008*/ 	.word	index@(_ZN7cutlass13device_kernelINS_4gemm6kernel13GemmUniversalIN4cute5tupleIJiiiiEEENS1_10collective13CollectiveMmaINS1_35MainloopSm100TmaUmmaWarpSpecializedILi32ELi2ELi4ENS5_IJNS4_1CILi4EEESB_NSA_ILi1EEEEEEEENS5_IJNSA_ILi256EEENSA_ILi128EEENSA_ILi32EEEEEEaNS5_IJlSC_lEEEaSJ_NS4_8TiledMMAINS4_8MMA_AtomIJNS4_21SM100_MMA_S8_2x1SM_SSIaaiLi256ELi128ELNS4_4UMMA5MajorE0ELSO_0ELNSN_8SaturateE0EEEEEENS4_6LayoutINS5_IJSC_SC_SC_EEENS5_IJNSA_ILi0EEESU_SU_EEEEENS5_IJNS4_10UnderscoreESX_SX_EEEEENS4_28SM100_TMA_2SM_LOAD_MULTICASTENS4_14ComposedLayoutINS4_7SwizzleILi1ELi4ELi3EEENS4_18smem_ptr_flag_bitsILi8EEENSS_INS5_IJNSA_ILi8EEESH_EEENS5_IJSH_SC_EEEEEEEvNS4_8identityES10_S1A_vS1B_EENS_8epilogue10collective18CollectiveEpilogueINS1D_23Sm100TmaWarpSpecializedILi2ELi2ELi64ELb0ELb0EEEJNS5_IJSG_SG_SH_EEENS5_IJNSS_ISG_SC_EENSS_INSA_ILi64EEESC_EEEEEaSJ_aSJ_NS1D_6fusion15FusionCallbacksIS1H_NS1N_17LinearCombinationIaiaiLNS_15FloatRoundStyleE2EEES1I_S1M_JEEENS4_5SM1004TMEM4LOAD26SM100_TMEM_LOAD_32dp32b64xENS4_13SM90_TMA_LOADENS11_INS12_ILi2ELi4ELi3EEES15_NSS_INS5_IJS16_S1K_EEENS5_IJS1K_SC_EEEEEEENS4_39AutoVectorizingCopyWithAssumedAlignmentILi128EEENS4_14SM90_TMA_STOREES22_S24_S24_EEEvvEEEEvNT_6ParamsE)
	.align		4
        /*000c*/ 	.word	index@(__assertfail)
	.align		4
        /*0010*/ 	.word	0x00000000
	.align		4
        /*0014*/ 	.word	0xfffffffe
	.align		4
        /*0018*/ 	.word	0x00000000
	.align		4
        /*001c*/ 	.word	0xfffffffd
	.align		4
        /*0020*/ 	.word	0x00000000
	.align		4
        /*0024*/ 	.word	0xfffffffc


//--------------------- .nv.constant4             --------------------------
	.section	.nv.constant4,"a",@progbits
	.align	8
	.align		8
.nv.constant4:
        /*0000*/ 	.dword	__assertfail
	.align		8
        /*0008*/ 	.dword	__unnamed_1
	.align		8
        /*0010*/ 	.dword	__unnamed_2
	.align		8
        /*0018*/ 	.dword	_ZN40_INTERNAL_8956706f_4_k_cu_789ad82e_196974cuda3std3__45__cpo5beginE
	.align		8
        /*0020*/ 	.dword	_ZN40_INTERNAL_8956706f_4_k_cu_789ad82e_196974cuda3std3__45__cpo3endE
	.align		8
        /*0028*/ 	.dword	_ZN40_INTERNAL_8956706f_4_k_cu_789ad82e_196974cuda3std3__45__cpo6cbeginE
	.align		8
        /*0030*/ 	.dword	_ZN40_INTERNAL_8956706f_4_k_cu_789ad82e_196974cuda3std3__45__cpo4cendE
	.align		8
        /*0038*/ 	.dword	_ZN40_INTERNAL_8956706f_4_k_cu_789ad82e_196974cuda3std3__442_GLOBAL__N__8956706f_4_k_cu_789ad82e_196976ignoreE
	.align		8
        /*0040*/ 	.dword	_ZN40_INTERNAL_8956706f_4_k_cu_789ad82e_196974cuda3std3__419piecewise_constructE
	.align		8
        /*0048*/ 	.dword	_ZN40_INTERNAL_8956706f_4_k_cu_789ad82e_196974cuda3std3__48in_placeE
	.align		8
        /*0050*/ 	.dword	_ZN40_INTERNAL_8956706f_4_k_cu_789ad82e_196974cuda3std6ranges3__45__cpo4swapE
	.align		8
        /*0058*/ 	.dword	_ZN40_INTERNAL_8956706f_4_k_cu_789ad82e_196974cuda3std6ranges3__45__cpo9iter_moveE
	.align		8
        /*0060*/ 	.dword	_ZN40_INTERNAL_8956706f_4_k_cu_789ad82e_196974cute7productE
	.align		8
        /*0068*/ 	.dword	_ZN40_INTERNAL_8956706f_4_k_cu_789ad82e_196974cute1_E
	.align		8
        /*0070*/ 	.dword	$str$25
	.align		8
        /*0078*/ 	.dword	$str$26
	.align		8
        /*0080*/ 	.dword	$str$27
	.align		8
        /*0088*/ 	.dword	$str$28


//--------------------- .text._ZN7cutlass13device_kernelINS_4gemm6kernel13GemmUniversalIN4cute5tupleIJiiiiEEENS1_10collective13CollectiveMmaINS1_35MainloopSm100TmaUmmaWarpSpecializedILi32ELi2ELi4ENS5_IJNS4_1CILi4EEESB_NSA_ILi1EEEEEEEENS5_IJNSA_ILi256EEENSA_ILi128EEENSA_ILi32EEEEEEaNS5_IJlSC_lEEEaSJ_NS4_8TiledMMAINS4_8MMA_AtomIJNS4_21SM100_MMA_S8_2x1SM_SSIaaiLi256ELi128ELNS4_4UMMA5MajorE0ELSO_0ELNSN_8SaturateE0EEEEEENS4_6LayoutINS5_IJSC_SC_SC_EEENS5_IJNSA_ILi0EEESU_SU_EEEEENS5_IJNS4_10UnderscoreESX_SX_EEEEENS4_28SM100_TMA_2SM_LOAD_MULTICASTENS4_14ComposedLayoutINS4_7SwizzleILi1ELi4ELi3EEENS4_18smem_ptr_flag_bitsILi8EEENSS_INS5_IJNSA_ILi8EEESH_EEENS5_IJSH_SC_EEEEEEEvNS4_8identityES10_S1A_vS1B_EENS_8epilogue10collective18CollectiveEpilogueINS1D_23Sm100TmaWarpSpecializedILi2ELi2ELi64ELb0ELb0EEEJNS5_IJSG_SG_SH_EEENS5_IJNSS_ISG_SC_EENSS_INSA_ILi64EEESC_EEEEEaSJ_aSJ_NS1D_6fusion15FusionCallbacksIS1H_NS1N_17LinearCombinationIaiaiLNS_15FloatRoundStyleE2EEES1I_S1M_JEEENS4_5SM1004TMEM4LOAD26SM100_TMEM_LOAD_32dp32b64xENS4_13SM90_TMA_LOADENS11_INS12_ILi2ELi4ELi3EEES15_NSS_INS5_IJS16_S1K_EEENS5_IJS1K_SC_EEEEEEENS4_39AutoVectorizingCopyWithAssumedAlignmentILi128EEENS4_14SM90_TMA_STOREES22_S24_S24_EEEvvEEEEvNT_6ParamsE --------------------------
	.section	.text._ZN7cutlass13device_kernelINS_4gemm6kernel13GemmUniversalIN4cute5tupleIJiiiiEEENS1_10collective13CollectiveMmaINS1_35MainloopSm100TmaUmmaWarpSpecializedILi32ELi2ELi4ENS5_IJNS4_1CILi4EEESB_NSA_ILi1EEEEEEEENS5_IJNSA_ILi256EEENSA_ILi128EEENSA_ILi32EEEEEEaNS5_IJlSC_lEEEaSJ_NS4_8TiledMMAINS4_8MMA_AtomIJNS4_21SM100_MMA_S8_2x1SM_SSIaaiLi256ELi128ELNS4_4UMMA5MajorE0ELSO_0ELNSN_8SaturateE0EEEEEENS4_6LayoutINS5_IJSC_SC_SC_EEENS5_IJNSA_ILi0EEESU_SU_EEEEENS5_IJNS4_10UnderscoreESX_SX_EEEEENS4_28SM100_TMA_2SM_LOAD_MULTICASTENS4_14ComposedLayoutINS4_7SwizzleILi1ELi4ELi3EEENS4_18smem_ptr_flag_bitsILi8EEENSS_INS5_IJNSA_ILi8EEESH_EEENS5_IJSH_SC_EEEEEEEvNS4_8identityES10_S1A_vS1B_EENS_8epilogue10collective18CollectiveEpilogueINS1D_23Sm100TmaWarpSpecializedILi2ELi2ELi64ELb0ELb0EEEJNS5_IJSG_SG_SH_EEENS5_IJNSS_ISG_SC_EENSS_INSA_ILi64EEESC_EEEEEaSJ_aSJ_NS1D_6fusion15FusionCallbacksIS1H_NS1N_17LinearCombinationIaiaiLNS_15FloatRoundStyleE2EEES1I_S1M_JEEENS4_5SM1004TMEM4LOAD26SM100_TMEM_LOAD_32dp32b64xENS4_13SM90_TMA_LOADENS11_INS12_ILi2ELi4ELi3EEES15_NSS_INS5_IJS16_S1K_EEENS5_IJS1K_SC_EEEEEEENS4_39AutoVectorizingCopyWithAssumedAlignmentILi128EEENS4_14SM90_TMA_STOREES22_S24_S24_EEEvvEEEEvNT_6ParamsE,"ax",@progbits
	.align	128
.text._ZN7cutlass13device_kernelINS_4gemm6kernel13GemmUniversalIN4cute5tupleIJiiiiEEENS1_10collective13CollectiveMmaINS1_35MainloopSm100TmaUmmaWarpSpecializedILi32ELi2ELi4ENS5_IJNS4_1CILi4EEESB_NSA_ILi1EEEEEEEENS5_IJNSA_ILi256EEENSA_ILi128EEENSA_ILi32EEEEEEaNS5_IJlSC_lEEEaSJ_NS4_8TiledMMAINS4_8MMA_AtomIJNS4_21SM100_MMA_S8_2x1SM_SSIaaiLi256ELi128ELNS4_4UMMA5MajorE0ELSO_0ELNSN_8SaturateE0EEEEEENS4_6LayoutINS5_IJSC_SC_SC_EEENS5_IJNSA_ILi0EEESU_SU_EEEEENS5_IJNS4_10UnderscoreESX_SX_EEEEENS4_28SM100_TMA_2SM_LOAD_MULTICASTENS4_14ComposedLayoutINS4_7SwizzleILi1ELi4ELi3EEENS4_18smem_ptr_flag_bitsILi8EEENSS_INS5_IJNSA_ILi8EEESH_EEENS5_IJSH_SC_EEEEEEEvNS4_8identityES10_S1A_vS1B_EENS_8epilogue10collective18CollectiveEpilogueINS1D_23Sm100TmaWarpSpecializedILi2ELi2ELi64ELb0ELb0EEEJNS5_IJSG_SG_SH_EEENS5_IJNSS_ISG_SC_EENSS_INSA_ILi64EEESC_EEEEEaSJ_aSJ_NS1D_6fusion15FusionCallbacksIS1H_NS1N_17LinearCombinationIaiaiLNS_15FloatRoundStyleE2EEES1I_S1M_JEEENS4_5SM1004TMEM4LOAD26SM100_TMEM_LOAD_32dp32b64xENS4_13SM90_TMA_LOADENS11_INS12_ILi2ELi4ELi3EEES15_NSS_INS5_IJS16_S1K_EEENS5_IJS1K_SC_EEEEEEENS4_39AutoVectorizingCopyWithAssumedAlignmentILi128EEENS4_14SM90_TMA_STOREES22_S24_S24_EEEvvEEEEvNT_6ParamsE:
        .type           _ZN7cutlass13device_kernelINS_4gemm6kernel13GemmUniversalIN4cute5tupleIJiiiiEEENS1_10collective13CollectiveMmaINS1_35MainloopSm100TmaUmmaWarpSpecializedILi32ELi2ELi4ENS5_IJNS4_1CILi4EEESB_NSA_ILi1EEEEEEEENS5_IJNSA_ILi256EEENSA_ILi128EEENSA_ILi32EEEEEEaNS5_IJlSC_lEEEaSJ_NS4_8TiledMMAINS4_8MMA_AtomIJNS4_21SM100_MMA_S8_2x1SM_SSIaaiLi256ELi128ELNS4_4UMMA5MajorE0ELSO_0ELNSN_8SaturateE0EEEEEENS4_6LayoutINS5_IJSC_SC_SC_EEENS5_IJNSA_ILi0EEESU_SU_EEEEENS5_IJNS4_10UnderscoreESX_SX_EEEEENS4_28SM100_TMA_2SM_LOAD_MULTICASTENS4_14ComposedLayoutINS4_7SwizzleILi1ELi4ELi3EEENS4_18smem_ptr_flag_bitsILi8EEENSS_INS5_IJNSA_ILi8EEESH_EEENS5_IJSH_SC_EEEEEEEvNS4_8identityES10_S1A_vS1B_EENS_8epilogue10collective18CollectiveEpilogueINS1D_23Sm100TmaWarpSpecializedILi2ELi2ELi64ELb0ELb0EEEJNS5_IJSG_SG_SH_EEENS5_IJNSS_ISG_SC_EENSS_INSA_ILi64EEESC_EEEEEaSJ_aSJ_NS1D_6fusion15FusionCallbacksIS1H_NS1N_17LinearCombinationIaiaiLNS_15FloatRoundStyleE2EEES1I_S1M_JEEENS4_5SM1004TMEM4LOAD26SM100_TMEM_LOAD_32dp32b64xENS4_13SM90_TMA_LOADENS11_INS12_ILi2ELi4ELi3EEES15_NSS_INS5_IJS16_S1K_EEENS5_IJS1K_SC_EEEEEEENS4_39AutoVectorizingCopyWithAssumedAlignmentILi128EEENS4_14SM90_TMA_STOREES22_S24_S24_EEEvvEEEEvNT_6ParamsE,@function
        .size           _ZN7cutlass13device_kernelINS_4gemm6kernel13GemmUniversalIN4cute5tupleIJiiiiEEENS1_10collective13CollectiveMmaINS1_35MainloopSm100TmaUmmaWarpSpecializedILi32ELi2ELi4ENS5_IJNS4_1CILi4EEESB_NSA_ILi1EEEEEEEENS5_IJNSA_ILi256EEENSA_ILi128EEENSA_ILi32EEEEEEaNS5_IJlSC_lEEEaSJ_NS4_8TiledMMAINS4_8MMA_AtomIJNS4_21SM100_MMA_S8_2x1SM_SSIaaiLi256ELi128ELNS4_4UMMA5MajorE0ELSO_0ELNSN_8SaturateE0EEEEEENS4_6LayoutINS5_IJSC_SC_SC_EEENS5_IJNSA_ILi0EEESU_SU_EEEEENS5_IJNS4_10UnderscoreESX_SX_EEEEENS4_28SM100_TMA_2SM_LOAD_MULTICASTENS4_14ComposedLayoutINS4_7SwizzleILi1ELi4ELi3EEENS4_18smem_ptr_flag_bitsILi8EEENSS_INS5_IJNSA_ILi8EEESH_EEENS5_IJSH_SC_EEEEEEEvNS4_8identityES10_S1A_vS1B_EENS_8epilogue10collective18CollectiveEpilogueINS1D_23Sm100TmaWarpSpecializedILi2ELi2ELi64ELb0ELb0EEEJNS5_IJSG_SG_SH_EEENS5_IJNSS_ISG_SC_EENSS_INSA_ILi64EEESC_EEEEEaSJ_aSJ_NS1D_6fusion15FusionCallbacksIS1H_NS1N_17LinearCombinationIaiaiLNS_15FloatRoundStyleE2EEES1I_S1M_JEEENS4_5SM1004TMEM4LOAD26SM100_TMEM_LOAD_32dp32b64xENS4_13SM90_TMA_LOADENS11_INS12_ILi2ELi4ELi3EEES15_NSS_INS5_IJS16_S1K_EEENS5_IJS1K_SC_EEEEEEENS4_39AutoVectorizingCopyWithAssumedAlignmentILi128EEENS4_14SM90_TMA_STOREES22_S24_S24_EEEvvEEEEvNT_6ParamsE,(.L_x_248 - _ZN7cutlass13device_kernelINS_4gemm6kernel13GemmUniversalIN4cute5tupleIJiiiiEEENS1_10collective13CollectiveMmaINS1_35MainloopSm100TmaUmmaWarpSpecializedILi32ELi2ELi4ENS5_IJNS4_1CILi4EEESB_NSA_ILi1EEEEEEEENS5_IJNSA_ILi256EEENSA_ILi128EEENSA_ILi32EEEEEEaNS5_IJlSC_lEEEaSJ_NS4_8TiledMMAINS4_8MMA_AtomIJNS4_21SM100_MMA_S8_2x1SM_SSIaaiLi256ELi128ELNS4_4UMMA5MajorE0ELSO_0ELNSN_8SaturateE0EEEEEENS4_6LayoutINS5_IJSC_SC_SC_EEENS5_IJNSA_ILi0EEESU_SU_EEEEENS5_IJNS4_10UnderscoreESX_SX_EEEEENS4_28SM100_TMA_2SM_LOAD_MULTICASTENS4_14ComposedLayoutINS4_7SwizzleILi1ELi4ELi3EEENS4_18smem_ptr_flag_bitsILi8EEENSS_INS5_IJNSA_ILi8EEESH_EEENS5_IJSH_SC_EEEEEEEvNS4_8identityES10_S1A_vS1B_EENS_8epilogue10collective18CollectiveEpilogueINS1D_23Sm100TmaWarpSpecializedILi2ELi2ELi64ELb0ELb0EEEJNS5_IJSG_SG_SH_EEENS5_IJNSS_ISG_SC_EENSS_INSA_ILi64EEESC_EEEEEaSJ_aSJ_NS1D_6fusion15FusionCallbacksIS1H_NS1N_17LinearCombinationIaiaiLNS_15FloatRoundStyleE2EEES1I_S1M_JEEENS4_5SM1004TMEM4LOAD26SM100_TMEM_LOAD_32dp32b64xENS4_13SM90_TMA_LOADENS11_INS12_ILi2ELi4ELi3EEES15_NSS_INS5_IJS16_S1K_EEENS5_IJS1K_SC_EEEEEEENS4_39AutoVectorizingCopyWithAssumedAlignmentILi128EEENS4_14SM90_TMA_STOREES22_S24_S24_EEEvvEEEEvNT_6ParamsE)
        .other          _ZN7cutlass13device_kernelINS_4gemm6kernel13GemmUniversalIN4cute5tupleIJiiiiEEENS1_10collective13CollectiveMmaINS1_35MainloopSm100TmaUmmaWarpSpecializedILi32ELi2ELi4ENS5_IJNS4_1CILi4EEESB_NSA_ILi1EEEEEEEENS5_IJNSA_ILi256EEENSA_ILi128EEENSA_ILi32EEEEEEaNS5_IJlSC_lEEEaSJ_NS4_8TiledMMAINS4_8MMA_AtomIJNS4_21SM100_MMA_S8_2x1SM_SSIaaiLi256ELi128ELNS4_4UMMA5MajorE0ELSO_0ELNSN_8SaturateE0EEEEEENS4_6LayoutINS5_IJSC_SC_SC_EEENS5_IJNSA_ILi0EEESU_SU_EEEEENS5_IJNS4_10UnderscoreESX_SX_EEEEENS4_28SM100_TMA_2SM_LOAD_MULTICASTENS4_14ComposedLayoutINS4_7SwizzleILi1ELi4ELi3EEENS4_18smem_ptr_flag_bitsILi8EEENSS_INS5_IJNSA_ILi8EEESH_EEENS5_IJSH_SC_EEEEEEEvNS4_8identityES10_S1A_vS1B_EENS_8epilogue10collective18CollectiveEpilogueINS1D_23Sm100TmaWarpSpecializedILi2ELi2ELi64ELb0ELb0EEEJNS5_IJSG_SG_SH_EEENS5_IJNSS_ISG_SC_EENSS_INSA_ILi64EEESC_EEEEEaSJ_aSJ_NS1D_6fusion15FusionCallbacksIS1H_NS1N_17LinearCombinationIaiaiLNS_15FloatRoundStyleE2EEES1I_S1M_JEEENS4_5SM1004TMEM4LOAD26SM100_TMEM_LOAD_32dp32b64xENS4_13SM90_TMA_LOADENS11_INS12_ILi2ELi4ELi3EEES15_NSS_INS5_IJS16_S1K_EEENS5_IJS1K_SC_EEEEEEENS4_39AutoVectorizingCopyWithAssumedAlignmentILi128EEENS4_14SM90_TMA_STOREES22_S24_S24_EEEvvEEEEvNT_6ParamsE,@"STO_CUDA_ENTRY STV_DEFAULT"
_ZN7cutlass13device_kernelINS_4gemm6kernel13GemmUniversalIN4cute5tupleIJiiiiEEENS1_10collective13CollectiveMmaINS1_35MainloopSm100TmaUmmaWarpSpecializedILi32ELi2ELi4ENS5_IJNS4_1CILi4EEESB_NSA_ILi1EEEEEEEENS5_IJNSA_ILi256EEENSA_ILi128EEENSA_ILi32EEEEEEaNS5_IJlSC_lEEEaSJ_NS4_8TiledMMAINS4_8MMA_AtomIJNS4_21SM100_MMA_S8_2x1SM_SSIaaiLi256ELi128ELNS4_4UMMA5MajorE0ELSO_0ELNSN_8SaturateE0EEEEEENS4_6LayoutINS5_IJSC_SC_SC_EEENS5_IJNSA_ILi0EEESU_SU_EEEEENS5_IJNS4_10UnderscoreESX_SX_EEEEENS4_28SM100_TMA_2SM_LOAD_MULTICASTENS4_14ComposedLayoutINS4_7SwizzleILi1ELi4ELi3EEENS4_18smem_ptr_flag_bitsILi8EEENSS_INS5_IJNSA_ILi8EEESH_EEENS5_IJSH_SC_EEEEEEEvNS4_8identityES10_S1A_vS1B_EENS_8epilogue10collective18CollectiveEpilogueINS1D_23Sm100TmaWarpSpecializedILi2ELi2ELi64ELb0ELb0EEEJNS5_IJSG_SG_SH_EEENS5_IJNSS_ISG_SC_EENSS_INSA_ILi64EEESC_EEEEEaSJ_aSJ_NS1D_6fusion15FusionCallbacksIS1H_NS1N_17LinearCombinationIaiaiLNS_15FloatRoundStyleE2EEES1I_S1M_JEEENS4_5SM1004TMEM4LOAD26SM100_TMEM_LOAD_32dp32b64xENS4_13SM90_TMA_LOADENS11_INS12_ILi2ELi4ELi3EEES15_NSS_INS5_IJS16_S1K_EEENS5_IJS1K_SC_EEEEEEENS4_39AutoVectorizingCopyWithAssumedAlignmentILi128EEENS4_14SM90_TMA_STOREES22_S24_S24_EEEvvEEEEvNT_6ParamsE:
[----:B------:R-:W1:Y:S01]  /*0000*/  LDC R1, c[0x0][0x37c] ;  /* 0x0000df00ff017b82 */ /* 0x000e620000000800 */
[----:B------:R-:W2:Y:S01]  /*0010*/  S2R R156, SR_TID.X ;  /* 0x00000000009c7919 */ /* 0x000ea20000002100 */
[----:B------:R-:W3:Y:S06]  /*0020*/  LDCU.64 UR8, c[0x0][0x890] ;  /* 0x00011200ff0877ac */ /* 0x000eec0008000a00 */
[----:B------:R-:W4:Y:S01]  /*0030*/  S2UR UR45, SR_CgaCtaId ;  /* 0x00000000002d79c3 */ /* 0x000f220000008800 */
[----:B------:R-:W-:Y:S02]  /*0040*/  PRMT R144, RZ, 0x7610, R144 ;  /* 0x00007610ff907816 */ /* 0x000fe40000000090 */
[----:B------:R-:W-:-:S02]  /*0050*/  ELECT P0, URZ, PT ;  /* 0x0000000000ff782f */ /* 0x000fc40003800000 */
[----:B---3--:R-:W-:-:S04]  /*0060*/  ISETP.NE.U32.AND P1, PT, RZ, UR8, PT ;  /* 0x00000008ff007c0c */ /* 0x008fc8000bf25070 */
[----:B------:R-:W-:Y:S01]  /*0070*/  ISETP.NE.AND.EX P2, PT, RZ, UR9, PT, P1 ;  /* 0x00000009ff007c0c */ /* 0x000fe2000bf45310 */
[----:B----4-:R-:W-:Y:S02]  /*0080*/  ULOP3.LUT UR28, UR45, 0x1, URZ, 0xc0, !UPT ;  /* 0x000000012d1c7892 */ /* 0x010fe4000f8ec0ff */
[----:B------:R-:W-:Y:S01]  /*0090*/  ULOP3.LUT UR29, UR45, 0x1, URZ, 0x3c, !UPT ;  /* 0x000000012d1d7892 */ /* 0x000fe2000f8e3cff */
[----:B--2---:R-:W-:-:S05]  /*00a0*/  SHF.R.U32.HI R145, RZ, 0x5, R156 ;  /* 0x00000005ff917819 */ /* 0x004fca000001169c */
[----:B------:R-:W2:Y:S02]  /*00b0*/  SHFL.IDX PT, R0, R145, RZ, 0x1f ;  /* 0x00001fff91007589 */ /* 0x000ea400000e0000 */
[----:B--2---:R-:W-:Y:S02]  /*00c0*/  R2UR UR25, R0 ;  /* 0x00000000001972ca */ /* 0x004fe400000e0000 */
[----:B-1----:R-:W-:Y:S05]  /*00d0*/  @P2 BRA `(.L_x_0) ;  /* 0x0000000000302947 */ /* 0x002fea0003800000 */
[----:B------:R-:W1:Y:S02]  /*00e0*/  LDCU.64 UR4, c[0x0][0x888] ;  /* 0x00011100ff0477ac */ /* 0x000e640008000a00 */
[----:B-1----:R-:W-:-:S04]  /*00f0*/  UISETP.NE.U32.AND UP0, UPT, UR4, URZ, UPT ;  /* 0x000000ff0400728c */ /* 0x002fc8000bf05070 */
[----:B------:R-:W-:-:S09]  /*0100*/  UISETP.NE.AND.EX UP0, UPT, UR5, URZ, UPT, UP0 ;  /* 0x000000ff0500728c */ /* 0x000fd2000bf05300 */
[----:B------:R-:W-:Y:S05]  /*0110*/  BRA.U !UP0, `(.L_x_1) ;  /* 0x0000000108147547 */ /* 0x000fea000b800000 */
[----:B------:R-:W1:Y:S01]  /*0120*/  LDC.64 R72, c[0x0][0x888] ;  /* 0x00022200ff487b82 */ /* 0x000e620000000a00 */
[----:B------:R-:W1:Y:S02]  /*0130*/  LDCU.64 UR4, c[0x0][0x358] ;  /* 0x00006b00ff0477ac */ /* 0x000e640008000a00 */
[----:B-1----:R1:W5:Y:S01]  /*0140*/  LDG.E R72, desc[UR4][R72.64] ;  /* 0x0000000448487981 */ /* 0x002362000c1e1900 */
[----:B------:R-:W-:Y:S01]  /*0150*/  HFMA2 R144, -RZ, RZ, 0, 5.9604644775390625e-08 ;  /* 0x00000001ff907431 */ /* 0x000fe200000001ff */
[----:B------:R-:W-:Y:S05]  /*0160*/  BRA `(.L_x_0) ;  /* 0x00000000000c7947 */ /* 0x000fea0003800000 */
.L_x_1:
[----:B------:R-:W1:Y:S01]  /*0170*/  LDCU UR4, c[0x0][0x880] ;  /* 0x00011000ff0477ac */ /* 0x000e620008000800 */
[----:B------:R-:W-:Y:S01]  /*0180*/  HFMA2 R144, -RZ, RZ, 0, 5.9604644775390625e-08 ;  /* 0x00000001ff907431 */ /* 0x000fe200000001ff */
[----:B-1----:R-:W-:-:S07]  /*0190*/  MOV R72, UR4 ;  /* 0x0000000400487c02 */ /* 0x002fce0008000f00 */
.L_x_0:
[----:B------:R-:W2:Y:S02]  /*01a0*/  LDCU.64 UR4, c[0x0][0x8b0] ;  /* 0x00011600ff0477ac */ /* 0x000ea40008000a00 */
[----:B--2---:R-:W-:-:S04]  /*01b0*/  UISETP.NE.U32.AND UP0, UPT, UR4, URZ, UPT ;  /* 0x000000ff0400728c */ /* 0x004fc8000bf05070 */
[----:B------:R-:W-:-:S09]  /*01c0*/  UISETP.NE.AND.EX UP0, UPT, UR5, URZ, UPT, UP0 ;  /* 0x000000ff0500728c */ /* 0x000fd2000bf05300 */
[----:B------:R-:W-:Y:S05]  /*01d0*/  BRA.U UP0, `(.L_x_2) ;  /* 0x0000000100287547 */ /* 0x000fea000b800000 */
[----:B------:R-:W2:Y:S02]  /*01e0*/  LDCU.64 UR4, c[0x0][0x8a8] ;  /* 0x00011500ff0477ac */ /* 0x000ea40008000a00 */
[----:B--2---:R-:W-:-:S04]  /*01f0*/  UISETP.NE.U32.AND UP0, UPT, UR4, URZ, UPT ;  /* 0x000000ff0400728c */ /* 0x004fc8000bf05070 */
[----:B------:R-:W-:-:S09]  /*0200*/  UISETP.NE.AND.EX UP0, UPT, UR5, URZ, UPT, UP0 ;  /* 0x000000ff0500728c */ /* 0x000fd2000bf05300 */
[----:B------:R-:W-:Y:S05]  /*0210*/  BRA.U !UP0, `(.L_x_3) ;  /* 0x0000000108107547 */ /* 0x000fea000b800000 */
[----:B------:R-:W2:Y:S01]  /*0220*/  LDC.64 R70, c[0x0][0x8a8] ;  /* 0x00022a00ff467b82 */ /* 0x000ea20000000a00 */
[----:B------:R-:W2:Y:S02]  /*0230*/  LDCU.64 UR4, c[0x0][0x358] ;  /* 0x00006b00ff0477ac */ /* 0x000ea40008000a00 */
[----:B--2---:R2:W5:Y:S01]  /*0240*/  LDG.E R70, desc[UR4][R70.64] ;  /* 0x0000000446467981 */ /* 0x004562000c1e1900 */
[----:B------:R-:W-:Y:S05]  /*0250*/  BRA `(.L_x_2) ;  /* 0x0000000000087947 */ /* 0x000fea0003800000 */
.L_x_3:
[----:B------:R-:W2:Y:S02]  /*0260*/  LDCU UR4, c[0x0][0x8a0] ;  /* 0x00011400ff0477ac */ /* 0x000ea40008000800 */
[----:B--2---:R-:W-:Y:S02]  /*0270*/  MOV R70, UR4 ;  /* 0x0000000400467c02 */ /* 0x004fe40008000f00 */
.L_x_2:
[----:B------:R-:W-:Y:S01]  /*0280*/  IMAD.U32 R0, RZ, RZ, UR25 ;  /* 0x00000019ff007e24 */ /* 0x000fe2000f8e00ff */
[----:B------:R-:W-:Y:S04]  /*0290*/  BSSY.RECONVERGENT B0, `(.L_x_4) ;  /* 0x000000c000007945 */ /* 0x000fe80003800200 */
[C---:B------:R-:W-:Y:S02]  /*02a0*/  ISETP.NE.OR P3, PT, R0.reuse, 0x1, !P0 ;  /* 0x000000010000780c */ /* 0x040fe40004765670 */
[----:B------:R-:W-:-:S11]  /*02b0*/  ISETP.NE.OR P2, PT, R0, 0x3, !P0 ;  /* 0x000000030000780c */ /* 0x000fd60004745670 */
[----:B------:R-:W-:Y:S05]  /*02c0*/  @P3 BRA `(.L_x_5) ;  /* 0x0000000000203947 */ /* 0x000fea0003800000 */
[----:B------:R-:W3:Y:S02]  /*02d0*/  LDCU.64 UR4, c[0x0][0x348] ;  /* 0x00006900ff0477ac */ /* 0x000ee40008000a00 */
[----:B---3--:R-:W-:Y:S02]  /*02e0*/  UIADD3 UR6, UP1, UPT, UR4, 0x80, URZ ;  /* 0x0000008004067890 */ /* 0x008fe4000ff3e0ff */
[----:B------:R-:W-:Y:S02]  /*02f0*/  UIADD3 UR4, UP0, UPT, UR4, 0x180, URZ ;  /* 0x0000018004047890 */ /* 0x000fe4000ff1e0ff */
[----:B------:R-:W-:Y:S02]  /*0300*/  UIADD3.X UR7, UPT, UPT, URZ, UR5, URZ, UP1, !UPT ;  /* 0x00000005ff077290 */ /* 0x000fe40008ffe4ff */
[----:B------:R-:W-:-:S07]  /*0310*/  UIADD3.X UR5, UPT, UPT, URZ, UR5, URZ, UP0, !UPT ;  /* 0x00000005ff057290 */ /* 0x000fce00087fe4ff */
[----:B------:R3:W-:Y:S02]  /*0320*/  UTMACCTL.PF [UR6] ;  /* 0x00000000060079b9 */ /* 0x0007e40008040000 */
[----:B------:R3:W-:Y:S02]  /*0330*/  UTMACCTL.PF [UR4] ;  /* 0x00000000040079b9 */ /* 0x0007e40008040000 */
[----:B---3--:R-:W-:Y:S01]  /*0340*/  NOP ;  /* 0x0000000000007918 */ /* 0x008fe20000000000 */
.L_x_5:
[----:B------:R-:W-:Y:S05]  /*0350*/  BSYNC.RECONVERGENT B0 ;  /* 0x0000000000007941 */ /* 0x000fea0003800200 */
.L_x_4:
[----:B------:R-:W-:Y:S04]  /*0360*/  BSSY.RECONVERGENT B0, `(.L_x_6) ;  /* 0x000000a000007945 */ /* 0x000fe80003800200 */
        /* <DEDUP_REMOVED lines=9> */
.L_x_7:
[----:B------:R-:W-:Y:S05]  /*0400*/  BSYNC.RECONVERGENT B0 ;  /* 0x0000000000007941 */ /* 0x000fea0003800200 */
.L_x_6:
[----:B------:R-:W3:Y:S01]  /*0410*/  LDCU.64 UR4, c[0x0][0x888] ;  /* 0x00011100ff0477ac */ /* 0x000ee20008000a00 */
[----:B------:R-:W-:Y:S01]  /*0420*/  ISETP.NE.AND.EX P1, PT, RZ, UR9, PT, P1 ;  /* 0x00000009ff007c0c */ /* 0x000fe2000bf25310 */
[----:B------:R-:W-:Y:S01]  /*0430*/  UPLOP3.LUT UP3, UPT, UPT, UPT, UPT, 0x80, 0x8 ;  /* 0x000000000008789c */ /* 0x000fe20003f6f070 */
[----:B---3--:R-:W-:-:S04]  /*0440*/  ISETP.NE.U32.AND P2, PT, RZ, UR4, PT ;  /* 0x00000004ff007c0c */ /* 0x008fc8000bf45070 */
[----:B------:R-:W-:-:S13]  /*0450*/  ISETP.NE.AND.EX P2, PT, RZ, UR5, PT, P2 ;  /* 0x00000005ff007c0c */ /* 0x000fda000bf45320 */
[----:B------:R-:W-:Y:S05]  /*0460*/  @P2 BRA P1, `(.L_x_8) ;  /* 0x0000000000282947 */ /* 0x000fea0000800000 */
[----:B-----5:R-:W-:Y:S01]  /*0470*/  R2UR UR6, R72 ;  /* 0x00000000480672ca */ /* 0x020fe200000e0000 */
[----:B------:R-:W-:Y:S02]  /*0480*/  UISETP.NE.U32.AND UP0, UPT, UR8, URZ, UPT ;  /* 0x000000ff0800728c */ /* 0x000fe4000bf05070 */
[----:B------:R-:W-:Y:S02]  /*0490*/  UISETP.NE.U32.AND UP1, UPT, UR4, URZ, UPT ;  /* 0x000000ff0400728c */ /* 0x000fe4000bf25070 */
[----:B------:R-:W-:Y:S02]  /*04a0*/  UISETP.NE.AND.EX UP2, UPT, UR9, URZ, UPT, UP0 ;  /* 0x000000ff0900728c */ /* 0x000fe4000bf45300 */
[----:B------:R-:W-:-:S04]  /*04b0*/  UISETP.NE.AND.EX UP0, UPT, UR5, URZ, UPT, UP1 ;  /* 0x000000ff0500728c */ /* 0x000fc8000bf05310 */
[----:B------:R-:W-:Y:S02]  /*04c0*/  USEL UR4, URZ, 0xffffffff, UP0 ;  /* 0xffffffffff047887 */ /* 0x000fe40008000000 */
[----:B------:R-:W-:-:S04]  /*04d0*/  UISETP.NE.AND UP1, UPT, UR6, URZ, UPT ;  /* 0x000000ff0600728c */ /* 0x000fc8000bf25270 */
[----:B------:R-:W-:-:S04]  /*04e0*/  @!UP2 USEL UR4, URZ, 0xffffffff, UP1 ;  /* 0xffffffffff04a887 */ /* 0x000fc80008800000 */
[----:B------:R-:W-:-:S04]  /*04f0*/  ULOP3.LUT UR4, UR4, 0x1, URZ, 0xc0, !UPT ;  /* 0x0000000104047892 */ /* 0x000fc8000f8ec0ff */
[----:B------:R-:W-:-:S11]  /*0500*/  UISETP.NE.U32.AND UP3, UPT, UR4, 0x1, UPT ;  /* 0x000000010400788c */ /* 0x000fd6000bf65070 */
.L_x_8:
[----:B------:R-:W3:Y:S01]  /*0510*/  SHFL.IDX PT, R0, R145, RZ, 0x1f ;  /* 0x00001fff91007589 */ /* 0x000ee200000e0000 */
[----:B------:R-:W-:-:S04]  /*0520*/  UISETP.NE.AND UP0, UPT, UR25, 0x2, UPT ;  /* 0x000000021900788c */ /* 0x000fc8000bf05270 */
[----:B------:R-:W-:Y:S02]  /*0530*/  UISETP.EQ.AND UP1, UPT, UR28, URZ, !UP0 ;  /* 0x000000ff1c00728c */ /* 0x000fe4000c722270 */
[----:B------:R-:W-:-:S04]  /*0540*/  USEL UR37, URZ, 0x1, UP0 ;  /* 0x00000001ff257887 */ /* 0x000fc80008000000 */
[----:B------:R-:W-:Y:S02]  /*0550*/  PLOP3.LUT P3, PT, P0, PT, UP1, 0x80, 0x8 ;  /* 0x000000000008781c */ /* 0x000fe4000076f018 */
[----:B---3--:R-:W-:-:S13]  /*0560*/  ISETP.NE.AND P1, PT, R0, RZ, PT ;  /* 0x000000ff0000720c */ /* 0x008fda0003f25270 */
[----:B------:R-:W-:Y:S05]  /*0570*/  @P1 BRA `(.L_x_9) ;  /* 0x0000000400401947 */ /* 0x000fea0003800000 */
[----:B------:R-:W-:Y:S01]  /*0580*/  ELECT P1, URZ, PT ;  /* 0x0000000000ff782f */ /* 0x000fe20003820000 */
[----:B------:R-:W-:-:S12]  /*0590*/  BSSY.RECONVERGENT B0, `(.L_x_9) ;  /* 0x000004e000007945 */ /* 0x000fd80003800200 */
[----:B------:R-:W-:Y:S05]  /*05a0*/  @!P1 BRA `(.L_x_10) ;  /* 0x0000000400309947 */ /* 0x000fea0003800000 */
[----:B------:R-:W-:Y:S01]  /*05b0*/  UMOV UR4, 0x400 ;  /* 0x0000040000047882 */ /* 0x000fe20000000000 */
[----:B------:R-:W-:Y:S01]  /*05c0*/  UMOV UR8, 0x1 ;  /* 0x0000000100087882 */ /* 0x000fe20000000000 */
[----:B------:R-:W-:Y:S01]  /*05d0*/  UMOV UR6, 0x5 ;  /* 0x0000000500067882 */ /* 0x000fe20000000000 */
[----:B------:R-:W-:Y:S02]  /*05e0*/  ULEA UR4, UR45, UR4, 0x18 ;  /* 0x000000042d047291 */ /* 0x000fe4000f8ec0ff */
[----:B------:R-:W-:-:S04]  /*05f0*/  UIADD3 UR8, UPT, UPT, -UR8, 0x100000, URZ ;  /* 0x0010000008087890 */ /* 0x000fc8000fffe1ff */
[----:B------:R-:W-:Y:S02]  /*0600*/  USHF.L.U32 UR9, UR8, 0xb, URZ ;  /* 0x0000000b08097899 */ /* 0x000fe400080006ff */
[----:B------:R-:W-:Y:S02]  /*0610*/  USHF.L.U32 UR8, UR8, 0x1, URZ ;  /* 0x0000000108087899 */ /* 0x000fe400080006ff */
[----:B------:R-:W-:-:S04]  /*0620*/  UIADD3 UR6, UPT, UPT, -UR6, 0x100000, URZ ;  /* 0x0010000006067890 */ /* 0x000fc8000fffe1ff */
[----:B------:R-:W-:Y:S02]  /*0630*/  USHF.L.U32 UR7, UR6, 0xb, URZ ;  /* 0x0000000b06077899 */ /* 0x000fe400080006ff */
[----:B------:R-:W-:Y:S01]  /*0640*/  USHF.L.U32 UR6, UR6, 0x1, URZ ;  /* 0x0000000106067899 */ /* 0x000fe200080006ff */
[----:B------:R-:W3:Y:S03]  /*0650*/  FENCE.VIEW.ASYNC.S ;  /* 0x00000000000073c6 */ /* 0x000ee60000000000 */
[----:B---3--:R3:W4:Y:S08]  /*0660*/  SYNCS.EXCH.64 URZ, [UR4], UR8 ;  /* 0x0000000804ff75b2 */ /* 0x0087300008000100 */
[----:B------:R3:W1:Y:S01]  /*0670*/  SYNCS.EXCH.64 URZ, [UR4+0x100], UR6 ;  /* 0x0001000604ff75b2 */ /* 0x0006620008000100 */
        /* <DEDUP_REMOVED lines=61> */
[----:B------:R3:W1:Y:S02]  /*0a50*/  SYNCS.EXCH.64 URZ, [UR4+0x1f8], UR6 ;  /* 0x0001f80604ff75b2 */ /* 0x0006640008000100 */
[----:B---34-:R-:W-:Y:S01]  /*0a60*/  NOP ;  /* 0x0000000000007918 */ /* 0x018fe20000000000 */
.L_x_10:
[----:B------:R-:W-:Y:S05]  /*0a70*/  BSYNC.RECONVERGENT B0 ;  /* 0x0000000000007941 */ /* 0x000fea0003800200 */
.L_x_9:
[----:B------:R-:W3:Y:S01]  /*0a80*/  SHFL.IDX PT, R0, R145, RZ, 0x1f ;  /* 0x00001fff91007589 */ /* 0x000ee200000e0000 */
[----:B------:R-:W-:Y:S01]  /*0a90*/  NOP ;  /* 0x0000000000007918 */ /* 0x000fe20000000000 */
[----:B---3--:R-:W-:-:S13]  /*0aa0*/  ISETP.NE.AND P1, PT, R0, 0x1, PT ;  /* 0x000000010000780c */ /* 0x008fda0003f25270 */
[----:B------:R-:W-:Y:S05]  /*0ab0*/  @P1 BRA `(.L_x_11) ;  /* 0x0000000000441947 */ /* 0x000fea0003800000 */
        /* <DEDUP_REMOVED lines=10> */
[----:B------:R-:W-:Y:S01]  /*0b60*/  ELECT P1, URZ, PT ;  /* 0x0000000000ff782f */ /* 0x000fe20003820000 */
[----:B------:R-:W3:Y:S02]  /*0b70*/  FENCE.VIEW.ASYNC.S ;  /* 0x00000000000073c6 */ /* 0x000ee40000000000 */
[----:B---3--:R3:W4:Y:S08]  /*0b80*/  SYNCS.EXCH.64 URZ, [UR4+0x200], UR8 ;  /* 0x0002000804ff75b2 */ /* 0x0087300008000100 */
[----:B------:R3:W1:Y:S01]  /*0b90*/  SYNCS.EXCH.64 URZ, [UR4+0x210], UR6 ;  /* 0x0002100604ff75b2 */ /* 0x0006620008000100 */
[----:B------:R3:W1:Y:S01]  /*0ba0*/  SYNCS.EXCH.64 URZ, [UR4+0x208], UR8 ;  /* 0x0002080804ff75b2 */ /* 0x0006620008000100 */
[----:B------:R3:W1:Y:S01]  /*0bb0*/  SYNCS.EXCH.64 URZ, [UR4+0x218], UR6 ;  /* 0x0002180604ff75b2 */ /* 0x0006620008000100 */
[----:B------:R-:W-:Y:S01]  /*0bc0*/  NOP ;  /* 0x0000000000007918 */ /* 0x000fe20000000000 */
.L_x_11:
[----:B------:R-:W2:Y:S01]  /*0bd0*/  SHFL.IDX PT, R0, R145, RZ, 0x1f ;  /* 0x00001fff91007589 */ /* 0x000ea200000e0000 */
[----:B------:R-:W-:Y:S01]  /*0be0*/  NOP ;  /* 0x0000000000007918 */ /* 0x000fe20000000000 */
[----:B--2---:R-:W-:-:S13]  /*0bf0*/  ISETP.NE.AND P1, PT, R0, 0x3, PT ;  /* 0x000000030000780c */ /* 0x004fda0003f25270 */
[----:B------:R-:W-:Y:S05]  /*0c00*/  @P1 BRA `(.L_x_12) ;  /* 0x00000000002c1947 */ /* 0x000fea0003800000 */
[----:B---3--:R-:W-:Y:S01]  /*0c10*/  UMOV UR6, 0x400 ;  /* 0x0000040000067882 */ /* 0x008fe20000000000 */
[----:B------:R-:W-:Y:S01]  /*0c20*/  UMOV UR4, 0x20 ;  /* 0x0000002000047882 */ /* 0x000fe20000000000 */
[----:B------:R-:W-:Y:S02]  /*0c30*/  ULEA UR6, UR45, UR6, 0x18 ;  /* 0x000000062d067291 */ /* 0x000fe4000f8ec0ff */
[----:B------:R-:W-:-:S04]  /*0c40*/  UIADD3 UR4, UPT, UPT, -UR4, 0x100000, URZ ;  /* 0x0010000004047890 */ /* 0x000fc8000fffe1ff */
[----:B------:R-:W-:Y:S02]  /*0c50*/  USHF.L.U32 UR5, UR4, 0xb, URZ ;  /* 0x0000000b04057899 */ /* 0x000fe400080006ff */
[----:B------:R-:W-:Y:S01]  /*0c60*/  USHF.L.U32 UR4, UR4, 0x1, URZ ;  /* 0x0000000104047899 */ /* 0x000fe200080006ff */
[----:B------:R-:W-:Y:S01]  /*0c70*/  ELECT P1, URZ, PT ;  /* 0x0000000000ff782f */ /* 0x000fe20003820000 */
[----:B------:R-:W2:Y:S10]  /*0c80*/  FENCE.VIEW.ASYNC.S ;  /* 0x00000000000073c6 */ /* 0x000eb40000000000 */
[----:B--2---:R2:W3:Y:S01]  /*0c90*/  SYNCS.EXCH.64 URZ, [UR6+0x220], UR4 ;  /* 0x0002200406ff75b2 */ /* 0x0044e20008000100 */
[----:B------:R2:W1:Y:S01]  /*0ca0*/  SYNCS.EXCH.64 URZ, [UR6+0x228], UR4 ;  /* 0x0002280406ff75b2 */ /* 0x0004620008000100 */
[----:B------:R-:W-:Y:S01]  /*0cb0*/  NOP ;  /* 0x0000000000007918 */ /* 0x000fe20000000000 */
.L_x_12:
[----:B------:R-:W4:Y:S01]  /*0cc0*/  SHFL.IDX PT, R0, R145, RZ, 0x1f ;  /* 0x00001fff91007589 */ /* 0x000f2200000e0000 */
[----:B------:R-:W-:Y:S01]  /*0cd0*/  NOP ;  /* 0x0000000000007918 */ /* 0x000fe20000000000 */
[----:B----4-:R-:W-:-:S13]  /*0ce0*/  ISETP.NE.AND P1, PT, R0, 0x4, PT ;  /* 0x000000040000780c */ /* 0x010fda0003f25270 */
[----:B------:R-:W-:Y:S05]  /*0cf0*/  @P1 BRA `(.L_x_13) ;  /* 0x0000000000481947 */ /* 0x000fea0003800000 */
[----:B--23--:R-:W-:Y:S01]  /*0d00*/  UMOV UR4, 0xe20 ;  /* 0x00000e2000047882 */ /* 0x00cfe20000000000 */
[----:B------:R-:W-:Y:S01]  /*0d10*/  UMOV UR6, 0x400 ;  /* 0x0000040000067882 */ /* 0x000fe20000000000 */
[----:B------:R-:W-:Y:S01]  /*0d20*/  USEL UR4, UR4, 0xc20, UP3 ;  /* 0x00000c2004047887 */ /* 0x000fe20009800000 */
        /* <DEDUP_REMOVED lines=9> */
[----:B------:R-:W2:Y:S02]  /*0dc0*/  FENCE.VIEW.ASYNC.S ;  /* 0x00000000000073c6 */ /* 0x000ea40000000000 */
[----:B--2---:R4:W2:Y:S08]  /*0dd0*/  SYNCS.EXCH.64 URZ, [UR6+0x230], UR8 ;  /* 0x0002300806ff75b2 */ /* 0x0048b00008000100 */
[----:B------:R4:W3:Y:S01]  /*0de0*/  SYNCS.EXCH.64 URZ, [UR6+0x240], UR4 ;  /* 0x0002400406ff75b2 */ /* 0x0008e20008000100 */
[----:B------:R4:W1:Y:S01]  /*0df0*/  SYNCS.EXCH.64 URZ, [UR6+0x238], UR8 ;  /* 0x0002380806ff75b2 */ /* 0x0008620008000100 */
[----:B------:R4:W1:Y:S02]  /*0e00*/  SYNCS.EXCH.64 URZ, [UR6+0x248], UR4 ;  /* 0x0002480406ff75b2 */ /* 0x0008640008000100 */
[----:B----4-:R-:W-:Y:S01]  /*0e10*/  NOP ;  /* 0x0000000000007918 */ /* 0x010fe20000000000 */
.L_x_13:
[----:B------:R-:W4:Y:S01]  /*0e20*/  SHFL.IDX PT, R0, R145, RZ, 0x1f ;  /* 0x00001fff91007589 */ /* 0x000f2200000e0000 */
[----:B------:R-:W-:Y:S01]  /*0e30*/  NOP ;  /* 0x0000000000007918 */ /* 0x000fe20000000000 */
[----:B----4-:R-:W-:-:S13]  /*0e40*/  ISETP.NE.AND P1, PT, R0, 0x5, PT ;  /* 0x000000050000780c */ /* 0x010fda0003f25270 */
[----:B------:R-:W-:Y:S05]  /*0e50*/  @P1 BRA `(.L_x_14) ;  /* 0x0000000000541947 */ /* 0x000fea0003800000 */
[----:B--23--:R-:W-:Y:S01]  /*0e60*/  UMOV UR4, 0x400 ;  /* 0x0000040000047882 */ /* 0x00cfe20000000000 */
        /* <DEDUP_REMOVED lines=14> */
[----:B------:R4:W1:Y:S01]  /*0f50*/  SYNCS.EXCH.64 URZ, [UR4+0x278], UR8 ;  /* 0x0002780804ff75b2 */ /* 0x0008620008000100 */
[----:B------:R4:W1:Y:S01]  /*0f60*/  SYNCS.EXCH.64 URZ, [UR4+0x260], UR6 ;  /* 0x0002600604ff75b2 */ /* 0x0008620008000100 */
[----:B------:R4:W1:Y:S01]  /*0f70*/  SYNCS.EXCH.64 URZ, [UR4+0x280], UR8 ;  /* 0x0002800804ff75b2 */ /* 0x0008620008000100 */
[----:B------:R4:W1:Y:S01]  /*0f80*/  SYNCS.EXCH.64 URZ, [UR4+0x268], UR6 ;  /* 0x0002680604ff75b2 */ /* 0x0008620008000100 */
[----:B------:R4:W1:Y:S02]  /*0f90*/  SYNCS.EXCH.64 URZ, [UR4+0x288], UR8 ;  /* 0x0002880804ff75b2 */ /* 0x0008640008000100 */
[----:B----4-:R-:W-:Y:S01]  /*0fa0*/  NOP ;  /* 0x0000000000007918 */ /* 0x010fe20000000000 */
.L_x_14:
[----:B------:R-:W4:Y:S01]  /*0fb0*/  SHFL.IDX PT, R0, R145, RZ, 0x1f ;  /* 0x00001fff91007589 */ /* 0x000f2200000e0000 */
[----:B------:R-:W-:Y:S01]  /*0fc0*/  ISETP.NE.OR P0, PT, RZ, UR25, !P0 ;  /* 0x00000019ff007c0c */ /* 0x000fe2000c705670 */
[----:B------:R-:W-:Y:S01]  /*0fd0*/  NOP ;  /* 0x0000000000007918 */ /* 0x000fe20000000000 */
[----:B----4-:R-:W-:-:S13]  /*0fe0*/  ISETP.NE.AND P1, PT, R0, 0x3, PT ;  /* 0x000000030000780c */ /* 0x010fda0003f25270 */
[----:B------:R-:W-:Y:S05]  /*0ff0*/  @P1 BRA `(.L_x_15) ;  /* 0x0000000000341947 */ /* 0x000fea0003800000 */
[----:B--23--:R-:W-:Y:S01]  /*1000*/  UMOV UR4, 0x400 ;  /* 0x0000040000047882 */ /* 0x00cfe20000000000 */
[----:B------:R-:W-:Y:S01]  /*1010*/  UMOV UR6, 0x20 ;  /* 0x0000002000067882 */ /* 0x000fe20000000000 */
[----:B------:R-:W-:Y:S02]  /*1020*/  ULEA UR4, UR45, UR4, 0x18 ;  /* 0x000000042d047291 */ /* 0x000fe4000f8ec0ff */
[----:B------:R-:W-:-:S04]  /*1030*/  UIADD3 UR6, UPT, UPT, -UR6, 0x100000, URZ ;  /* 0x0010000006067890 */ /* 0x000fc8000fffe1ff */
[----:B------:R-:W-:Y:S02]  /*1040*/  USHF.L.U32 UR7, UR6, 0xb, URZ ;  /* 0x0000000b06077899 */ /* 0x000fe400080006ff */
[----:B------:R-:W-:Y:S01]  /*1050*/  USHF.L.U32 UR6, UR6, 0x1, URZ ;  /* 0x0000000106067899 */ /* 0x000fe200080006ff */
[----:B------:R-:W-:Y:S01]  /*1060*/  ELECT P1, URZ, PT ;  /* 0x0000000000ff782f */ /* 0x000fe20003820000 */
[----:B------:R-:W2:Y:S10]  /*1070*/  FENCE.VIEW.ASYNC.S ;  /* 0x00000000000073c6 */ /* 0x000eb40000000000 */
[----:B--2---:R4:W2:Y:S01]  /*1080*/  SYNCS.EXCH.64 URZ, [UR4+0x290], UR6 ;  /* 0x0002900604ff75b2 */ /* 0x0048a20008000100 */
[----:B------:R4:W3:Y:S01]  /*1090*/  SYNCS.EXCH.64 URZ, [UR4+0x2a0], UR6 ;  /* 0x0002a00604ff75b2 */ /* 0x0008e20008000100 */
[----:B------:R4:W1:Y:S01]  /*10a0*/  SYNCS.EXCH.64 URZ, [UR4+0x298], UR6 ;  /* 0x0002980604ff75b2 */ /* 0x0008620008000100 */
[----:B------:R4:W1:Y:S02]  /*10b0*/  SYNCS.EXCH.64 URZ, [UR4+0x2a8], UR6 ;  /* 0x0002a80604ff75b2 */ /* 0x0008640008000100 */
[----:B----4-:R-:W-:Y:S01]  /*10c0*/  NOP ;  /* 0x0000000000007918 */ /* 0x010fe20000000000 */
.L_x_15:
[----:B------:R-:W-:Y:S01]  /*10d0*/  VOTEU.ALL UP0, P0 ;  /* 0x0000000000ff7886 */ /* 0x000fe20000000000 */
[----:B--23--:R-:W-:Y:S01]  /*10e0*/  UMOV UR4, 0x20 ;  /* 0x0000002000047882 */ /* 0x00cfe20000000000 */
[----:B------:R-:W2:Y:S01]  /*10f0*/  LDCU UR38, c[0x0][0x36c] ;  /* 0x00006d80ff2677ac */ /* 0x000ea20008000800 */
[----:B------:R-:W-:Y:S01]  /*1100*/  NOP ;  /* 0x0000000000007918 */ /* 0x000fe20000000000 */
[----:B------:R-:W-:Y:S01]  /*1110*/  LOP3.LUT R0, R156, 0x1f, RZ, 0xc0, !PT ;  /* 0x0000001f9c007812 */ /* 0x000fe200078ec0ff */
[----:B------:R-:W-:Y:S01]  /*1120*/  @!UP0 UMOV UR6, 0x400 ;  /* 0x0000040000068882 */ /* 0x000fe20000000000 */
[----:B------:R-:W-:-:S04]  /*1130*/  @!UP0 UIADD3 UR4, UPT, UPT, -UR4, 0x100000, URZ ;  /* 0x0010000004048890 */ /* 0x000fc8000fffe1ff */
[----:B------:R-:W-:Y:S02]  /*1140*/  @!UP0 USHF.L.U32 UR5, UR4, 0xb, URZ ;  /* 0x0000000b04058899 */ /* 0x000fe400080006ff */
[----:B------:R-:W-:Y:S02]  /*1150*/  @!UP0 USHF.L.U32 UR4, UR4, 0x1, URZ ;  /* 0x0000000104048899 */ /* 0x000fe400080006ff */
[----:B------:R-:W-:Y:S01]  /*1160*/  @!UP0 ULEA UR6, UR45, UR6, 0x18 ;  /* 0x000000062d068291 */ /* 0x000fe2000f8ec0ff */
[----:B------:R-:W-:Y:S01]  /*1170*/  VOTEU.ALL UP0, P0 ;  /* 0x0000000000ff7886 */ /* 0x000fe20000000000 */
[----:B------:R-:W-:Y:S02]  /*1180*/  UISETP.NE.AND UP4, UPT, UR25, URZ, UPT ;  /* 0x000000ff1900728c */ /* 0x000fe4000bf85270 */
[----:B--2---:R-:W-:Y:S01]  /*1190*/  UISETP.EQ.U32.AND UP1, UPT, UR38, 0x1, UPT ;  /* 0x000000012600788c */ /* 0x004fe2000bf22070 */
[----:B------:R-:W2:Y:S07]  /*11a0*/  FENCE.VIEW.ASYNC.S ;  /* 0x00000000000073c6 */ /* 0x000eae0000000000 */
[----:B--2---:R2:W3:Y:S01]  /*11b0*/  @!UP0 SYNCS.EXCH.64 URZ, [UR6+0x2b0], UR4 ;  /* 0x0002b00406ff85b2 */ /* 0x0044e20008000100 */
[----:B------:R-:W-:Y:S05]  /*11c0*/  BRA.U !UP1, `(.L_x_16) ;  /* 0x0000000109087547 */ /* 0x000fea000b800000 */
[----:B-1-3--:R-:W-:Y:S01]  /*11d0*/  UCGABAR_ARV ;  /* 0x00000000000079c7 */ /* 0x00afe20008000000 */
[----:B------:R-:W-:Y:S05]  /*11e0*/  BRA `(.L_x_17) ;  /* 0x0000000000047947 */ /* 0x000fea0003800000 */
.L_x_16:
[----:B-1-3--:R-:W-:Y:S01]  /*11f0*/  NOP ;  /* 0x0000000000007918 */ /* 0x00afe20000000000 */
.L_x_17:
[----:B------:R-:W1:Y:S01]  /*1200*/  S2UR UR32, SR_CTAID.X ;  /* 0x00000000002079c3 */ /* 0x000e620000002500 */
[----:B------:R-:W-:-:S05]  /*1210*/  CS2R.32 R3, SR_CgaSize ;  /* 0x0000000000037805 */ /* 0x000fca0000008a00 */
[----:B------:R-:W-:-:S05]  /*1220*/  IMAD R3, R3, -0xa0, RZ ;  /* 0xffffff6003037824 */ /* 0x000fca00078e02ff */
[----:B------:R-:W-:-:S14]  /*1230*/  R2UR UR10, R3 ;  /* 0x00000000030a72ca */ /* 0x000fdc00000e0000 */
[----:B------:R-:W3:Y:S01]  /*1240*/  LDCU UR10, c[0x0][UR10+0x2b0] ;  /* 0x000056000a0a77ac */ /* 0x000ee20008000800 */
[----:B------:R-:W-:-:S05]  /*1250*/  CS2R.32 R3, SR_CgaSize ;  /* 0x0000000000037805 */ /* 0x000fca0000008a00 */
[----:B------:R-:W-:-:S05]  /*1260*/  IMAD R3, R3, -0xa0, RZ ;  /* 0xffffff6003037824 */ /* 0x000fca00078e02ff */
[----:B------:R-:W-:-:S14]  /*1270*/  R2UR UR8, R3 ;  /* 0x00000000030872ca */ /* 0x000fdc00000e0000 */
[----:B------:R-:W4:Y:S01]  /*1280*/  LDCU UR8, c[0x0][UR8+0x2b4] ;  /* 0x00005680080877ac */ /* 0x000f220008000800 */
[----:B------:R-:W4:Y:S01]  /*1290*/  S2UR UR9, SR_CTAID.Y ;  /* 0x00000000000979c3 */ /* 0x000f220000002600 */
[----:B--2---:R-:W-:Y:S02]  /*12a0*/  USHF.R.U32.HI UR5, URZ, 0x1, UR45 ;  /* 0x00000001ff057899 */ /* 0x004fe4000801162d */
[----:B------:R-:W-:Y:S02]  /*12b0*/  ULOP3.LUT UR6, UR28, 0xc, UR45, 0xf8, !UPT ;  /* 0x0000000c1c067892 */ /* 0x000fe4000f8ef82d */
[----:B------:R-:W-:Y:S01]  /*12c0*/  USHF.R.U32.HI UR4, URZ, 0x2, UR45 ;  /* 0x00000002ff047899 */ /* 0x000fe2000801162d */
[----:B------:R-:W-:-:S05]  /*12d0*/  CS2R.32 R3, SR_CgaSize ;  /* 0x0000000000037805 */ /* 0x000fca0000008a00 */
[----:B------:R-:W-:-:S05]  /*12e0*/  IMAD R3, R3, -0xa0, RZ ;  /* 0xffffff6003037824 */ /* 0x000fca00078e02ff */
[----:B------:R-:W-:-:S14]  /*12f0*/  R2UR UR61, R3 ;  /* 0x00000000033d72ca */ /* 0x000fdc00000e0000 */
[----:B------:R-:W2:Y:S01]  /*1300*/  LDCU UR61, c[0x0][UR61+0x2a0] ;  /* 0x000054003d3d77ac */ /* 0x000ea20008000800 */
[----:B------:R-:W1:Y:S01]  /*1310*/  S2UR UR36, SR_CTAID.Z ;  /* 0x00000000002479c3 */ /* 0x000e620000002700 */
[----:B------:R-:W-:-:S05]  /*1320*/  CS2R.32 R3, SR_CgaSize ;  /* 0x0000000000037805 */ /* 0x000fca0000008a00 */
[----:B------:R-:W-:-:S05]  /*1330*/  IMAD R3, R3, -0xa0, RZ ;  /* 0xffffff6003037824 */ /* 0x000fca00078e02ff */
[----:B------:R-:W-:-:S14]  /*1340*/  R2UR UR62, R3 ;  /* 0x00000000033e72ca */ /* 0x000fdc00000e0000 */
[----:B------:R-:W2:Y:S01]  /*1350*/  LDCU UR62, c[0x0][UR62+0x2a4] ;  /* 0x000054803e3e77ac */ /* 0x000ea20008000800 */
[----:B------:R-:W2:Y:S01]  /*1360*/  LDCU UR30, c[0x0][0xb24] ;  /* 0x00016480ff1e77ac */ /* 0x000ea20008000800 */
[----:B-1----:R-:W-:Y:S01]  /*1370*/  I2FP.F32.U32 R3, UR32 ;  /* 0x0000002000037c45 */ /* 0x002fe20008201000 */
[----:B------:R-:W-:-:S04]  /*1380*/  ULOP3.LUT UR34, UR5, 0x1, URZ, 0xc0, !UPT ;  /* 0x0000000105227892 */ /* 0x000fc8000f8ec0ff */
[----:B---3--:R-:W-:Y:S01]  /*1390*/  FMUL R3, R3, UR10 ;  /* 0x0000000a03037c20 */ /* 0x008fe20008400000 */
[----:B------:R-:W-:Y:S01]  /*13a0*/  UISETP.GT.U32.AND UP0, UPT, UR6, 0xffff, UPT ;  /* 0x0000ffff0600788c */ /* 0x000fe2000bf04070 */
[----:B----4-:R-:W-:Y:S01]  /*13b0*/  I2FP.F32.U32 R2, UR9 ;  /* 0x0000000900027c45 */ /* 0x010fe20008201000 */
[----:B------:R-:W-:-:S03]  /*13c0*/  ULOP3.LUT UR7, UR45, 0x3, URZ, 0xc0, !UPT ;  /* 0x000000032d077892 */ /* 0x000fc6000f8ec0ff */
[----:B------:R-:W1:Y:S01]  /*13d0*/  F2I.U32.TRUNC.NTZ R3, R3 ;  /* 0x0000000300037305 */ /* 0x000e62000020f000 */
[----:B------:R-:W-:Y:S01]  /*13e0*/  ULOP3.LUT UR33, UR4, 0x3, URZ, 0xc0, !UPT ;  /* 0x0000000304217892 */ /* 0x000fe2000f8ec0ff */
[----:B------:R-:W-:Y:S01]  /*13f0*/  FMUL R2, R2, UR8 ;  /* 0x0000000802027c20 */ /* 0x000fe20008400000 */
[----:B------:R-:W-:Y:S02]  /*1400*/  USEL UR4, UR6, 0xffff, !UP0 ;  /* 0x0000ffff06047887 */ /* 0x000fe4000c000000 */
[----:B------:R-:W-:Y:S02]  /*1410*/  UISETP.GT.U32.AND UP1, UPT, UR7, 0xffff, UPT ;  /* 0x0000ffff0700788c */ /* 0x000fe4000bf24070 */
[----:B------:R-:W-:Y:S01]  /*1420*/  ULOP3.LUT UR4, UR4, 0xffff, URZ, 0xc0, !UPT ;  /* 0x0000ffff04047892 */ /* 0x000fe2000f8ec0ff */
[----:B------:R-:W3:Y:S01]  /*1430*/  F2I.U32.TRUNC.NTZ R2, R2 ;  /* 0x0000000200027305 */ /* 0x000ee2000020f000 */
[----:B------:R-:W-:Y:S01]  /*1440*/  USEL UR7, UR7, 0xffff, !UP1 ;  /* 0x0000ffff07077887 */ /* 0x000fe2000c800000 */
[----:B------:R-:W-:Y:S01]  /*1450*/  UMOV UR21, 0x5 ;  /* 0x0000000500157882 */ /* 0x000fe20000000000 */
[----:B------:R-:W-:-:S02]  /*1460*/  USHF.L.U32 UR27, UR45, 0x8, URZ ;  /* 0x000000082d1b7899 */ /* 0x000fc400080006ff */
[----:B------:R-:W-:Y:S01]  /*1470*/  USHF.L.U32 UR21, UR21, UR4, URZ ;  /* 0x0000000415157299 */ /* 0x000fe200080006ff */
[----:B-1----:R-:W-:Y:S01]  /*1480*/  R2UR UR5, R3 ;  /* 0x00000000030572ca */ /* 0x002fe200000e0000 */
[----:B------:R-:W-:Y:S01]  /*1490*/  USHF.L.U32 UR26, UR45, 0x9, URZ ;  /* 0x000000092d1a7899 */ /* 0x000fe200080006ff */
[----:B------:R-:W-:Y:S01]  /*14a0*/  PRMT R3, RZ, 0x7610, R3 ;  /* 0x00007610ff037816 */ /* 0x000fe20000000003 */
[----:B------:R-:W-:Y:S01]  /*14b0*/  ULOP3.LUT UR7, UR7, 0xffff, URZ, 0xc0, !UPT ;  /* 0x0000ffff07077892 */ /* 0x000fe2000f8ec0ff */
[----:B------:R-:W-:Y:S01]  /*14c0*/  UMOV UR24, 0x1111 ;  /* 0x0000111100187882 */ /* 0x000fe20000000000 */
[----:B------:R-:W1:Y:S01]  /*14d0*/  LDCU UR42, c[0x0][0xb24] ;  /* 0x00016480ff2a77ac */ /* 0x000e620008000800 */
[----:B---3--:R-:W-:Y:S02]  /*14e0*/  R2UR UR8, R2 ;  /* 0x00000000020872ca */ /* 0x008fe400000e0000 */
[----:B------:R-:W-:Y:S01]  /*14f0*/  PRMT R2, RZ, 0x7610, R2 ;  /* 0x00007610ff027816 */ /* 0x000fe20000000002 */
[----:B------:R-:W3:Y:S04]  /*1500*/  LDCU UR35, c[0x0][0xb30] ;  /* 0x00016600ff2377ac */ /* 0x000ee80008000800 */
[----:B------:R-:W-:-:S02]  /*1510*/  UIADD3 UR5, UPT, UPT, -UR5, URZ, URZ ;  /* 0x000000ff05057290 */ /* 0x000fc4000fffe1ff */
[----:B------:R-:W-:Y:S02]  /*1520*/  UISETP.NE.AND UP5, UPT, UR25, 0x2, UPT ;  /* 0x000000021900788c */ /* 0x000fe4000bfa5270 */
[----:B------:R-:W-:Y:S02]  /*1530*/  ULOP3.LUT UR27, UR27, 0xc00, URZ, 0xc0, !UPT ;  /* 0x00000c001b1b7892 */ /* 0x000fe4000f8ec0ff */
[----:B------:R-:W-:Y:S02]  /*1540*/  UIADD3 UR4, UPT, UPT, -UR8, URZ, URZ ;  /* 0x000000ff08047290 */ /* 0x000fe4000fffe1ff */
[----:B------:R-:W-:Y:S02]  /*1550*/  ULOP3.LUT UR26, UR26, 0x400, URZ, 0xc0, !UPT ;  /* 0x000004001a1a7892 */ /* 0x000fe4000f8ec0ff */
[----:B--2---:R-:W-:Y:S01]  /*1560*/  UISETP.GE.AND UP6, UPT, UR30, 0x1, UPT ;  /* 0x000000011e00788c */ /* 0x004fe2000bfc6270 */
[----:B------:R-:W-:Y:S01]  /*1570*/  UMOV UR20, UR9 ;  /* 0x0000000900147c82 */ /* 0x000fe20008000000 */
[----:B------:R-:W-:Y:S01]  /*1580*/  UMOV UR16, UR32 ;  /* 0x0000002000107c82 */ /* 0x000fe20008000000 */
[----:B------:R-:W-:-:S02]  /*1590*/  USHF.L.U32 UR24, UR24, UR7, URZ ;  /* 0x0000000718187299 */ /* 0x000fc400080006ff */
[----:B------:R-:W-:Y:S02]  /*15a0*/  UIMAD UR61, UR61, UR5, UR32 ;  /* 0x000000053d3d72a4 */ /* 0x000fe4000f8e0220 */
[----:B------:R-:W-:Y:S01]  /*15b0*/  UIMAD UR62, UR62, UR4, UR9 ;  /* 0x000000043e3e72a4 */ /* 0x000fe2000f8e0209 */
[----:B-1-3--:R-:W-:Y:S11]  /*15c0*/  BRA.U UP4, `(.L_x_18) ;  /* 0x0000000104ac7547 */ /* 0x00aff6000b800000 */
[----:B------:R-:W-:Y:S02]  /*15d0*/  UISETP.NE.AND UP0, UPT, UR62, URZ, UPT ;  /* 0x000000ff3e00728c */ /* 0x000fe4000bf05270 */
[----:B------:R-:W-:Y:S02]  /*15e0*/  ULOP3.LUT UR4, UR61, 0x2, URZ, 0x3c, !UPT ;  /* 0x000000023d047892 */ /* 0x000fe4000f8e3cff */
[----:B------:R-:W-:Y:S02]  /*15f0*/  UISETP.GT.U32.AND UP1, UPT, UR61, 0x1, UP0 ;  /* 0x000000013d00788c */ /* 0x000fe40008724070 */
[----:B------:R-:W-:Y:S02]  /*1600*/  UISETP.NE.AND UP2, UPT, UR62, 0x1, UPT ;  /* 0x000000013e00788c */ /* 0x000fe4000bf45270 */
[----:B------:R-:W-:Y:S02]  /*1610*/  UISETP.GT.U32.AND UP0, UPT, UR4, 0x1, UP0 ;  /* 0x000000010400788c */ /* 0x000fe40008704070 */
[----:B------:R-:W-:-:S02]  /*1620*/  USEL UR7, URZ, 0x1, UP1 ;  /* 0x00000001ff077887 */ /* 0x000fc40008800000 */
[----:B------:R-:W-:Y:S02]  /*1630*/  USEL UR8, URZ, 0x2, UP1 ;  /* 0x00000002ff087887 */ /* 0x000fe40008800000 */
[----:B------:R-:W-:Y:S02]  /*1640*/  UISETP.GT.U32.AND UP1, UPT, UR61, 0x1, UP2 ;  /* 0x000000013d00788c */ /* 0x000fe40009724070 */
[----:B------:R-:W-:Y:S02]  /*1650*/  USEL UR12, URZ, 0x4, UP0 ;  /* 0x00000004ff0c7887 */ /* 0x000fe40008000000 */
[----:B------:R-:W-:Y:S02]  /*1660*/  USEL UR15, URZ, 0x8, UP0 ;  /* 0x00000008ff0f7887 */ /* 0x000fe40008000000 */
[----:B------:R-:W-:Y:S02]  /*1670*/  UISETP.GT.U32.AND UP0, UPT, UR4, 0x1, UP2 ;  /* 0x000000010400788c */ /* 0x000fe40009704070 */
[----:B------:R-:W-:-:S02]  /*1680*/  USEL UR6, URZ, 0x10, UP1 ;  /* 0x00000010ff067887 */ /* 0x000fc40008800000 */
[----:B------:R-:W-:Y:S02]  /*1690*/  USEL UR11, URZ, 0x20, UP1 ;  /* 0x00000020ff0b7887 */ /* 0x000fe40008800000 */
[----:B------:R-:W-:Y:S02]  /*16a0*/  UISETP.NE.AND UP1, UPT, UR62, 0x2, UPT ;  /* 0x000000023e00788c */ /* 0x000fe4000bf25270 */
[----:B------:R-:W-:Y:S02]  /*16b0*/  USEL UR14, URZ, 0x40, UP0 ;  /* 0x00000040ff0e7887 */ /* 0x000fe40008000000 */
[----:B------:R-:W-:Y:S02]  /*16c0*/  USEL UR17, URZ, 0x80, UP0 ;  /* 0x00000080ff117887 */ /* 0x000fe40008000000 */
[----:B------:R-:W-:Y:S02]  /*16d0*/  UISETP.GT.U32.AND UP0, UPT, UR61, 0x1, UP1 ;  /* 0x000000013d00788c */ /* 0x000fe40008f04070 */
[----:B------:R-:W-:-:S02]  /*16e0*/  UISETP.NE.AND UP2, UPT, UR62, 0x3, UPT ;  /* 0x000000033e00788c */ /* 0x000fc4000bf45270 */
[----:B------:R-:W-:Y:S02]  /*16f0*/  USEL UR5, URZ, 0x100, UP0 ;  /* 0x00000100ff057887 */ /* 0x000fe40008000000 */
[----:B------:R-:W-:Y:S02]  /*1700*/  USEL UR10, URZ, 0x200, UP0 ;  /* 0x00000200ff0a7887 */ /* 0x000fe40008000000 */
[----:B------:R-:W-:Y:S02]  /*1710*/  UISETP.GT.U32.AND UP0, UPT, UR61, 0x1, UP2 ;  /* 0x000000013d00788c */ /* 0x000fe40009704070 */
[----:B------:R-:W-:Y:S02]  /*1720*/  UIADD3 UR5, UPT, UPT, UR5, UR6, UR7 ;  /* 0x0000000605057290 */ /* 0x000fe4000fffe007 */
[----:B------:R-:W-:Y:S02]  /*1730*/  USEL UR9, URZ, 0x1000, UP0 ;  /* 0x00001000ff097887 */ /* 0x000fe40008000000 */
[----:B------:R-:W-:-:S02]  /*1740*/  USEL UR13, URZ, 0x2000, UP0 ;  /* 0x00002000ff0d7887 */ /* 0x000fc40008000000 */
[----:B------:R-:W-:Y:S02]  /*1750*/  UIADD3 UR5, UPT, UPT, UR8, UR9, UR5 ;  /* 0x0000000908057290 */ /* 0x000fe4000fffe005 */
[----:B------:R-:W-:Y:S02]  /*1760*/  UISETP.GT.U32.AND UP1, UPT, UR4, 0x1, UP1 ;  /* 0x000000010400788c */ /* 0x000fe40008f24070 */
[----:B------:R-:W-:Y:S02]  /*1770*/  UIADD3 UR5, UPT, UPT, UR10, UR11, UR5 ;  /* 0x0000000b0a057290 */ /* 0x000fe4000fffe005 */
[----:B------:R-:W-:Y:S02]  /*1780*/  UISETP.GT.U32.AND UP0, UPT, UR4, 0x1, UP2 ;  /* 0x000000010400788c */ /* 0x000fe40009704070 */
[----:B------:R-:W-:Y:S02]  /*1790*/  USEL UR4, URZ, 0x400, UP1 ;  /* 0x00000400ff047887 */ /* 0x000fe40008800000 */
[----:B------:R-:W-:-:S02]  /*17a0*/  UIADD3 UR5, UPT, UPT, UR12, UR13, UR5 ;  /* 0x0000000d0c057290 */ /* 0x000fc4000fffe005 */
[----:B------:R-:W-:Y:S02]  /*17b0*/  USEL UR6, URZ, 0x4000, UP0 ;  /* 0x00004000ff067887 */ /* 0x000fe40008000000 */
[----:B------:R-:W-:Y:S02]  /*17c0*/  UIADD3 UR5, UPT, UPT, UR4, UR14, UR5 ;  /* 0x0000000e04057290 */ /* 0x000fe4000fffe005 */
[----:B------:R-:W-:Y:S02]  /*17d0*/  USEL UR7, URZ, 0x800, UP1 ;  /* 0x00000800ff077887 */ /* 0x000fe40008800000 */
[----:B------:R-:W-:Y:S02]  /*17e0*/  ULOP3.LUT UR4, UR61, 0xfffffffe, URZ, 0xc0, !UPT ;  /* 0xfffffffe3d047892 */ /* 0x000fe4000f8ec0ff */
[----:B------:R-:W-:Y:S02]  /*17f0*/  UIADD3 UR5, UPT, UPT, UR15, UR6, UR5 ;  /* 0x000000060f057290 */ /* 0x000fe4000fffe005 */
[----:B------:R-:W-:-:S02]  /*1800*/  ULEA UR4, UR62, UR4, 0x2 ;  /* 0x000000043e047291 */ /* 0x000fc4000f8e10ff */
[----:B------:R-:W-:Y:S02]  /*1810*/  USEL UR6, URZ, 0x8000, UP0 ;  /* 0x00008000ff067887 */ /* 0x000fe40008000000 */
[----:B------:R-:W-:-:S03]  /*1820*/  UIADD3 UR5, UPT, UPT, UR7, UR17, UR5 ;  /* 0x0000001107057290 */ /* 0x000fc6000fffe005 */
[----:B------:R-:W-:Y:S01]  /*1830*/  UMOV UR7, 0x3 ;  /* 0x0000000300077882 */ /* 0x000fe20000000000 */
[----:B------:R-:W-:Y:S02]  /*1840*/  UIADD3 UR5, UPT, UPT, UR5, UR6, URZ ;  /* 0x0000000605057290 */ /* 0x000fe4000fffe0ff */
[----:B------:R-:W-:-:S04]  /*1850*/  USHF.L.U32 UR4, UR7, UR4, URZ ;  /* 0x0000000407047299 */ /* 0x000fc800080006ff */
[----:B------:R-:W-:Y:S02]  /*1860*/  MOV R3, UR5 ;  /* 0x0000000500037c02 */ /* 0x000fe40008000f00 */
[----:B------:R-:W-:Y:S02]  /*1870*/  MOV R2, UR4 ;  /* 0x0000000400027c02 */ /* 0x000fe40008000f00 */
.L_x_18:
[----:B------:R-:W-:Y:S05]  /*1880*/  BRA.U !UP6, `(.L_x_19) ;  /* 0x000000010ed47547 */ /* 0x000fea000b800000 */
[----:B------:R-:W1:Y:S01]  /*1890*/  LDCU.128 UR12, c[0x0][0xb10] ;  /* 0x00016200ff0c77ac */ /* 0x000e620008000c00 */
[----:B------:R-:W2:Y:S01]  /*18a0*/  LDCU UR6, c[0x0][0x370] ;  /* 0x00006e00ff0677ac */ /* 0x000ea20008000800 */
[----:B------:R-:W3:Y:S01]  /*18b0*/  LDCU UR5, c[0x0][0x374] ;  /* 0x00006e80ff0577ac */ /* 0x000ee20008000800 */
[----:B------:R-:W4:Y:S01]  /*18c0*/  LDCU UR31, c[0x0][0xb0c] ;  /* 0x00016180ff1f77ac */ /* 0x000f220008000800 */
[----:B------:R-:W4:Y:S01]  /*18d0*/  LDCU UR4, c[0x0][0xb20] ;  /* 0x00016400ff0477ac */ /* 0x000f220008000800 */
[----:B------:R-:W4:Y:S01]  /*18e0*/  LDCU.64 UR8, c[0x0][0xb28] ;  /* 0x00016500ff0877ac */ /* 0x000f220008000a00 */
[----:B-1----:R-:W-:Y:S02]  /*18f0*/  UISETP.NE.AND UP0, UPT, UR14, 0x1, UPT ;  /* 0x000000010e00788c */ /* 0x002fe4000bf05270 */
[----:B---3--:R-:W-:Y:S02]  /*1900*/  UIMAD.WIDE.U32 UR10, UR5, UR15, URZ ;  /* 0x0000000f050a72a5 */ /* 0x008fe4000f8e00ff */
[----:B--2---:R-:W-:-:S02]  /*1910*/  UIMAD.WIDE.U32 UR18, UR6, UR12, URZ ;  /* 0x0000000c061272a5 */ /* 0x004fc4000f8e00ff */
[----:B----4-:R-:W-:Y:S02]  /*1920*/  UISETP.NE.AND UP1, UPT, UR31, 0x1, UPT ;  /* 0x000000011f00788c */ /* 0x010fe4000bf25270 */
[----:B------:R-:W-:Y:S01]  /*1930*/  UISETP.NE.AND UP2, UPT, UR30, 0x1, UPT ;  /* 0x000000011e00788c */ /* 0x000fe2000bf45270 */
[----:B------:R-:W-:Y:S02]  /*1940*/  UMOV UR10, UR11 ;  /* 0x0000000b000a7c82 */ /* 0x000fe40008000000 */
[----:B------:R-:W-:Y:S01]  /*1950*/  UMOV UR18, UR19 ;  /* 0x0000001300127c82 */ /* 0x000fe20008000000 */
[----:B------:R-:W-:Y:S02]  /*1960*/  @UP0 USHF.R.U32.HI UR5, URZ, UR4, UR10 ;  /* 0x00000004ff050299 */ /* 0x000fe4000801160a */
[----:B------:R-:W-:Y:S02]  /*1970*/  UIMAD.WIDE.U32 UR22, UR20, UR15, URZ ;  /* 0x0000000f141672a5 */ /* 0x000fe4000f8e00ff */
[----:B------:R-:W-:-:S02]  /*1980*/  UIMAD.WIDE.U32 UR10, UR5, UR8, URZ ;  /* 0x00000008050a72a5 */ /* 0x000fc4000f8e00ff */
[----:B------:R-:W-:Y:S02]  /*1990*/  @UP1 USHF.R.U32.HI UR6, URZ, UR13, UR18 ;  /* 0x0000000dff061299 */ /* 0x000fe40008011612 */
[----:B------:R-:W-:Y:S02]  /*19a0*/  UIMAD.WIDE.U32 UR16, UR32, UR12, URZ ;  /* 0x0000000c201072a5 */ /* 0x000fe4000f8e00ff */
[----:B------:R-:W-:Y:S01]  /*19b0*/  UIMAD.WIDE.U32 UR18, UR6, UR8, URZ ;  /* 0x00000008061272a5 */ /* 0x000fe2000f8e00ff */
[----:B------:R-:W-:Y:S01]  /*19c0*/  UMOV UR22, UR23 ;  /* 0x0000001700167c82 */ /* 0x000fe20008000000 */
[----:B------:R-:W-:Y:S01]  /*19d0*/  UMOV UR10, UR11 ;  /* 0x0000000b000a7c82 */ /* 0x000fe20008000000 */
[----:B------:R-:W-:Y:S02]  /*19e0*/  USHF.R.U32.HI UR22, URZ, UR4, UR22 ;  /* 0x00000004ff167299 */ /* 0x000fe40008011616 */
[----:B------:R-:W-:Y:S02]  /*19f0*/  @UP2 USHF.R.U32.HI UR5, URZ, UR9, UR10 ;  /* 0x00000009ff052299 */ /* 0x000fe4000801160a */
[----:B------:R-:W-:Y:S01]  /*1a00*/  UMOV UR7, UR19 ;  /* 0x0000001300077c82 */ /* 0x000fe20008000000 */
[----:B------:R-:W-:Y:S01]  /*1a10*/  UMOV UR16, UR17 ;  /* 0x0000001100107c82 */ /* 0x000fe20008000000 */
[----:B------:R-:W-:-:S02]  /*1a20*/  @UP2 USHF.R.U32.HI UR6, URZ, UR9, UR7 ;  /* 0x00000009ff062299 */ /* 0x000fc40008011607 */
[----:B------:R-:W-:Y:S02]  /*1a30*/  USHF.R.U32.HI UR16, URZ, UR13, UR16 ;  /* 0x0000000dff107299 */ /* 0x000fe40008011610 */
[----:B------:R-:W-:Y:S02]  /*1a40*/  USEL UR4, UR20, UR22, !UP0 ;  /* 0x0000001614047287 */ /* 0x000fe4000c000000 */
[----:B------:R-:W-:Y:S02]  /*1a50*/  UIMAD UR7, UR5, UR30, URZ ;  /* 0x0000001e050772a4 */ /* 0x000fe4000f8e02ff */
[----:B------:R-:W-:Y:S02]  /*1a60*/  USEL UR5, UR32, UR16, !UP1 ;  /* 0x0000001020057287 */ /* 0x000fe4000c800000 */
[----:B------:R-:W-:Y:S02]  /*1a70*/  UIMAD UR12, UR6, UR30, URZ ;  /* 0x0000001e060c72a4 */ /* 0x000fe4000f8e02ff */
[----:B------:R-:W-:-:S02]  /*1a80*/  UISETP.GE.AND UP0, UPT, UR4, UR7, UPT ;  /* 0x000000070400728c */ /* 0x000fc4000bf06270 */
[----:B------:R-:W-:Y:S02]  /*1a90*/  UIMAD.WIDE.U32 UR10, UR4, UR8, URZ ;  /* 0x00000008040a72a5 */ /* 0x000fe4000f8e00ff */
[----:B------:R-:W-:Y:S02]  /*1aa0*/  UISETP.GE.OR UP0, UPT, UR5, UR12, UP0 ;  /* 0x0000000c0500728c */ /* 0x000fe40008706670 */
[----:B------:R-:W-:Y:S02]  /*1ab0*/  UIMAD.WIDE.U32 UR12, UR5, UR8, URZ ;  /* 0x00000008050c72a5 */ /* 0x000fe4000f8e00ff */
[----:B------:R-:W-:Y:S01]  /*1ac0*/  UIADD3 UR10, UPT, UPT, -UR4, URZ, URZ ;  /* 0x000000ff040a7290 */ /* 0x000fe2000fffe1ff */
[----:B------:R-:W-:Y:S01]  /*1ad0*/  UMOV UR8, UR11 ;  /* 0x0000000b00087c82 */ /* 0x000fe20008000000 */
[----:B------:R-:W-:Y:S02]  /*1ae0*/  UIADD3 UR16, UPT, UPT, -UR5, URZ, URZ ;  /* 0x000000ff05107290 */ /* 0x000fe4000fffe1ff */
[----:B------:R-:W-:-:S03]  /*1af0*/  USHF.R.U32.HI UR8, URZ, UR9, UR8 ;  /* 0x00000009ff087299 */ /* 0x000fc60008011608 */
[----:B------:R-:W-:Y:S01]  /*1b00*/  @!UP0 UMOV UR7, UR13 ;  /* 0x0000000d00078c82 */ /* 0x000fe20008000000 */
[----:B------:R-:W-:Y:S02]  /*1b10*/  UIMAD UR20, UR14, UR10, UR20 ;  /* 0x0000000a0e1472a4 */ /* 0x000fe4000f8e0214 */
[----:B------:R-:W-:Y:S02]  /*1b20*/  USEL UR8, UR4, UR8, !UP2 ;  /* 0x0000000804087287 */ /* 0x000fe4000d000000 */
[----:B------:R-:W-:Y:S02]  /*1b30*/  @!UP0 USHF.R.U32.HI UR7, URZ, UR9, UR7 ;  /* 0x00000009ff078299 */ /* 0x000fe40008011607 */
[----:B------:R-:W-:Y:S02]  /*1b40*/  UIADD3 UR9, UPT, UPT, -UR8, URZ, URZ ;  /* 0x000000ff08097290 */ /* 0x000fe4000fffe1ff */
[----:B------:R-:W-:Y:S02]  /*1b50*/  @!UP0 USEL UR7, UR5, UR7, !UP2 ;  /* 0x0000000705078287 */ /* 0x000fe4000d000000 */
[----:B------:R-:W-:-:S02]  /*1b60*/  UIMAD UR9, UR30, UR9, UR4 ;  /* 0x000000091e0972a4 */ /* 0x000fc4000f8e0204 */
[----:B------:R-:W-:Y:S02]  /*1b70*/  @!UP0 UIADD3 UR8, UPT, UPT, UR8, -UR7, URZ ;  /* 0x8000000708088290 */ /* 0x000fe4000fffe0ff */
[----:B------:R-:W-:Y:S02]  /*1b80*/  @!UP0 UIMAD UR6, UR9, UR6, UR7 ;  /* 0x00000006090682a4 */ /* 0x000fe4000f8e0207 */
[----:B------:R-:W-:Y:S02]  /*1b90*/  @!UP0 UIMAD UR4, UR8, UR30, UR5 ;  /* 0x0000001e080482a4 */ /* 0x000fe4000f8e0205 */
[----:B------:R-:W-:Y:S02]  /*1ba0*/  UIMAD UR16, UR31, UR16, UR32 ;  /* 0x000000101f1072a4 */ /* 0x000fe4000f8e0220 */
[----:B------:R-:W-:Y:S01]  /*1bb0*/  UIMAD UR20, UR4, UR14, UR20 ;  /* 0x0000000e041472a4 */ /* 0x000fe2000f8e0214 */
[----:B------:R-:W-:Y:S02]  /*1bc0*/  @!UP0 UMOV UR5, UR6 ;  /* 0x0000000600058c82 */ /* 0x000fe40008000000 */
[----:B------:R-:W-:-:S12]  /*1bd0*/  UIMAD UR16, UR5, UR31, UR16 ;  /* 0x0000001f051072a4 */ /* 0x000fd8000f8e0210 */
.L_x_19:
[----:B------:R-:W-:-:S09]  /*1be0*/  UISETP.NE.AND UP0, UPT, UR35, 0x1, UPT ;  /* 0x000000012300788c */ /* 0x000fd2000bf05270 */
[----:B------:R-:W-:Y:S05]  /*1bf0*/  BRA.U UP0, `(.L_x_20) ;  /* 0x0000000100447547 */ /* 0x000fea000b800000 */
[----:B------:R-:W1:Y:S01]  /*1c00*/  LDCU.128 UR8, c[0x0][0xb10] ;  /* 0x00016200ff0877ac */ /* 0x000e620008000c00 */
[----:B------:R-:W2:Y:S01]  /*1c10*/  LDCU UR12, c[0x0][0xb0c] ;  /* 0x00016180ff0c77ac */ /* 0x000ea20008000800 */
[----:B------:R-:W3:Y:S01]  /*1c20*/  LDCU UR13, c[0x0][0xb20] ;  /* 0x00016400ff0d77ac */ /* 0x000ee20008000800 */
[----:B-1----:R-:W-:Y:S02]  /*1c30*/  UIMAD.WIDE.U32 UR6, UR16, UR8, URZ ;  /* 0x00000008100672a5 */ /* 0x002fe4000f8e00ff */
[----:B------:R-:W-:Y:S02]  /*1c40*/  UIMAD.WIDE.U32 UR4, UR20, UR11, URZ ;  /* 0x0000000b140472a5 */ /* 0x000fe4000f8e00ff */
[----:B--2---:R-:W-:Y:S02]  /*1c50*/  UISETP.NE.AND UP1, UPT, UR12, 0x1, UPT ;  /* 0x000000010c00788c */ /* 0x004fe4000bf25270 */
[----:B------:R-:W-:Y:S01]  /*1c60*/  UISETP.NE.AND UP0, UPT, UR10, 0x1, UPT ;  /* 0x000000010a00788c */ /* 0x000fe2000bf05270 */
[----:B------:R-:W-:-:S02]  /*1c70*/  UMOV UR6, UR7 ;  /* 0x0000000700067c82 */ /* 0x000fc40008000000 */
[----:B------:R-:W-:Y:S01]  /*1c80*/  UMOV UR4, UR5 ;  /* 0x0000000500047c82 */ /* 0x000fe20008000000 */
[----:B------:R-:W-:Y:S02]  /*1c90*/  USHF.R.U32.HI UR9, URZ, UR9, UR6 ;  /* 0x00000009ff097299 */ /* 0x000fe40008011606 */
[----:B---3--:R-:W-:Y:S02]  /*1ca0*/  USHF.R.U32.HI UR4, URZ, UR13, UR4 ;  /* 0x0000000dff047299 */ /* 0x008fe40008011604 */
[----:B------:R-:W-:Y:S02]  /*1cb0*/  USEL UR5, UR16, UR9, !UP1 ;  /* 0x0000000910057287 */ /* 0x000fe4000c800000 */
[----:B------:R-:W-:-:S04]  /*1cc0*/  USEL UR4, UR20, UR4, !UP0 ;  /* 0x0000000414047287 */ /* 0x000fc8000c000000 */
[----:B------:R-:W-:Y:S02]  /*1cd0*/  UIADD3 UR6, UPT, UPT, -UR4, UR5, URZ ;  /* 0x0000000504067290 */ /* 0x000fe4000fffe1ff */
[----:B------:R-:W-:Y:S02]  /*1ce0*/  UIADD3 UR4, UPT, UPT, UR4, -UR5, URZ ;  /* 0x8000000504047290 */ /* 0x000fe4000fffe0ff */
[----:B------:R-:W-:Y:S02]  /*1cf0*/  UIMAD UR20, UR6, UR10, UR20 ;  /* 0x0000000a061472a4 */ /* 0x000fe4000f8e0214 */
[----:B------:R-:W-:-:S12]  /*1d00*/  UIMAD UR16, UR4, UR12, UR16 ;  /* 0x0000000c041072a4 */ /* 0x000fd8000f8e0210 */
.L_x_20:
[----:B------:R-:W-:-:S09]  /*1d10*/  UISETP.EQ.U32.AND UP0, UPT, UR38, 0x1, UPT ;  /* 0x000000012600788c */ /* 0x000fd2000bf02070 */
[----:B------:R-:W-:Y:S05]  /*1d20*/  BRA.U !UP0, `(.L_x_21) ;  /* 0x00000001080c7547 */ /* 0x000fea000b800000 */
[----:B------:R-:W-:Y:S01]  /*1d30*/  UCGABAR_WAIT ;  /* 0x0000000000007dc7 */ /* 0x000fe20008000000 */
[----:B------:R-:W-:Y:S01]  /*1d40*/  CCTL.IVALL ;  /* 0x00000000ff00798f */ /* 0x000fe20002000000 */
[----:B------:R-:W-:Y:S05]  /*1d50*/  BRA `(.L_x_22) ;  /* 0x0000000000047947 */ /* 0x000fea0003800000 */
.L_x_21:
[----:B------:R-:W-:Y:S06]  /*1d60*/  BAR.SYNC.DEFER_BLOCKING 0x0 ;  /* 0x0000000000007b1d */ /* 0x000fec0000010000 */
.L_x_22:
[----:B------:R-:W-:Y:S05]  /*1d70*/  BRA.U UP5, `(.L_x_23) ;  /* 0x0000002105e47547 */ /* 0x000fea000b800000 */
[----:B------:R-:W1:Y:S01]  /*1d80*/  LDCU UR6, c[0x0][0x38c] ;  /* 0x00007180ff0677ac */ /* 0x000e620008000800 */
[----:B------:R-:W-:Y:S01]  /*1d90*/  PLOP3.LUT P1, PT, PT, PT, UP3, 0x80, 0x8 ;  /* 0x000000000008781c */ /* 0x000fe20003f2f038 */
[----:B------:R-:W-:Y:S01]  /*1da0*/  IMAD.MOV.U32 R12, RZ, RZ, 0x1 ;  /* 0x00000001ff0c7424 */ /* 0x000fe200078e00ff */
[----:B------:R-:W-:Y:S01]  /*1db0*/  ISETP.NE.AND P2, PT, R0, RZ, P3 ;  /* 0x000000ff0000720c */ /* 0x000fe20001f45270 */
[----:B------:R-:W-:Y:S01]  /*1dc0*/  USHF.L.U32 UR46, UR32, 0x6, URZ ;  /* 0x00000006202e7899 */ /* 0x000fe200080006ff */
[----:B------:R-:W-:Y:S01]  /*1dd0*/  PLOP3.LUT P1, PT, P1, PT, PT, 0x8, 0x80 ;  /* 0x000000000080781c */ /* 0x000fe20000f2e170 */
[----:B------:R-:W-:Y:S01]  /*1de0*/  USHF.L.U32 UR44, UR32, 0x7, URZ ;  /* 0x00000007202c7899 */ /* 0x000fe200080006ff */
[----:B------:R-:W-:Y:S01]  /*1df0*/  CS2R R10, SRZ ;  /* 0x00000000000a7805 */ /* 0x000fe2000001ff00 */
[----:B------:R-:W-:Y:S01]  /*1e00*/  UISETP.NE.AND UP1, UPT, UR25, URZ, UPT ;  /* 0x000000ff1900728c */ /* 0x000fe2000bf25270 */
[----:B------:R-:W-:Y:S01]  /*1e10*/  IMAD.MOV.U32 R9, RZ, RZ, RZ ;  /* 0x000000ffff097224 */ /* 0x000fe200078e00ff */
[----:B------:R-:W-:Y:S01]  /*1e20*/  ULOP3.LUT UR46, UR46, 0x40, URZ, 0xc0, !UPT ;  /* 0x000000402e2e7892 */ /* 0x000fe2000f8ec0ff */
[----:B------:R-:W-:Y:S01]  /*1e30*/  IMAD.MOV.U32 R8, RZ, RZ, 0x1 ;  /* 0x00000001ff087424 */ /* 0x000fe200078e00ff */
[----:B------:R-:W-:Y:S01]  /*1e40*/  ULOP3.LUT UR44, UR44, 0x80, URZ, 0xc0, !UPT ;  /* 0x000000802c2c7892 */ /* 0x000fe2000f8ec0ff */
[----:B------:R-:W2:Y:S01]  /*1e50*/  LDCU UR39, c[0x0][0x370] ;  /* 0x00006e00ff2777ac */ /* 0x000ea20008000800 */
[----:B-1----:R-:W-:Y:S01]  /*1e60*/  UIADD3 UR5, UPT, UPT, UR6, 0x1f, URZ ;  /* 0x0000001f06057890 */ /* 0x002fe2000fffe0ff */
[----:B------:R-:W1:Y:S03]  /*1e70*/  LDCU.64 UR28, c[0x0][0x348] ;  /* 0x00006900ff1c77ac */ /* 0x000e660008000a00 */
[----:B------:R-:W-:-:S02]  /*1e80*/  USHF.R.S32.HI UR4, URZ, 0x1f, UR5 ;  /* 0x0000001fff047899 */ /* 0x000fc40008011405 */
[----:B------:R-:W-:Y:S02]  /*1e90*/  UIADD3 UR48, UPT, UPT, UR6, 0x3e, URZ ;  /* 0x0000003e06307890 */ /* 0x000fe4000fffe0ff */
[----:B------:R-:W-:Y:S02]  /*1ea0*/  ULEA.HI UR4, UR4, UR5, URZ, 0x5 ;  /* 0x0000000504047291 */ /* 0x000fe4000f8f28ff */
[----:B------:R-:W-:Y:S02]  /*1eb0*/  UIADD3 UR5, UPT, UPT, UR6, -0x1, URZ ;  /* 0xffffffff06057890 */ /* 0x000fe4000fffe0ff */
[----:B------:R-:W-:Y:S02]  /*1ec0*/  USHF.R.S32.HI UR41, URZ, 0x5, UR4 ;  /* 0x00000005ff297899 */ /* 0x000fe40008011404 */
[----:B------:R-:W-:Y:S02]  /*1ed0*/  UISETP.GE.U32.AND UP2, UPT, UR5, -0x3f, UPT ;  /* 0xffffffc10500788c */ /* 0x000fe4000bf46070 */
[----:B------:R-:W-:Y:S01]  /*1ee0*/  UISETP.LT.U32.AND UP0, UPT, UR41, 0x20, UPT ;  /* 0x000000202900788c */ /* 0x000fe2000bf01070 */
[----:B------:R-:W3:Y:S03]  /*1ef0*/  LDCU UR38, c[0x0][0x374] ;  /* 0x00006e80ff2677ac */ /* 0x000ee60008000800 */
[----:B------:R-:W-:-:S02]  /*1f00*/  USEL UR40, UR41, 0x20, UP0 ;  /* 0x0000002029287887 */ /* 0x000fc40008000000 */
[----:B------:R-:W-:Y:S02]  /*1f10*/  USEL UR25, UR37, 0x2, UP1 ;  /* 0x0000000225197887 */ /* 0x000fe40008800000 */
[----:B------:R-:W-:Y:S02]  /*1f20*/  UIADD3 UR4, UPT, UPT, UR40, -0x1, URZ ;  /* 0xffffffff28047890 */ /* 0x000fe4000fffe0ff */
[----:B------:R-:W-:Y:S02]  /*1f30*/  @UP2 UIADD3 UR4, UPT, UPT, UR40, URZ, URZ ;  /* 0x000000ff28042290 */ /* 0x000fe4000fffe0ff */
[----:B------:R-:W-:Y:S02]  /*1f40*/  ULEA UR46, UR34, UR46, 0x5 ;  /* 0x0000002e222e7291 */ /* 0x000fe4000f8e28ff */
[----:B------:R-:W-:Y:S02]  /*1f50*/  ULEA UR44, UR33, UR44, 0x5 ;  /* 0x0000002c212c7291 */ /* 0x000fe4000f8e28ff */
[----:B------:R-:W-:-:S02]  /*1f60*/  UIADD3 UR47, UPT, UPT, UR41, -UR40, URZ ;  /* 0x80000028292f7290 */ /* 0x000fc4000fffe0ff */
[----:B------:R-:W-:Y:S02]  /*1f70*/  UIADD3 UR30, UPT, UPT, UR4, 0x1, URZ ;  /* 0x00000001041e7890 */ /* 0x000fe4000fffe0ff */
[----:B------:R-:W-:Y:S01]  /*1f80*/  UIADD3 UR43, UPT, UPT, -UR4, URZ, URZ ;  /* 0x000000ff042b7290 */ /* 0x000fe2000fffe1ff */
[----:B-123--:R-:W-:-:S11]  /*1f90*/  UMOV UR5, URZ ;  /* 0x000000ff00057c82 */ /* 0x00efd60008000000 */
.L_x_43:
[----:B------:R-:W-:Y:S01]  /*1fa0*/  UISETP.NE.AND UP0, UPT, UR45, URZ, UPT ;  /* 0x000000ff2d00728c */ /* 0x000fe2000bf05270 */
[----:B-1----:R-:W1:Y:S08]  /*1fb0*/  S2UR UR45, SR_CgaCtaId ;  /* 0x00000000002d79c3 */ /* 0x002e700000008800 */
[----:B------:R-:W-:Y:S05]  /*1fc0*/  BRA.U UP0, `(.L_x_24) ;  /* 0x0000000100347547 */ /* 0x000fea000b800000 */
[----:B------:R-:W2:Y:S01]  /*1fd0*/  S2R R0, SR_CgaCtaId ;  /* 0x0000000000007919 */ /* 0x000ea20000008800 */
[----:B------:R-:W-:Y:S02]  /*1fe0*/  MOV R3, 0x400 ;  /* 0x0000040000037802 */ /* 0x000fe40000000f00 */
[----:B------:R-:W-:Y:S02]  /*1ff0*/  SHF.L.U32 R2, R8, 0x1f, RZ ;  /* 0x0000001f08027819 */ /* 0x000fe400000006ff */
[----:B--2---:R-:W-:-:S05]  /*2000*/  LEA R0, R0, R3, 0x18 ;  /* 0x0000000300007211 */ /* 0x004fca00078ec0ff */
[----:B------:R-:W-:-:S04]  /*2010*/  IMAD R3, R9, 0x8, R0 ;  /* 0x0000000809037824 */ /* 0x000fc800078e0200 */
[----:B------:R-:W2:Y:S02]  /*2020*/  SYNCS.PHASECHK.TRANS64.TRYWAIT P0, [R3+URZ+0x2a0], R2 ;  /* 0x0002a002030075a7 */ /* 0x000ea400080011ff */
[----:B--2---:R-:W-:Y:S05]  /*2030*/  @!P0 BRA `(.L_x_25) ;  /* 0x0000008400008947 */ /* 0x004fea0003800000 */
.L_x_152:
[----:B------:R-:W-:Y:S01]  /*2040*/  VIADD R9, R9, 0x1 ;  /* 0x0000000109097836 */ /* 0x000fe20000000000 */
[----:B------:R2:W-:Y:S04]  /*2050*/  SYNCS.ARRIVE.TRANS64.A1T0 RZ, [R3+URZ+0x290], RZ ;  /* 0x000290ff03ff79a7 */ /* 0x0005e800081000ff */
[----:B------:R-:W-:-:S04]  /*2060*/  ISETP.NE.AND P0, PT, R9, 0x2, PT ;  /* 0x000000020900780c */ /* 0x000fc80003f05270 */
[----:B------:R-:W-:Y:S02]  /*2070*/  SEL R9, R9, RZ, P0 ;  /* 0x000000ff09097207 */ /* 0x000fe40000000000 */
[----:B--2---:R-:W-:-:S04]  /*2080*/  SEL R3, RZ, 0x1, P0 ;  /* 0x00000001ff037807 */ /* 0x004fc80000000000 */
[----:B------:R-:W-:-:S07]  /*2090*/  LOP3.LUT R8, R8, R3, RZ, 0x3c, !PT ;  /* 0x0000000308087212 */ /* 0x000fce00078e3cff */
.L_x_24:
[----:B------:R-:W-:Y:S01]  /*20a0*/  UMOV UR6, 0x400 ;  /* 0x0000040000067882 */ /* 0x000fe20000000000 */
[----:B------:R-:W-:Y:S01]  /*20b0*/  SHF.L.U32 R0, R12, 0x1f, RZ ;  /* 0x0000001f0c007819 */ /* 0x000fe200000006ff */
[----:B-1----:R-:W-:Y:S02]  /*20c0*/  ULEA UR6, UR45, UR6, 0x18 ;  /* 0x000000062d067291 */ /* 0x002fe4000f8ec0ff */
[----:B------:R-:W-:Y:S02]  /*20d0*/  UISETP.GE.U32.AND UP0, UPT, UR48, 0x3f, UPT ;  /* 0x0000003f3000788c */ /* 0x000fe4000bf06070 */
[----:B------:R-:W-:Y:S02]  /*20e0*/  ULEA UR4, UR5, UR6, 0x3 ;  /* 0x0000000605047291 */ /* 0x000fe4000f8e18ff */
[----:B------:R-:W-:Y:S01]  /*20f0*/  ULEA UR11, UR20, UR46, 0x7 ;  /* 0x0000002e140b7291 */ /* 0x000fe2000f8e38ff */
[----:B------:R-:W-:-:S06]  /*2100*/  UMOV UR7, URZ ;  /* 0x000000ff00077c82 */ /* 0x000fcc0008000000 */
[----:B------:R1:W2:Y:S01]  /*2110*/  SYNCS.PHASECHK.TRANS64.TRYWAIT P0, [UR4+0x100], R0 ;  /* 0x00010000ff0075a7 */ /* 0x0002a20008001104 */
[----:B------:R-:W-:-:S04]  /*2120*/  ULEA.HI UR4, UR16, UR16, URZ, 0x1 ;  /* 0x0000001010047291 */ /* 0x000fc8000f8f08ff */
[----:B------:R-:W-:-:S04]  /*2130*/  USHF.L.U32 UR4, UR4, 0x7, URZ ;  /* 0x0000000704047899 */ /* 0x000fc800080006ff */
[----:B------:R-:W-:-:S04]  /*2140*/  ULOP3.LUT UR35, UR4, 0xffffff00, URZ, 0xc0, !UPT ;  /* 0xffffff0004237892 */ /* 0x000fc8000f8ec0ff */
[----:B------:R-:W-:Y:S01]  /*2150*/  UIADD3 UR35, UPT, UPT, UR44, UR35, URZ ;  /* 0x000000232c237290 */ /* 0x000fe2000fffe0ff */
[----:B------:R-:W-:Y:S11]  /*2160*/  BRA.U !UP0, `(.L_x_26) ;  /* 0x0000000108c87547 */ /* 0x000ff6000b800000 */
[----:B------:R-:W-:Y:S01]  /*2170*/  UMOV UR13, UR43 ;  /* 0x0000002b000d7c82 */ /* 0x000fe20008000000 */
[----:B------:R-:W-:Y:S01]  /*2180*/  UMOV UR4, UR5 ;  /* 0x0000000500047c82 */ /* 0x000fe20008000000 */
[----:B------:R-:W-:-:S05]  /*2190*/  UMOV UR34, URZ ;  /* 0x000000ff00227c82 */ /* 0x000fca0008000000 */
.L_x_32:
[----:B------:R-:W-:Y:S01]  /*21a0*/  ULEA UR33, UR4, UR6, 0x3 ;  /* 0x0000000604217291 */ /* 0x000fe2000f8e18ff */
[----:B------:R-:W-:Y:S01]  /*21b0*/  @P3 MOV R2, 0x3000 ;  /* 0x0000300000023802 */ /* 0x000fe20000000f00 */
[----:B--234-:R-:W-:Y:S10]  /*21c0*/  @P0 BRA `(.L_x_27) ;  /* 0x00000000000c0947 */ /* 0x01cff40003800000 */
[----:B------:R-:W-:-:S04]  /*21d0*/  SHF.L.U32 R3, R12, 0x1f, RZ ;  /* 0x0000001f0c037819 */ /* 0x000fc800000006ff */
[----:B------:R-:W2:Y:S02]  /*21e0*/  SYNCS.PHASECHK.TRANS64.TRYWAIT P0, [UR33+0x100], R3 ;  /* 0x00010003ff0075a7 */ /* 0x000ea40008001121 */
[----:B--2---:R-:W-:Y:S05]  /*21f0*/  @!P0 BRA `(.L_x_28) ;  /* 0x0000008000a48947 */ /* 0x004fea0003800000 */
.L_x_27:
[----:B------:R2:W-:Y:S01]  /*2200*/  @P3 SYNCS.ARRIVE.TRANS64 RZ, [UR33], R2 ;  /* 0x00000002ffff39a7 */ /* 0x0005e20008000021 */
[----:B------:R-:W-:Y:S02]  /*2210*/  ULOP3.LUT UR5, UR25, 0x2, URZ, 0xfc, !UPT ;  /* 0x0000000219057892 */ /* 0x000fe4000f8efcff */
[----:B------:R-:W-:Y:S02]  /*2220*/  UIADD3 UR13, UPT, UPT, UR13, 0x1, URZ ;  /* 0x000000010d0d7890 */ /* 0x000fe4000fffe0ff */
[----:B------:R-:W-:Y:S02]  /*2230*/  UISETP.NE.AND UP0, UPT, UR5, 0x2, UPT ;  /* 0x000000020500788c */ /* 0x000fe4000bf05270 */
[----:B------:R-:W-:-:S07]  /*2240*/  UISETP.NE.AND UP2, UPT, UR13, 0x1, UPT ;  /* 0x000000010d00788c */ /* 0x000fce000bf45270 */
[----:B------:R-:W-:Y:S05]  /*2250*/  BRA.U UP0, `(.L_x_29) ;  /* 0x0000000100047547 */ /* 0x000fea000b800000 */
[----:B------:R-:W-:Y:S05]  /*2260*/  BPT.TRAP 0x1 ;  /* 0x000000040000795c */ /* 0x000fea0000300000 */
.L_x_29:
[----:B------:R-:W-:Y:S04]  /*2270*/  BSSY.RECONVERGENT B0, `(.L_x_30) ;  /* 0x0000003000007945 */ /* 0x000fe80003800200 */
[----:B------:R-:W-:Y:S05]  /*2280*/  @!P2 BRA `(.L_x_31) ;  /* 0x000000000004a947 */ /* 0x000fea0003800000 */
[----:B------:R-:W-:Y:S05]  /*2290*/  BPT.TRAP 0x1 ;  /* 0x000000040000795c */ /* 0x000fea0000300000 */
.L_x_31:
[----:B------:R-:W-:Y:S05]  /*22a0*/  BSYNC.RECONVERGENT B0 ;  /* 0x0000000000007941 */ /* 0x000fea0003800200 */
.L_x_30:
[----:B------:R-:W-:Y:S02]  /*22b0*/  UIADD3 UR5, UPT, UPT, UR4, 0x1, URZ ;  /* 0x0000000104057890 */ /* 0x000fe4000fffe0ff */
[----:B------:R-:W-:Y:S02]  /*22c0*/  ULEA UR32, UR4, UR27, 0xc ;  /* 0x0000001b04207291 */ /* 0x000fe4000f8e60ff */
[----:B------:R-:W-:Y:S02]  /*22d0*/  UISETP.NE.AND UP0, UPT, UR5, 0x20, UPT ;  /* 0x000000200500788c */ /* 0x000fe4000bf05270 */
[----:B------:R-:W-:Y:S02]  /*22e0*/  UIADD3 UR16, UP1, UPT, UR28, 0x80, URZ ;  /* 0x000000801c107890 */ /* 0x000fe4000ff3e0ff */
[----:B------:R-:W-:Y:S02]  /*22f0*/  USEL UR8, URZ, 0x1, UP0 ;  /* 0x00000001ff087887 */ /* 0x000fe40008000000 */
[----:B------:R-:W-:-:S02]  /*2300*/  USEL UR5, UR5, URZ, UP0 ;  /* 0x000000ff05057287 */ /* 0x000fc40008000000 */
[----:B------:R-:W-:Y:S02]  /*2310*/  UIADD3 UR14, UP0, UPT, UR28, 0x180, URZ ;  /* 0x000001801c0e7890 */ /* 0x000fe4000ff1e0ff */
[----:B------:R-:W-:Y:S01]  /*2320*/  ULEA UR7, UR5, UR6, 0x3 ;  /* 0x0000000605077291 */ /* 0x000fe2000f8e18ff */
[----:B------:R-:W-:Y:S01]  /*2330*/  LOP3.LUT R12, R12, UR8, RZ, 0x3c, !PT ;  /* 0x000000080c0c7c12 */ /* 0x000fe2000f8e3cff */
[----:B------:R-:W-:Y:S02]  /*2340*/  ULEA UR8, UR4, UR26, 0xb ;  /* 0x0000001a04087291 */ /* 0x000fe4000f8e58ff */
[----:B------:R-:W-:Y:S01]  /*2350*/  ULOP3.LUT UR33, UR33, 0xfefffff8, URZ, 0xc0, !UPT ;  /* 0xfefffff821217892 */ /* 0x000fe2000f8ec0ff */
[----:B-1----:R-:W-:Y:S01]  /*2360*/  SHF.L.U32 R0, R12, 0x1f, RZ ;  /* 0x0000001f0c007819 */ /* 0x002fe200000006ff */
[----:B------:R-:W-:Y:S02]  /*2370*/  UIADD3.X UR17, UPT, UPT, URZ, UR29, URZ, UP1, !UPT ;  /* 0x0000001dff117290 */ /* 0x000fe40008ffe4ff */
[----:B------:R-:W-:Y:S01]  /*2380*/  UIADD3 UR32, UPT, UPT, UR6, 0x8600, UR32 ;  /* 0x0000860006207890 */ /* 0x000fe2000fffe020 */
[----:B------:R3:W4:Y:S01]  /*2390*/  SYNCS.PHASECHK.TRANS64.TRYWAIT P0, [UR7+0x100], R0 ;  /* 0x00010000ff0075a7 */ /* 0x0007220008001107 */
[----:B------:R-:W-:-:S02]  /*23a0*/  UPRMT UR7, URZ, 0x5410, UR24 ;  /* 0x00005410ff077896 */ /* 0x000fc40008000018 */
[----:B------:R-:W-:Y:S02]  /*23b0*/  UIADD3 UR8, UPT, UPT, UR6, 0x28600, UR8 ;  /* 0x0002860006087890 */ /* 0x000fe4000fffe008 */
[----:B------:R-:W-:Y:S02]  /*23c0*/  UIADD3.X UR15, UPT, UPT, URZ, UR29, URZ, UP0, !UPT ;  /* 0x0000001dff0f7290 */ /* 0x000fe400087fe4ff */
[----:B------:R-:W-:Y:S01]  /*23d0*/  UPRMT UR4, URZ, 0x5410, UR21 ;  /* 0x00005410ff047896 */ /* 0x000fe20008000015 */
[----:B------:R-:W-:Y:S01]  /*23e0*/  UMOV UR18, 0x0 ;  /* 0x0000000000127882 */ /* 0x000fe20000000000 */
[----:B------:R-:W-:Y:S01]  /*23f0*/  UMOV UR19, 0x10000000 ;  /* 0x1000000000137882 */ /* 0x000fe20000000000 */
[----:B------:R-:W-:Y:S01]  /*2400*/  UMOV UR10, UR34 ;  /* 0x00000022000a7c82 */ /* 0x000fe20008000000 */
[----:B------:R-:W-:Y:S01]  /*2410*/  UMOV UR12, UR36 ;  /* 0x00000024000c7c82 */ /* 0x000fe20008000000 */
[----:B------:R-:W-:Y:S01]  /*2420*/  UMOV UR9, UR33 ;  /* 0x0000002100097c82 */ /* 0x000fe20008000000 */
[----:B------:R1:W-:Y:S03]  /*2430*/  UTMALDG.3D.MULTICAST.2CTA [UR32], [UR16], UR7, desc[UR18] ;  /* 0x00001220100073b4 */ /* 0x0003e60008211807 */
[----:B------:R2:W-:Y:S01]  /*2440*/  UTMALDG.3D.MULTICAST.2CTA [UR8], [UR14], UR4, desc[UR18] ;  /* 0x000012080e0073b4 */ /* 0x0005e20008211804 */
[----:B-1----:R-:W-:Y:S01]  /*2450*/  UIADD3 UR34, UPT, UPT, UR34, 0x20, URZ ;  /* 0x0000002022227890 */ /* 0x002fe2000fffe0ff */
[----:B------:R-:W-:Y:S01]  /*2460*/  UMOV UR7, UR30 ;  /* 0x0000001e00077c82 */ /* 0x000fe20008000000 */
[----:B--2---:R-:W-:Y:S01]  /*2470*/  UMOV UR4, UR5 ;  /* 0x0000000500047c82 */ /* 0x004fe20008000000 */
[----:B------:R-:W-:Y:S09]  /*2480*/  BRA.U UP2, `(.L_x_32) ;  /* 0xfffffffd02447547 */ /* 0x000ff2000b83ffff */
.L_x_26:
[----:B------:R-:W-:Y:S01]  /*2490*/  ULEA UR4, UR5, UR6, 0x3 ;  /* 0x0000000605047291 */ /* 0x000fe2000f8e18ff */
[----:B-1-3--:R-:W-:Y:S01]  /*24a0*/  SHF.L.U32 R0, R12, 0x1f, RZ ;  /* 0x0000001f0c007819 */ /* 0x00afe200000006ff */
[----:B------:R-:W-:Y:S01]  /*24b0*/  @!P1 SYNCS.ARRIVE.TRANS64.A1T0 RZ, [UR6+0x228], RZ ;  /* 0x000228ffffff99a7 */ /* 0x000fe20008100006 */
[----:B------:R-:W-:-:S06]  /*24c0*/  UISETP.GT.AND UP0, UPT, UR41, UR40, UPT ;  /* 0x000000282900728c */ /* 0x000fcc000bf04270 */
[----:B--2-4-:R1:W2:Y:S03]  /*24d0*/  SYNCS.PHASECHK.TRANS64.TRYWAIT P0, [UR4+0x100], R0 ;  /* 0x00010000ff0075a7 */ /* 0x0142a60008001104 */
[----:B------:R-:W-:Y:S05]  /*24e0*/  BRA.U !UP0, `(.L_x_33) ;  /* 0x0000000108c87547 */ /* 0x000fea000b800000 */
[----:B------:R-:W-:Y:S01]  /*24f0*/  UIADD3 UR13, UPT, UPT, UR47, UR7, URZ ;  /* 0x000000072f0d7290 */ /* 0x000fe2000fffe0ff */
[----:B------:R-:W-:-:S11]  /*2500*/  UMOV UR4, UR5 ;  /* 0x0000000500047c82 */ /* 0x000fd60008000000 */
.L_x_39:
[----:B------:R-:W-:Y:S01]  /*2510*/  ULEA UR17, UR4, UR6, 0x3 ;  /* 0x0000000604117291 */ /* 0x000fe2000f8e18ff */
[----:B--2---:R-:W-:Y:S01]  /*2520*/  @P3 MOV R2, 0x3000 ;  /* 0x0000300000023802 */ /* 0x004fe20000000f00 */
[----:B--2-4-:R-:W-:Y:S10]  /*2530*/  @P0 BRA `(.L_x_34) ;  /* 0x00000000000c0947 */ /* 0x014ff40003800000 */
[----:B------:R-:W-:-:S04]  /*2540*/  SHF.L.U32 R3, R12, 0x1f, RZ ;  /* 0x0000001f0c037819 */ /* 0x000fc800000006ff */
[----:B------:R-:W2:Y:S02]  /*2550*/  SYNCS.PHASECHK.TRANS64.TRYWAIT P0, [UR17+0x100], R3 ;  /* 0x00010003ff0075a7 */ /* 0x000ea40008001111 */
[----:B--2---:R-:W-:Y:S05]  /*2560*/  @!P0 BRA `(.L_x_35) ;  /* 0x0000007c00e08947 */ /* 0x004fea0003800000 */
.L_x_34:
[----:B------:R2:W-:Y:S01]  /*2570*/  @P3 SYNCS.ARRIVE.TRANS64 RZ, [UR17], R2 ;  /* 0x00000002ffff39a7 */ /* 0x0005e20008000011 */
[----:B------:R-:W-:-:S04]  /*2580*/  ULOP3.LUT UR5, UR25, 0x2, URZ, 0xfc, !UPT ;  /* 0x0000000219057892 */ /* 0x000fc8000f8efcff */
[----:B------:R-:W-:-:S09]  /*2590*/  UISETP.NE.AND UP0, UPT, UR5, 0x2, UPT ;  /* 0x000000020500788c */ /* 0x000fd2000bf05270 */
[----:B------:R-:W-:Y:S05]  /*25a0*/  BRA.U UP0, `(.L_x_36) ;  /* 0x0000000100047547 */ /* 0x000fea000b800000 */
[----:B------:R-:W-:Y:S05]  /*25b0*/  BPT.TRAP 0x1 ;  /* 0x000000040000795c */ /* 0x000fea0000300000 */
.L_x_36:
[----:B------:R-:W-:Y:S04]  /*25c0*/  BSSY.RECONVERGENT B0, `(.L_x_37) ;  /* 0x0000003000007945 */ /* 0x000fe80003800200 */
[----:B------:R-:W-:Y:S05]  /*25d0*/  @!P2 BRA `(.L_x_38) ;  /* 0x000000000004a947 */ /* 0x000fea0003800000 */
[----:B------:R-:W-:Y:S05]  /*25e0*/  BPT.TRAP 0x1 ;  /* 0x000000040000795c */ /* 0x000fea0000300000 */
.L_x_38:
[----:B------:R-:W-:Y:S05]  /*25f0*/  BSYNC.RECONVERGENT B0 ;  /* 0x0000000000007941 */ /* 0x000fea0003800200 */
.L_x_37:
[----:B------:R-:W-:Y:S02]  /*2600*/  UIADD3 UR5, UPT, UPT, UR4, 0x1, URZ ;  /* 0x0000000104057890 */ /* 0x000fe4000fffe0ff */
[----:B------:R-:W-:Y:S02]  /*2610*/  USHF.L.U32 UR18, UR7, 0x5, URZ ;  /* 0x0000000507127899 */ /* 0x000fe400080006ff */
[----:B------:R-:W-:Y:S02]  /*2620*/  UISETP.NE.AND UP0, UPT, UR5, 0x20, UPT ;  /* 0x000000200500788c */ /* 0x000fe4000bf05270 */
[----:B------:R-:W-:Y:S02]  /*2630*/  UIADD3 UR7, UPT, UPT, UR7, 0x1, URZ ;  /* 0x0000000107077890 */ /* 0x000fe4000fffe0ff */
[----:B------:R-:W-:Y:S02]  /*2640*/  USEL UR9, URZ, 0x1, UP0 ;  /* 0x00000001ff097887 */ /* 0x000fe40008000000 */
[----:B------:R-:W-:-:S02]  /*2650*/  USEL UR5, UR5, URZ, UP0 ;  /* 0x000000ff05057287 */ /* 0x000fc40008000000 */
[----:B------:R-:W-:Y:S02]  /*2660*/  UIADD3 UR14, UP0, UPT, UR28, 0x180, URZ ;  /* 0x000001801c0e7890 */ /* 0x000fe4000ff1e0ff */
[----:B------:R-:W-:Y:S01]  /*2670*/  ULEA UR8, UR5, UR6, 0x3 ;  /* 0x0000000605087291 */ /* 0x000fe2000f8e18ff */
[----:B------:R-:W-:Y:S01]  /*2680*/  LOP3.LUT R12, R12, UR9, RZ, 0x3c, !PT ;  /* 0x000000090c0c7c12 */ /* 0x000fe2000f8e3cff */
[----:B------:R-:W-:Y:S02]  /*2690*/  ULEA UR16, UR4, UR27, 0xc ;  /* 0x0000001b04107291 */ /* 0x000fe4000f8e60ff */
[----:B------:R-:W-:Y:S01]  /*26a0*/  UIADD3 UR22, UP1, UPT, UR28, 0x80, URZ ;  /* 0x000000801c167890 */ /* 0x000fe2000ff3e0ff */
[----:B-1----:R-:W-:Y:S01]  /*26b0*/  SHF.L.U32 R0, R12, 0x1f, RZ ;  /* 0x0000001f0c007819 */ /* 0x002fe200000006ff */
[----:B------:R-:W-:Y:S02]  /*26c0*/  UIADD3.X UR15, UPT, UPT, URZ, UR29, URZ, UP0, !UPT ;  /* 0x0000001dff0f7290 */ /* 0x000fe400087fe4ff */
[----:B------:R-:W-:Y:S01]  /*26d0*/  UISETP.NE.AND UP0, UPT, UR7, UR13, UPT ;  /* 0x0000000d0700728c */ /* 0x000fe2000bf05270 */
[----:B------:R3:W4:Y:S01]  /*26e0*/  SYNCS.PHASECHK.TRANS64.TRYWAIT P0, [UR8+0x100], R0 ;  /* 0x00010000ff0075a7 */ /* 0x0007220008001108 */
[----:B------:R-:W-:-:S02]  /*26f0*/  ULEA UR8, UR4, UR26, 0xb ;  /* 0x0000001a04087291 */ /* 0x000fc4000f8e58ff */
[----:B------:R-:W-:Y:S02]  /*2700*/  ULOP3.LUT UR17, UR17, 0xfefffff8, URZ, 0xc0, !UPT ;  /* 0xfefffff811117892 */ /* 0x000fe4000f8ec0ff */
[----:B------:R-:W-:Y:S02]  /*2710*/  UIADD3 UR16, UPT, UPT, UR6, 0x8600, UR16 ;  /* 0x0000860006107890 */ /* 0x000fe4000fffe010 */
[----:B------:R-:W-:Y:S02]  /*2720*/  UIADD3.X UR23, UPT, UPT, URZ, UR29, URZ, UP1, !UPT ;  /* 0x0000001dff177290 */ /* 0x000fe40008ffe4ff */
[----:B------:R-:W-:Y:S02]  /*2730*/  UPRMT UR10, URZ, 0x5410, UR24 ;  /* 0x00005410ff0a7896 */ /* 0x000fe40008000018 */
[----:B------:R-:W-:Y:S02]  /*2740*/  UIADD3 UR8, UPT, UPT, UR6, 0x28600, UR8 ;  /* 0x0002860006087890 */ /* 0x000fe4000fffe008 */
[----:B------:R-:W-:Y:S01]  /*2750*/  UPRMT UR4, URZ, 0x5410, UR21 ;  /* 0x00005410ff047896 */ /* 0x000fe20008000015 */
[----:B------:R-:W-:Y:S01]  /*2760*/  UMOV UR32, 0x0 ;  /* 0x0000000000207882 */ /* 0x000fe20000000000 */
[----:B------:R-:W-:Y:S01]  /*2770*/  UMOV UR33, 0x10000000 ;  /* 0x1000000000217882 */ /* 0x000fe20000000000 */
[----:B------:R-:W-:Y:S01]  /*2780*/  UMOV UR19, UR35 ;  /* 0x0000002300137c82 */ /* 0x000fe20008000000 */
[----:B------:R-:W-:Y:S01]  /*2790*/  UMOV UR20, UR36 ;  /* 0x0000002400147c82 */ /* 0x000fe20008000000 */
[----:B------:R-:W-:Y:S01]  /*27a0*/  UMOV UR12, UR36 ;  /* 0x00000024000c7c82 */ /* 0x000fe20008000000 */
[----:B------:R1:W-:Y:S01]  /*27b0*/  UTMALDG.3D.MULTICAST.2CTA [UR16], [UR22], UR10, desc[UR32] ;  /* 0x00002010160073b4 */ /* 0x0003e2000821180a */
[----:B------:R-:W-:Y:S01]  /*27c0*/  UMOV UR9, UR17 ;  /* 0x0000001100097c82 */ /* 0x000fe20008000000 */
[----:B-1----:R-:W-:-:S02]  /*27d0*/  UMOV UR10, UR18 ;  /* 0x00000012000a7c82 */ /* 0x002fc40008000000 */
[----:B------:R1:W-:Y:S02]  /*27e0*/  UTMALDG.3D.MULTICAST.2CTA [UR8], [UR14], UR4, desc[UR32] ;  /* 0x000020080e0073b4 */ /* 0x0003e40008211804 */
[----:B-1----:R-:W-:Y:S01]  /*27f0*/  UMOV UR4, UR5 ;  /* 0x0000000500047c82 */ /* 0x002fe20008000000 */
[----:B---3--:R-:W-:Y:S05]  /*2800*/  BRA.U UP0, `(.L_x_39) ;  /* 0xfffffffd00407547 */ /* 0x008fea000b83ffff */
.L_x_33:
[C---:B------:R-:W-:Y:S01]  /*2810*/  LEA R3, R11.reuse, UR6, 0x3 ;  /* 0x000000060b037c11 */ /* 0x040fe2000f8e18ff */
[----:B------:R-:W-:Y:S01]  /*2820*/  NOP ;  /* 0x0000000000007918 */ /* 0x000fe20000000000 */
[----:B-1----:R-:W-:Y:S02]  /*2830*/  SHF.L.U32 R0, R10, 0x1f, RZ ;  /* 0x0000001f0a007819 */ /* 0x002fe400000006ff */
[----:B------:R-:W-:Y:S02]  /*2840*/  LEA R5, R11, UR6, 0x4 ;  /* 0x000000060b057c11 */ /* 0x000fe4000f8e20ff */
[----:B--2-4-:R-:W1:Y:S02]  /*2850*/  SYNCS.PHASECHK.TRANS64.TRYWAIT P0, [R3+URZ+0x230], R0 ;  /* 0x00023000030075a7 */ /* 0x014e6400080011ff */
[----:B-1----:R-:W-:Y:S05]  /*2860*/  @!P0 BRA `(.L_x_40) ;  /* 0x0000007c00388947 */ /* 0x002fea0003800000 */
.L_x_155:
[----:B------:R-:W2:Y:S01]  /*2870*/  LDS.128 R4, [R5+0x2c0] ;  /* 0x0002c00005047984 */ /* 0x000ea20000000c00 */
[----:B------:R-:W-:Y:S01]  /*2880*/  UISETP.GE.AND UP0, UPT, UR42, 0x1, UPT ;  /* 0x000000012a00788c */ /* 0x000fe2000bf06270 */
[----:B------:R-:W-:Y:S01]  /*2890*/  @!PT LDS RZ, [RZ] ;  /* 0x00000000fffff984 */ /* 0x000fe20000000800 */
[----:B------:R-:W-:Y:S01]  /*28a0*/  @!PT LDS RZ, [RZ] ;  /* 0x00000000fffff984 */ /* 0x000fe20000000800 */
[----:B------:R-:W-:Y:S01]  /*28b0*/  @!PT LDS RZ, [RZ] ;  /* 0x00000000fffff984 */ /* 0x000fe20000000800 */
[----:B------:R-:W-:Y:S01]  /*28c0*/  @!PT LDS RZ, [RZ] ;  /* 0x00000000fffff984 */ /* 0x000fe20000000800 */
[----:B------:R3:W-:Y:S06]  /*28d0*/  MEMBAR.ALL.CTA ;  /* 0x0000000000007992 */ /* 0x0007ec0000008000 */
[----:B---3--:R-:W3:Y:S01]  /*28e0*/  FENCE.VIEW.ASYNC.S ;  /* 0x00000000000073c6 */ /* 0x008ee20000000000 */
[----:B--2---:R-:W-:-:S13]  /*28f0*/  LOP3.LUT P0, RZ, R6, 0x1, RZ, 0xc0, !PT ;  /* 0x0000000106ff7812 */ /* 0x004fda000780c0ff */
[----:B---3--:R-:W-:Y:S01]  /*2900*/  VOTEU.ANY UP1, P0 ;  /* 0x0000000000ff7886 */ /* 0x008fe20000020100 */
[----:B------:R-:W-:-:S13]  /*2910*/  PLOP3.LUT P0, PT, PT, PT, UP1, 0x80, 0x8 ;  /* 0x000000000008781c */ /* 0x000fda0003f0f018 */
[----:B-1----:R-:W-:Y:S02]  /*2920*/  @P0 LOP3.LUT R0, R5, 0xffff, RZ, 0xc0, !PT ;  /* 0x0000ffff05000812 */ /* 0x002fe400078ec0ff */
[----:B------:R-:W-:Y:S02]  /*2930*/  @P0 MOV R2, R4 ;  /* 0x0000000400020202 */ /* 0x000fe40000000f00 */
[----:B------:R-:W-:Y:S01]  /*2940*/  @P0 R2UR UR7, R0 ;  /* 0x00000000000702ca */ /* 0x000fe200000e0000 */
[----:B------:R-:W-:Y:S01]  /*2950*/  VIADD R0, R3, 0x240 ;  /* 0x0000024003007836 */ /* 0x000fe20000000000 */
[----:B------:R-:W-:Y:S02]  /*2960*/  @P0 SHF.R.U32.HI R4, RZ, 0x10, R5 ;  /* 0x00000010ff040819 */ /* 0x000fe40000011605 */
[----:B------:R-:W-:Y:S02]  /*2970*/  @P0 R2UR UR8, R2 ;  /* 0x00000000020802ca */ /* 0x000fe400000e0000 */
[----:B------:R-:W-:-:S02]  /*2980*/  PRMT R0, RZ, 0x654, R0 ;  /* 0x00000654ff007816 */ /* 0x000fc40000000000 */
[----:B------:R-:W-:Y:S02]  /*2990*/  @P0 R2UR UR4, R4 ;  /* 0x00000000040402ca */ /* 0x000fe400000e0000 */
[----:B------:R1:W-:Y:S03]  /*29a0*/  SYNCS.ARRIVE.TRANS64.RED.A1T0 RZ, [R0+URZ], RZ ;  /* 0x000000ff00ff79a7 */ /* 0x0003e600081004ff */
[----:B------:R-:W-:-:S04]  /*29b0*/  @UP1 UMOV UR31, UR7 ;  /* 0x00000007001f1c82 */ /* 0x000fc80008000000 */
[----:B------:R-:W-:-:S04]  /*29c0*/  @UP1 UMOV UR37, UR8 ;  /* 0x0000000800251c82 */ /* 0x000fc80008000000 */
[----:B------:R-:W-:Y:S01]  /*29d0*/  @UP1 UMOV UR36, UR4 ;  /* 0x0000000400241c82 */ /* 0x000fe20008000000 */
[----:B------:R-:W-:Y:S05]  /*29e0*/  BRA.U !UP0, `(.L_x_41) ;  /* 0x0000000108d47547 */ /* 0x000fea000b800000 */
[----:B------:R-:W2:Y:S01]  /*29f0*/  LDCU.128 UR12, c[0x0][0xb10] ;  /* 0x00016200ff0c77ac */ /* 0x000ea20008000c00 */
[----:B------:R-:W3:Y:S01]  /*2a00*/  LDCU UR32, c[0x0][0xb20] ;  /* 0x00016400ff2077ac */ /* 0x000ee20008000800 */
[----:B------:R-:W4:Y:S01]  /*2a10*/  LDCU UR20, c[0x0][0xb0c] ;  /* 0x00016180ff1477ac */ /* 0x000f220008000800 */
[----:B------:R-:W1:Y:S01]  /*2a20*/  LDCU.64 UR10, c[0x0][0xb28] ;  /* 0x00016500ff0a77ac */ /* 0x000e620008000a00 */
[----:B------:R-:W-:Y:S02]  /*2a30*/  UISETP.NE.AND UP3, UPT, UR42, 0x1, UPT ;  /* 0x000000012a00788c */ /* 0x000fe4000bf65270 */
[----:B--2---:R-:W-:Y:S02]  /*2a40*/  UIMAD.WIDE.U32 UR16, UR38, UR15, URZ ;  /* 0x0000000f261072a5 */ /* 0x004fe4000f8e00ff */
[----:B------:R-:W-:Y:S02]  /*2a50*/  UIMAD.WIDE.U32 UR8, UR39, UR12, URZ ;  /* 0x0000000c270872a5 */ /* 0x000fe4000f8e00ff */
[----:B------:R-:W-:-:S02]  /*2a60*/  UISETP.NE.AND UP0, UPT, UR14, 0x1, UPT ;  /* 0x000000010e00788c */ /* 0x000fc4000bf05270 */
[----:B------:R-:W-:Y:S01]  /*2a70*/  UIMAD.WIDE.U32 UR22, UR31, UR15, URZ ;  /* 0x0000000f1f1672a5 */ /* 0x000fe2000f8e00ff */
[----:B------:R-:W-:Y:S02]  /*2a80*/  UMOV UR16, UR17 ;  /* 0x0000001100107c82 */ /* 0x000fe40008000000 */
[----:B------:R-:W-:Y:S01]  /*2a90*/  UMOV UR8, UR9 ;  /* 0x0000000900087c82 */ /* 0x000fe20008000000 */
[----:B---3--:R-:W-:Y:S02]  /*2aa0*/  USHF.R.U32.HI UR16, URZ, UR32, UR16 ;  /* 0x00000020ff107299 */ /* 0x008fe40008011610 */
[----:B----4-:R-:W-:Y:S02]  /*2ab0*/  UISETP.NE.AND UP2, UPT, UR20, 0x1, UPT ;  /* 0x000000011400788c */ /* 0x010fe4000bf45270 */
[----:B------:R-:W-:Y:S02]  /*2ac0*/  USHF.R.U32.HI UR8, URZ, UR13, UR8 ;  /* 0x0000000dff087299 */ /* 0x000fe40008011608 */
[----:B------:R-:W-:-:S02]  /*2ad0*/  USEL UR7, UR38, UR16, !UP0 ;  /* 0x0000001026077287 */ /* 0x000fc4000c000000 */
[----:B------:R-:W-:Y:S02]  /*2ae0*/  USEL UR8, UR39, UR8, !UP2 ;  /* 0x0000000827087287 */ /* 0x000fe4000d000000 */
[----:B-1----:R-:W-:Y:S01]  /*2af0*/  UIMAD.WIDE.U32 UR16, UR7, UR10, URZ ;  /* 0x0000000a071072a5 */ /* 0x002fe2000f8e00ff */
[----:B------:R-:W-:Y:S01]  /*2b00*/  UMOV UR4, UR23 ;  /* 0x0000001700047c82 */ /* 0x000fe20008000000 */
[----:B------:R-:W-:Y:S02]  /*2b10*/  UIMAD.WIDE.U32 UR18, UR37, UR12, URZ ;  /* 0x0000000c251272a5 */ /* 0x000fe4000f8e00ff */
[----:B------:R-:W-:-:S03]  /*2b20*/  UIMAD.WIDE.U32 UR22, UR8, UR10, URZ ;  /* 0x0000000a081672a5 */ /* 0x000fc6000f8e00ff */
[----:B------:R-:W-:Y:S01]  /*2b30*/  UMOV UR16, UR17 ;  /* 0x0000001100107c82 */ /* 0x000fe20008000000 */
[----:B------:R-:W-:Y:S02]  /*2b40*/  USHF.R.U32.HI UR4, URZ, UR32, UR4 ;  /* 0x00000020ff047299 */ /* 0x000fe40008011604 */
[----:B------:R-:W-:Y:S01]  /*2b50*/  @UP3 USHF.R.U32.HI UR7, URZ, UR11, UR16 ;  /* 0x0000000bff073299 */ /* 0x000fe20008011610 */
[----:B------:R-:W-:Y:S01]  /*2b60*/  UMOV UR18, UR19 ;  /* 0x0000001300127c82 */ /* 0x000fe20008000000 */
[----:B------:R-:W-:Y:S01]  /*2b70*/  UMOV UR22, UR23 ;  /* 0x0000001700167c82 */ /* 0x000fe20008000000 */
[----:B------:R-:W-:Y:S02]  /*2b80*/  USHF.R.U32.HI UR13, URZ, UR13, UR18 ;  /* 0x0000000dff0d7299 */ /* 0x000fe40008011612 */
[----:B------:R-:W-:Y:S02]  /*2b90*/  USEL UR4, UR31, UR4, !UP0 ;  /* 0x000000041f047287 */ /* 0x000fe4000c000000 */
[----:B------:R-:W-:-:S02]  /*2ba0*/  @UP3 USHF.R.U32.HI UR8, URZ, UR11, UR22 ;  /* 0x0000000bff083299 */ /* 0x000fc40008011616 */
[----:B------:R-:W-:Y:S02]  /*2bb0*/  UIMAD UR9, UR42, UR7, URZ ;  /* 0x000000072a0972a4 */ /* 0x000fe4000f8e02ff */
[----:B------:R-:W-:Y:S02]  /*2bc0*/  USEL UR7, UR37, UR13, !UP2 ;  /* 0x0000000d25077287 */ /* 0x000fe4000d000000 */
[----:B------:R-:W-:Y:S02]  /*2bd0*/  UIMAD UR12, UR42, UR8, URZ ;  /* 0x000000082a0c72a4 */ /* 0x000fe4000f8e02ff */
[----:B------:R-:W-:Y:S02]  /*2be0*/  UISETP.GE.AND UP0, UPT, UR4, UR9, UPT ;  /* 0x000000090400728c */ /* 0x000fe4000bf06270 */
[----:B------:R-:W-:Y:S02]  /*2bf0*/  UIMAD.WIDE.U32 UR16, UR4, UR10, URZ ;  /* 0x0000000a041072a5 */ /* 0x000fe4000f8e00ff */
[----:B------:R-:W-:-:S02]  /*2c00*/  UISETP.GE.OR UP0, UPT, UR7, UR12, UP0 ;  /* 0x0000000c0700728c */ /* 0x000fc40008706670 */
        /* <DEDUP_REMOVED lines=19> */
.L_x_41:
[----:B------:R-:W2:Y:S02]  /*2d40*/  LDCU UR4, c[0x0][0xb30] ;  /* 0x00016600ff0477ac */ /* 0x000ea40008000800 */
[----:B--2---:R-:W-:-:S09]  /*2d50*/  UISETP.NE.AND UP0, UPT, UR4, 0x1, UPT ;  /* 0x000000010400788c */ /* 0x004fd2000bf05270 */
[----:B------:R-:W-:Y:S05]  /*2d60*/  BRA.U UP0, `(.L_x_42) ;  /* 0x0000000100447547 */ /* 0x000fea000b800000 */
[----:B------:R-:W2:Y:S01]  /*2d70*/  LDCU.128 UR12, c[0x0][0xb10] ;  /* 0x00016200ff0c77ac */ /* 0x000ea20008000c00 */
[----:B------:R-:W3:Y:S01]  /*2d80*/  LDCU UR16, c[0x0][0xb0c] ;  /* 0x00016180ff1077ac */ /* 0x000ee20008000800 */
[----:B------:R-:W4:Y:S01]  /*2d90*/  LDCU UR17, c[0x0][0xb20] ;  /* 0x00016400ff1177ac */ /* 0x000f220008000800 */
[----:B--2---:R-:W-:Y:S02]  /*2da0*/  UIMAD.WIDE.U32 UR10, UR37, UR12, URZ ;  /* 0x0000000c250a72a5 */ /* 0x004fe4000f8e00ff */
[----:B------:R-:W-:Y:S02]  /*2db0*/  UIMAD.WIDE.U32 UR8, UR31, UR15, URZ ;  /* 0x0000000f1f0872a5 */ /* 0x000fe4000f8e00ff */
[----:B---3--:R-:W-:Y:S02]  /*2dc0*/  UISETP.NE.AND UP2, UPT, UR16, 0x1, UPT ;  /* 0x000000011000788c */ /* 0x008fe4000bf45270 */
[----:B------:R-:W-:Y:S01]  /*2dd0*/  UISETP.NE.AND UP0, UPT, UR14, 0x1, UPT ;  /* 0x000000010e00788c */ /* 0x000fe2000bf05270 */
[----:B------:R-:W-:-:S02]  /*2de0*/  UMOV UR7, UR11 ;  /* 0x0000000b00077c82 */ /* 0x000fc40008000000 */
[----:B------:R-:W-:Y:S01]  /*2df0*/  UMOV UR4, UR9 ;  /* 0x0000000900047c82 */ /* 0x000fe20008000000 */
[----:B------:R-:W-:Y:S02]  /*2e00*/  USHF.R.U32.HI UR7, URZ, UR13, UR7 ;  /* 0x0000000dff077299 */ /* 0x000fe40008011607 */
[----:B----4-:R-:W-:Y:S02]  /*2e10*/  USHF.R.U32.HI UR4, URZ, UR17, UR4 ;  /* 0x00000011ff047299 */ /* 0x010fe40008011604 */
[----:B------:R-:W-:Y:S02]  /*2e20*/  USEL UR7, UR37, UR7, !UP2 ;  /* 0x0000000725077287 */ /* 0x000fe4000d000000 */
[----:B------:R-:W-:-:S04]  /*2e30*/  USEL UR4, UR31, UR4, !UP0 ;  /* 0x000000041f047287 */ /* 0x000fc8000c000000 */
[----:B------:R-:W-:Y:S02]  /*2e40*/  UIADD3 UR8, UPT, UPT, UR7, -UR4, URZ ;  /* 0x8000000407087290 */ /* 0x000fe4000fffe0ff */
[----:B------:R-:W-:Y:S02]  /*2e50*/  UIADD3 UR4, UPT, UPT, -UR7, UR4, URZ ;  /* 0x0000000407047290 */ /* 0x000fe4000fffe1ff */
[----:B------:R-:W-:Y:S02]  /*2e60*/  UIMAD UR31, UR8, UR14, UR31 ;  /* 0x0000000e081f72a4 */ /* 0x000fe4000f8e021f */
[----:B------:R-:W-:-:S12]  /*2e70*/  UIMAD UR37, UR4, UR16, UR37 ;  /* 0x00000010042572a4 */ /* 0x000fd8000f8e0225 */
.L_x_42:
[----:B------:R-:W-:Y:S01]  /*2e80*/  VIADD R11, R11, 0x1 ;  /* 0x000000010b0b7836 */ /* 0x000fe20000000000 */
[----:B------:R-:W-:Y:S01]  /*2e90*/  PLOP3.LUT P1, PT, PT, PT, PT, 0x80, 0x8 ;  /* 0x000000000008781c */ /* 0x000fe20003f2f070 */
[----:B------:R-:W-:Y:S02]  /*2ea0*/  UIADD3 UR16, UPT, UPT, UR37, UR61, URZ ;  /* 0x0000003d25107290 */ /* 0x000fe4000fffe0ff */
[----:B------:R-:W-:Y:S01]  /*2eb0*/  UIADD3 UR20, UPT, UPT, UR31, UR62, URZ ;  /* 0x0000003e1f147290 */ /* 0x000fe2000fffe0ff */
[----:B------:R-:W-:-:S04]  /*2ec0*/  ISETP.NE.AND P0, PT, R11, 0x2, PT ;  /* 0x000000020b00780c */ /* 0x000fc80003f05270 */
[----:B------:R-:W-:Y:S02]  /*2ed0*/  SEL R3, RZ, 0x1, P0 ;  /* 0x00000001ff037807 */ /* 0x000fe40000000000 */
[----:B------:R-:W-:Y:S02]  /*2ee0*/  SEL R11, R11, RZ, P0 ;  /* 0x000000ff0b0b7207 */ /* 0x000fe40000000000 */
[----:B------:R-:W-:Y:S01]  /*2ef0*/  LOP3.LUT R10, R10, R3, RZ, 0x3c, !PT ;  /* 0x000000030a0a7212 */ /* 0x000fe200078e3cff */
[----:B------:R-:W-:Y:S06]  /*2f00*/  BRA.U UP1, `(.L_x_43) ;  /* 0xfffffff101247547 */ /* 0x000fec000b83ffff */
[----:B------:R-:W-:Y:S01]  /*2f10*/  UIADD3 UR7, UPT, UPT, UR6, 0x100, URZ ;  /* 0x0000010006077890 */ /* 0x000fe2000fffe0ff */
[----:B------:R-:W-:-:S03]  /*2f20*/  SHF.L.U32 R3, R12, 0x1f, RZ ;  /* 0x0000001f0c037819 */ /* 0x000fc600000006ff */
[----:B------:R-:W-:-:S09]  /*2f30*/  ULEA UR4, UR5, UR7, 0x3 ;  /* 0x0000000705047291 */ /* 0x000fd2000f8e18ff */
[----:B------:R-:W2:Y:S02]  /*2f40*/  SYNCS.PHASECHK.TRANS64.TRYWAIT P0, [UR4], R3 ;  /* 0x00000003ff0075a7 */ /* 0x000ea40008001104 */
[----:B--2---:R-:W-:Y:S05]  /*2f50*/  @!P0 BRA `(.L_x_44) ;  /* 0x0000007400908947 */ /* 0x004fea0003800000 */
.L_x_157:
[----:B------:R-:W-:-:S04]  /*2f60*/  UIADD3 UR4, UPT, UPT, UR5, 0x1, URZ ;  /* 0x0000000105047890 */ /* 0x000fc8000fffe0ff */
[----:B------:R-:W-:-:S04]  /*2f70*/  UISETP.NE.AND UP0, UPT, UR4, 0x20, UPT ;  /* 0x000000200400788c */ /* 0x000fc8000bf05270 */
[----:B------:R-:W-:Y:S02]  /*2f80*/  USEL UR6, URZ, 0x1, UP0 ;  /* 0x00000001ff067887 */ /* 0x000fe40008000000 */
[----:B------:R-:W-:-:S04]  /*2f90*/  USEL UR4, UR4, URZ, UP0 ;  /* 0x000000ff04047287 */ /* 0x000fc80008000000 */
[----:B------:R-:W-:Y:S01]  /*2fa0*/  ULEA UR5, UR4, UR7, 0x3 ;  /* 0x0000000704057291 */ /* 0x000fe2000f8e18ff */
[----:B------:R-:W-:-:S04]  /*2fb0*/  LOP3.LUT R2, R12, UR6, RZ, 0x3c, !PT ;  /* 0x000000060c027c12 */ /* 0x000fc8000f8e3cff */
[----:B-1----:R-:W-:-:S04]  /*2fc0*/  SHF.L.U32 R3, R2, 0x1f, RZ ;  /* 0x0000001f02037819 */ /* 0x002fc800000006ff */
[----:B------:R-:W1:Y:S02]  /*2fd0*/  SYNCS.PHASECHK.TRANS64.TRYWAIT P0, [UR5], R3 ;  /* 0x00000003ff0075a7 */ /* 0x000e640008001105 */
[----:B-1----:R-:W-:Y:S05]  /*2fe0*/  @!P0 BRA `(.L_x_45) ;  /* 0x0000007400848947 */ /* 0x002fea0003800000 */
.L_x_159:
        /* <DEDUP_REMOVED lines=9> */
.L_x_161:
        /* <DEDUP_REMOVED lines=9> */
.L_x_163:
        /* <DEDUP_REMOVED lines=9> */
.L_x_165:
        /* <DEDUP_REMOVED lines=9> */
.L_x_167:
        /* <DEDUP_REMOVED lines=9> */
.L_x_169:
        /* <DEDUP_REMOVED lines=9> */
.L_x_171:
        /* <DEDUP_REMOVED lines=9> */
.L_x_173:
        /* <DEDUP_REMOVED lines=9> */
.L_x_175:
        /* <DEDUP_REMOVED lines=9> */
.L_x_177:
        /* <DEDUP_REMOVED lines=9> */
.L_x_179:
        /* <DEDUP_REMOVED lines=9> */
.L_x_181:
        /* <DEDUP_REMOVED lines=9> */
.L_x_183:
        /* <DEDUP_REMOVED lines=9> */
.L_x_185:
        /* <DEDUP_REMOVED lines=9> */
.L_x_187:
        /* <DEDUP_REMOVED lines=9> */
.L_x_189:
        /* <DEDUP_REMOVED lines=9> */
.L_x_191:
        /* <DEDUP_REMOVED lines=9> */
.L_x_193:
        /* <DEDUP_REMOVED lines=9> */
.L_x_195:
        /* <DEDUP_REMOVED lines=9> */
.L_x_197:
        /* <DEDUP_REMOVED lines=9> */
.L_x_199:
        /* <DEDUP_REMOVED lines=9> */
.L_x_201:
        /* <DEDUP_REMOVED lines=9> */
.L_x_203:
        /* <DEDUP_REMOVED lines=9> */
.L_x_205:
        /* <DEDUP_REMOVED lines=9> */
.L_x_207:
        /* <DEDUP_REMOVED lines=9> */
.L_x_209:
        /* <DEDUP_REMOVED lines=9> */
.L_x_211:
        /* <DEDUP_REMOVED lines=9> */
.L_x_213:
        /* <DEDUP_REMOVED lines=9> */
.L_x_215:
        /* <DEDUP_REMOVED lines=9> */
.L_x_217:
[----:B------:R-:W-:-:S04]  /*4040*/  UIADD3 UR4, UPT, UPT, UR4, 0x1, URZ ;  /* 0x0000000104047890 */ /* 0x000fc8000fffe0ff */
[----:B------:R-:W-:-:S04]  /*4050*/  UISETP.NE.AND UP0, UPT, UR4, 0x20, UPT ;  /* 0x000000200400788c */ /* 0x000fc8000bf05270 */
[----:B------:R-:W-:Y:S02]  /*4060*/  USEL UR5, URZ, 0x1, UP0 ;  /* 0x00000001ff057887 */ /* 0x000fe40008000000 */
[----:B------:R-:W-:-:S04]  /*4070*/  USEL UR4, UR4, URZ, UP0 ;  /* 0x000000ff04047287 */ /* 0x000fc80008000000 */
[----:B------:R-:W-:Y:S01]  /*4080*/  ULEA UR4, UR4, UR7, 0x3 ;  /* 0x0000000704047291 */ /* 0x000fe2000f8e18ff */
[----:B-1----:R-:W-:-:S04]  /*4090*/  LOP3.LUT R3, R2, UR5, RZ, 0x3c, !PT ;  /* 0x0000000502037c12 */ /* 0x002fc8000f8e3cff */
[----:B------:R-:W-:Y:S01]  /*40a0*/  SHF.L.U32 R3, R3, 0x1f, RZ ;  /* 0x0000001f03037819 */ /* 0x000fe200000006ff */
[----:B------:R-:W-:-:S07]  /*40b0*/  IMAD.U32 R0, RZ, RZ, UR4 ;  /* 0x00000004ff007e24 */ /* 0x000fce000f8e00ff */
.L_x_75:
[----:B-1----:R1:W2:Y:S02]  /*40c0*/  SYNCS.PHASECHK.TRANS64.TRYWAIT P0, [R0+URZ], R3 ;  /* 0x00000003000075a7 */ /* 0x0022a400080011ff */
[----:B--2---:R-:W-:Y:S05]  /*40d0*/  @!P0 NANOSLEEP.SYNCS 0x989680 ;  /* 0x009896800000895d */ /* 0x004fea0003900000 */
[----:B------:R-:W2:Y:S02]  /*40e0*/  @!P0 SYNCS.PHASECHK.TRANS64 P0, [R0+URZ], R3 ;  /* 0x00000003000085a7 */ /* 0x000ea400080010ff */
[----:B--2---:R-:W-:Y:S05]  /*40f0*/  @P0 EXIT ;  /* 0x000000000000094d */ /* 0x004fea0003800000 */
[----:B------:R-:W-:Y:S05]  /*4100*/  BRA `(.L_x_75) ;  /* 0xfffffffc00ec7947 */ /* 0x000fea000383ffff */
.L_x_23:
[----:B------:R-:W-:-:S04]  /*4110*/  UISETP.NE.AND UP0, UPT, UR45, URZ, UPT ;  /* 0x000000ff2d00728c */ /* 0x000fc8000bf05270 */
[----:B------:R-:W-:-:S09]  /*4120*/  UISETP.NE.OR UP0, UPT, UR25, 0x1, UP0 ;  /* 0x000000011900788c */ /* 0x000fd20008705670 */
[----:B------:R-:W-:Y:S05]  /*4130*/  BRA.U UP0, `(.L_x_76) ;  /* 0x0000000500487547 */ /* 0x000fea000b800000 */
[----:B------:R-:W-:Y:S01]  /*4140*/  ISETP.GE.U32.AND P2, PT, R0, 0x10, PT ;  /* 0x000000100000780c */ /* 0x000fe20003f46070 */
[----:B------:R-:W-:Y:S01]  /*4150*/  IMAD.MOV.U32 R12, RZ, RZ, 0x1 ;  /* 0x00000001ff0c7424 */ /* 0x000fe200078e00ff */
[----:B------:R-:W-:Y:S02]  /*4160*/  CS2R R10, SRZ ;  /* 0x00000000000a7805 */ /* 0x000fe4000001ff00 */
[----:B------:R-:W-:Y:S01]  /*4170*/  CS2R R8, SRZ ;  /* 0x0000000000087805 */ /* 0x000fe2000001ff00 */
[----:B------:R-:W-:Y:S01]  /*4180*/  UMOV UR6, 0x400 ;  /* 0x0000040000067882 */ /* 0x000fe20000000000 */
[----:B------:R-:W-:Y:S01]  /*4190*/  UMOV UR5, URZ ;  /* 0x000000ff00057c82 */ /* 0x000fe20008000000 */
[----:B------:R-:W-:-:S12]  /*41a0*/  ULEA UR6, UR45, UR6, 0x18 ;  /* 0x000000062d067291 */ /* 0x000fd8000f8ec0ff */
.L_x_80:
[----:B------:R-:W-:Y:S02]  /*41b0*/  LEA R2, R8, UR6, 0x3 ;  /* 0x0000000608027c11 */ /* 0x000fe4000f8e18ff */
[----:B------:R-:W-:-:S03]  /*41c0*/  SHF.L.U32 R5, R9, 0x1f, RZ ;  /* 0x0000001f09057819 */ /* 0x000fc600000006ff */
[----:B------:R-:W-:Y:S01]  /*41d0*/  VIADD R4, R2, 0x2a0 ;  /* 0x000002a002047836 */ /* 0x000fe20000000000 */
[----:B------:R-:W1:Y:S02]  /*41e0*/  SYNCS.PHASECHK.TRANS64.TRYWAIT P0, [R2+URZ+0x290], R5 ;  /* 0x00029005020075a7 */ /* 0x000e6400080011ff */
[----:B-1----:R-:W-:Y:S05]  /*41f0*/  @!P0 BRA `(.L_x_77) ;  /* 0x0000006c00d08947 */ /* 0x002fea0003800000 */
.L_x_218:
[----:B------:R-:W-:Y:S01]  /*4200*/  ULEA UR4, UR5, UR6, 0x3 ;  /* 0x0000000605047291 */ /* 0x000fe2000f8e18ff */
[----:B------:R-:W-:Y:S02]  /*4210*/  PRMT R4, RZ, 0x654, R4 ;  /* 0x00000654ff047816 */ /* 0x000fe40000000004 */
[----:B-1----:R-:W-:Y:S01]  /*4220*/  SHF.L.U32 R5, R12, 0x1f, RZ ;  /* 0x0000001f0c057819 */ /* 0x002fe200000006ff */
[----:B------:R-:W-:Y:S01]  /*4230*/  UIADD3 UR7, UPT, UPT, UR4, 0x230, URZ ;  /* 0x0000023004077890 */ /* 0x000fe2000fffe0ff */
[----:B------:R1:W-:Y:S05]  /*4240*/  SYNCS.ARRIVE.TRANS64.RED.A1T0 RZ, [R4+URZ], RZ ;  /* 0x000000ff04ff79a7 */ /* 0x0003ea00081004ff */
[----:B------:R-:W-:Y:S01]  /*4250*/  IMAD.U32 R7, RZ, RZ, UR7 ;  /* 0x00000007ff077e24 */ /* 0x000fe2000f8e00ff */
[----:B------:R-:W2:Y:S04]  /*4260*/  SYNCS.PHASECHK.TRANS64.TRYWAIT P0, [UR4+0x240], R5 ;  /* 0x00024005ff0075a7 */ /* 0x000ea80008001104 */
[----:B------:R-:W-:Y:S01]  /*4270*/  PRMT R6, R0, 0x654, R7 ;  /* 0x0000065400067816 */ /* 0x000fe20000000007 */
[----:B-1----:R-:W-:Y:S01]  /*4280*/  @!P2 IMAD.MOV.U32 R4, RZ, RZ, 0x10 ;  /* 0x00000010ff04a424 */ /* 0x002fe200078e00ff */
[----:B--2---:R-:W-:Y:S06]  /*4290*/  @!P0 BRA `(.L_x_78) ;  /* 0x0000006c00bc8947 */ /* 0x004fec0003800000 */
.L_x_220:
[----:B------:R-:W-:Y:S01]  /*42a0*/  ULEA UR8, UR5, UR6, 0x4 ;  /* 0x0000000605087291 */ /* 0x000fe2000f8e20ff */
[----:B------:R-:W-:Y:S01]  /*42b0*/  SEL R3, R6, R3, !P2 ;  /* 0x0000000306037207 */ /* 0x000fe20005000000 */
[----:B------:R-:W-:Y:S01]  /*42c0*/  UIADD3 UR9, UPT, UPT, UR4, 0x230, URZ ;  /* 0x0000023004097890 */ /* 0x000fe2000fffe0ff */
[----:B-1----:R-:W-:Y:S01]  /*42d0*/  LEA R2, R11, UR6, 0x3 ;  /* 0x000000060b027c11 */ /* 0x002fe2000f8e18ff */
[----:B------:R-:W-:Y:S01]  /*42e0*/  UIADD3 UR8, UPT, UPT, UR8, 0x2c0, URZ ;  /* 0x000002c008087890 */ /* 0x000fe2000fffe0ff */
[----:B------:R-:W-:Y:S01]  /*42f0*/  SHF.L.U32 R5, R10, 0x1f, RZ ;  /* 0x0000001f0a057819 */ /* 0x000fe200000006ff */
[----:B------:R1:W-:Y:S01]  /*4300*/  @!P2 SYNCS.ARRIVE.TRANS64.RED RZ, [R3+URZ], R4 ;  /* 0x0000000403ffa9a7 */ /* 0x0003e200080004ff */
[----:B------:R-:W-:Y:S01]  /*4310*/  UIADD3 UR4, UPT, UPT, UR5, 0x1, URZ ;  /* 0x0000000105047890 */ /* 0x000fe2000fffe0ff */
[----:B------:R-:W-:-:S03]  /*4320*/  VIADD R8, R8, 0x1 ;  /* 0x0000000108087836 */ /* 0x000fc60000000000 */
[----:B------:R-:W-:Y:S02]  /*4330*/  UISETP.NE.AND UP0, UPT, UR4, 0x2, UPT ;  /* 0x000000020400788c */ /* 0x000fe4000bf05270 */
[----:B------:R-:W-:Y:S06]  /*4340*/  UGETNEXTWORKID.BROADCAST [UR8], [UR9] ;  /* 0x00000000080073ca */ /* 0x000fec0008000100 */
[----:B------:R-:W-:Y:S01]  /*4350*/  USEL UR7, URZ, 0x1, UP0 ;  /* 0x00000001ff077887 */ /* 0x000fe20008000000 */
[----:B------:R-:W-:Y:S01]  /*4360*/  ISETP.NE.AND P0, PT, R8, 0x2, PT ;  /* 0x000000020800780c */ /* 0x000fe20003f05270 */
[----:B------:R-:W-:Y:S01]  /*4370*/  USEL UR5, UR4, URZ, UP0 ;  /* 0x000000ff04057287 */ /* 0x000fe20008000000 */
[----:B------:R-:W2:Y:S03]  /*4380*/  SYNCS.PHASECHK.TRANS64.TRYWAIT P1, [R2+URZ+0x230], R5 ;  /* 0x00023005020075a7 */ /* 0x000ea600080211ff */
[----:B------:R-:W-:Y:S01]  /*4390*/  LOP3.LUT R12, R12, UR7, RZ, 0x3c, !PT ;  /* 0x000000070c0c7c12 */ /* 0x000fe2000f8e3cff */
[----:B-12---:R-:W-:Y:S07]  /*43a0*/  @!P1 BRA `(.L_x_79) ;  /* 0x0000006c00909947 */ /* 0x006fee0003800000 */
.L_x_221:
[C---:B------:R-:W-:Y:S01]  /*43b0*/  LEA R4, R11.reuse, UR6, 0x4 ;  /* 0x000000060b047c11 */ /* 0x040fe2000f8e20ff */
[----:B-1----:R-:W-:Y:S01]  /*43c0*/  VIADD R2, R2, 0x240 ;  /* 0x0000024002027836 */ /* 0x002fe20000000000 */
[----:B------:R-:W-:Y:S01]  /*43d0*/  SEL R8, R8, RZ, P0 ;  /* 0x000000ff08087207 */ /* 0x000fe20000000000 */
[----:B------:R-:W-:-:S03]  /*43e0*/  VIADD R11, R11, 0x1 ;  /* 0x000000010b0b7836 */ /* 0x000fc60000000000 */
[----:B------:R-:W1:Y:S01]  /*43f0*/  LDS.128 R4, [R4+0x2c0] ;  /* 0x0002c00004047984 */ /* 0x000e620000000c00 */
[----:B------:R-:W-:Y:S02]  /*4400*/  PRMT R2, RZ, 0x654, R2 ;  /* 0x00000654ff027816 */ /* 0x000fe40000000002 */
[C---:B------:R-:W-:Y:S01]  /*4410*/  ISETP.NE.AND P1, PT, R11.reuse, 0x2, PT ;  /* 0x000000020b00780c */ /* 0x040fe20003f25270 */
[----:B------:R-:W-:Y:S01]  /*4420*/  @!PT LDS RZ, [RZ] ;  /* 0x00000000fffff984 */ /* 0x000fe20000000800 */
[----:B------:R-:W-:Y:S01]  /*4430*/  @!PT LDS RZ, [RZ] ;  /* 0x00000000fffff984 */ /* 0x000fe20000000800 */
[----:B------:R-:W-:Y:S01]  /*4440*/  @!PT LDS RZ, [RZ] ;  /* 0x00000000fffff984 */ /* 0x000fe20000000800 */
[----:B------:R-:W-:Y:S01]  /*4450*/  @!PT LDS RZ, [RZ] ;  /* 0x00000000fffff984 */ /* 0x000fe20000000800 */
[----:B------:R2:W-:Y:S06]  /*4460*/  MEMBAR.ALL.CTA ;  /* 0x0000000000007992 */ /* 0x0005ec0000008000 */
[----:B--2---:R-:W2:Y:S01]  /*4470*/  FENCE.VIEW.ASYNC.S ;  /* 0x00000000000073c6 */ /* 0x004ea20000000000 */
[----:B------:R-:W-:Y:S01]  /*4480*/  SEL R11, R11, RZ, P1 ;  /* 0x000000ff0b0b7207 */ /* 0x000fe20000800000 */
[----:B--2---:R2:W-:Y:S01]  /*4490*/  SYNCS.ARRIVE.TRANS64.RED.A1T0 RZ, [R2+URZ], RZ ;  /* 0x000000ff02ff79a7 */ /* 0x0045e200081004ff */
[----:B-1----:R-:W-:-:S02]  /*44a0*/  LOP3.LUT P3, RZ, R6, 0x1, RZ, 0xc0, !PT ;  /* 0x0000000106ff7812 */ /* 0x002fc4000786c0ff */
[----:B------:R-:W-:-:S04]  /*44b0*/  SEL R5, RZ, 0x1, P1 ;  /* 0x00000001ff057807 */ /* 0x000fc80000800000 */
[----:B------:R-:W-:Y:S02]  /*44c0*/  LOP3.LUT R10, R10, R5, RZ, 0x3c, !PT ;  /* 0x000000050a0a7212 */ /* 0x000fe400078e3cff */
[----:B--2---:R-:W-:-:S04]  /*44d0*/  SEL R2, RZ, 0x1, P0 ;  /* 0x00000001ff027807 */ /* 0x004fc80000000000 */
[----:B------:R-:W-:Y:S01]  /*44e0*/  LOP3.LUT R9, R9, R2, RZ, 0x3c, !PT ;  /* 0x0000000209097212 */ /* 0x000fe200078e3cff */
[----:B------:R-:W-:Y:S06]  /*44f0*/  @P3 BRA `(.L_x_80) ;  /* 0xfffffffc002c3947 */ /* 0x000fec000383ffff */
[----:B------:R-:W-:Y:S01]  /*4500*/  ULEA UR4, UR5, UR6, 0x3 ;  /* 0x0000000605047291 */ /* 0x000fe2000f8e18ff */
[----:B------:R-:W-:-:S08]  /*4510*/  SHF.L.U32 R3, R12, 0x1f, RZ ;  /* 0x0000001f0c037819 */ /* 0x000fd000000006ff */
[----:B------:R-:W1:Y:S02]  /*4520*/  SYNCS.PHASECHK.TRANS64 P0, [UR4+0x240], R3 ;  /* 0x00024003ff0075a7 */ /* 0x000e640008001004 */
[----:B-1----:R-:W-:Y:S05]  /*4530*/  @P0 BRA `(.L_x_81) ;  /* 0x0000000000080947 */ /* 0x002fea0003800000 */
[----:B------:R-:W1:Y:S02]  /*4540*/  SYNCS.PHASECHK.TRANS64.TRYWAIT P0, [UR4+0x240], R3 ;  /* 0x00024003ff0075a7 */ /* 0x000e640008001104 */
[----:B-1----:R-:W-:Y:S05]  /*4550*/  @!P0 BRA `(.L_x_82) ;  /* 0x0000006c00388947 */ /* 0x002fea0003800000 */
.L_x_81:
[----:B------:R-:W-:-:S04]  /*4560*/  UIADD3 UR7, UPT, UPT, UR5, 0x1, URZ ;  /* 0x0000000105077890 */ /* 0x000fc8000fffe0ff */
[----:B------:R-:W-:-:S04]  /*4570*/  UISETP.NE.AND UP0, UPT, UR7, 0x2, UPT ;  /* 0x000000020700788c */ /* 0x000fc8000bf05270 */
[----:B------:R-:W-:Y:S02]  /*4580*/  USEL UR8, URZ, 0x1, UP0 ;  /* 0x00000001ff087887 */ /* 0x000fe40008000000 */
[----:B------:R-:W-:-:S04]  /*4590*/  USEL UR7, UR7, URZ, UP0 ;  /* 0x000000ff07077287 */ /* 0x000fc80008000000 */
[----:B------:R-:W-:Y:S01]  /*45a0*/  ULEA UR7, UR7, UR6, 0x3 ;  /* 0x0000000607077291 */ /* 0x000fe2000f8e18ff */
[----:B-1----:R-:W-:-:S04]  /*45b0*/  LOP3.LUT R3, R12, UR8, RZ, 0x3c, !PT ;  /* 0x000000080c037c12 */ /* 0x002fc8000f8e3cff */
[----:B------:R-:W-:-:S04]  /*45c0*/  SHF.L.U32 R0, R3, 0x1f, RZ ;  /* 0x0000001f03007819 */ /* 0x000fc800000006ff */
[----:B------:R-:W1:Y:S02]  /*45d0*/  SYNCS.PHASECHK.TRANS64 P0, [UR7+0x240], R0 ;  /* 0x00024000ff0075a7 */ /* 0x000e640008001007 */
[----:B-1----:R-:W-:Y:S05]  /*45e0*/  @P0 EXIT ;  /* 0x000000000000094d */ /* 0x002fea0003800000 */
[----:B------:R-:W-:Y:S02]  /*45f0*/  SHF.L.U32 R3, R3, 0x1f, RZ ;  /* 0x0000001f03037819 */ /* 0x000fe400000006ff */
[----:B------:R-:W-:-:S07]  /*4600*/  MOV R0, UR7 ;  /* 0x0000000700007c02 */ /* 0x000fce0008000f00 */
.L_x_83:
[----:B-1----:R1:W2:Y:S02]  /*4610*/  SYNCS.PHASECHK.TRANS64.TRYWAIT P0, [R0+URZ+0x240], R3 ;  /* 0x00024003000075a7 */ /* 0x0022a400080011ff */
[----:B--2---:R-:W-:Y:S05]  /*4620*/  @!P0 NANOSLEEP.SYNCS 0x989680 ;  /* 0x009896800000895d */ /* 0x004fea0003900000 */
[----:B------:R-:W2:Y:S02]  /*4630*/  @!P0 SYNCS.PHASECHK.TRANS64 P0, [R0+URZ+0x240], R3 ;  /* 0x00024003000085a7 */ /* 0x000ea400080010ff */
[----:B--2---:R-:W-:Y:S05]  /*4640*/  @P0 EXIT ;  /* 0x000000000000094d */ /* 0x004fea0003800000 */
[----:B------:R-:W-:Y:S05]  /*4650*/  BRA `(.L_x_83) ;  /* 0xfffffffc00ec7947 */ /* 0x000fea000383ffff */
.L_x_76:
[----:B------:R-:W-:Y:S05]  /*4660*/  BRA.U UP4, `(.L_x_84) ;  /* 0x0000001104847547 */ /* 0x000fea000b800000 */
[----:B------:R-:W-:Y:S01]  /*4670*/  UMOV UR4, 0x40 ;  /* 0x0000004000047882 */ /* 0x000fe20000000000 */
[----:B------:R-:W-:Y:S01]  /*4680*/  NOP ;  /* 0x0000000000007918 */ /* 0x000fe20000000000 */
[----:B------:R-:W-:Y:S01]  /*4690*/  ULEA UR5, UR45, UR4, 0x18 ;  /* 0x000000042d057291 */ /* 0x000fe2000f8ec0ff */
[----:B------:R-:W-:Y:S02]  /*46a0*/  UMOV UR6, 0x400 ;  /* 0x0000040000067882 */ /* 0x000fe40000000000 */
[----:B------:R-:W-:-:S06]  /*46b0*/  ULEA UR6, UR45, UR6, 0x18 ;  /* 0x000000062d067291 */ /* 0x000fcc000f8ec0ff */
[----:B------:R-:W1:Y:S02]  /*46c0*/  LDS.U8 R0, [UR5+0x1c] ;  /* 0x00001c05ff007984 */ /* 0x000e640008000000 */
[----:B-1----:R-:W-:-:S13]  /*46d0*/  ISETP.NE.AND P0, PT, R0, RZ, PT ;  /* 0x000000ff0000720c */ /* 0x002fda0003f05270 */
[----:B------:R-:W-:Y:S05]  /*46e0*/  @P0 BRA `(.L_x_85) ;  /* 0x0000000400080947 */ /* 0x000fea0003800000 */
[----:B------:R-:W-:Y:S02]  /*46f0*/  UISETP.NE.U32.AND UP1, UPT, UR28, 0x1, UPT ;  /* 0x000000011c00788c */ /* 0x000fe4000bf25070 */
[----:B------:R-:W-:-:S07]  /*4700*/  UIADD3 UR7, UPT, UPT, UR5, 0x8, URZ ;  /* 0x0000000805077890 */ /* 0x000fce000fffe0ff */
[----:B------:R-:W-:Y:S05]  /*4710*/  BRA.U !UP1, `(.L_x_86) ;  /* 0x00000001099c7547 */ /* 0x000fea000b800000 */
[----:B------:R-:W-:Y:S01]  /*4720*/  ELECT P0, URZ, PT ;  /* 0x0000000000ff782f */ /* 0x000fe20003800000 */
[----:B------:R-:W-:-:S12]  /*4730*/  BSSY B0, `(.L_x_86) ;  /* 0x0000025000007945 */ /* 0x000fd80003800000 */
[----:B------:R-:W-:Y:S05]  /*4740*/  @!P0 BRA `(.L_x_87) ;  /* 0x00000000008c8947 */ /* 0x000fea0003800000 */
[----:B------:R-:W-:-:S05]  /*4750*/  UMOV UR4, 0x10 ;  /* 0x0000001000047882 */ /* 0x000fca0000000000 */
[----:B------:R-:W-:Y:S04]  /*4760*/  DEPBAR.LE SB1, 0x36 ;  /* 0x00009d800000791a */ /* 0x000fe80000000000 */
[----:B------:R-:W1:Y:S02]  /*4770*/  UTCATOMSWS.2CTA.FIND_AND_SET.ALIGN UP0, UR4, UR4 ;  /* 0x00000004000475e3 */ /* 0x000e640008200800 */
[----:B-1----:R-:W-:Y:S01]  /*4780*/  MOV R11, UR4 ;  /* 0x00000004000b7c02 */ /* 0x002fe20008000f00 */
[----:B------:R-:W-:Y:S06]  /*4790*/  BRA.U UP0, `(.L_x_88) ;  /* 0x0000000100187547 */ /* 0x000fec000b800000 */
.L_x_89:
[----:B------:R-:W-:Y:S05]  /*47a0*/  NANOSLEEP 0x64 ;  /* 0x000000640000795d */ /* 0x000fea0003800000 */
[----:B------:R-:W-:-:S05]  /*47b0*/  UMOV UR4, 0x10 ;  /* 0x0000001000047882 */ /* 0x000fca0000000000 */
[----:B------:R-:W-:Y:S04]  /*47c0*/  DEPBAR.LE SB1, 0x36 ;  /* 0x00009d800000791a */ /* 0x000fe80000000000 */
[----:B------:R-:W1:Y:S02]  /*47d0*/  UTCATOMSWS.2CTA.FIND_AND_SET.ALIGN UP0, UR4, UR4 ;  /* 0x00000004000475e3 */ /* 0x000e640008200800 */
[----:B-1----:R-:W-:Y:S01]  /*47e0*/  MOV R11, UR4 ;  /* 0x00000004000b7c02 */ /* 0x002fe20008000f00 */
[----:B------:R-:W-:Y:S05]  /*47f0*/  BRA.U !UP0, `(.L_x_89) ;  /* 0xfffffffd08e87547 */ /* 0x000fea000b83ffff */
.L_x_88:
[----:B------:R-:W1:Y:S01]  /*4800*/  LDS R7, [UR5+0x10] ;  /* 0x00001005ff077984 */ /* 0x000e620008000800 */
[----:B------:R-:W-:Y:S01]  /*4810*/  IMAD.U32 R5, RZ, RZ, UR6 ;  /* 0x00000006ff057e24 */ /* 0x000fe2000f8e00ff */
[----:B------:R-:W-:-:S03]  /*4820*/  MOV R4, UR29 ;  /* 0x0000001d00047c02 */ /* 0x000fc60008000f00 */
[----:B------:R-:W-:Y:S01]  /*4830*/  VIADD R5, R5, 0x2e0 ;  /* 0x000002e005057836 */ /* 0x000fe20000000000 */
[----:B-1----:R-:W-:-:S04]  /*4840*/  SHF.L.U32 R7, R7, 0x1f, RZ ;  /* 0x0000001f07077819 */ /* 0x002fc800000006ff */
[----:B------:R-:W1:Y:S02]  /*4850*/  SYNCS.PHASECHK.TRANS64.TRYWAIT P0, [UR5+0x8], R7 ;  /* 0x00000807ff0075a7 */ /* 0x000e640008001105 */
[----:B-1----:R-:W-:Y:S05]  /*4860*/  @P0 BRA `(.L_x_90) ;  /* 0x0000000000080947 */ /* 0x002fea0003800000 */
[----:B------:R-:W1:Y:S02]  /*4870*/  SYNCS.PHASECHK.TRANS64.TRYWAIT P0, [UR5+0x8], R7 ;  /* 0x00000807ff0075a7 */ /* 0x000e640008001105 */
[----:B-1----:R-:W-:Y:S05]  /*4880*/  @!P0 BRA `(.L_x_91) ;  /* 0x0000006800848947 */ /* 0x002fea0003800000 */
.L_x_90:
[----:B-1----:R-:W-:Y:S01]  /*4890*/  HFMA2 R0, -RZ, RZ, 0, 5.9604644775390625e-08 ;  /* 0x00000001ff007431 */ /* 0x002fe200000001ff */
[----:B------:R-:W-:Y:S01]  /*48a0*/  UPRMT UR4, UR29, 0x654, UR7 ;  /* 0x000006541d047896 */ /* 0x000fe20008000007 */
[----:B------:R-:W-:Y:S01]  /*48b0*/  IMAD.MOV.U32 R8, RZ, RZ, 0xffff ;  /* 0x0000ffffff087424 */ /* 0x000fe200078e00ff */
[----:B------:R-:W-:Y:S01]  /*48c0*/  PRMT R4, R4, 0x654, R5 ;  /* 0x0000065404047816 */ /* 0x000fe20000000005 */
[----:B------:R-:W-:Y:S02]  /*48d0*/  IMAD.MOV.U32 R6, RZ, RZ, 0x4 ;  /* 0x00000004ff067424 */ /* 0x000fe400078e00ff */
[----:B------:R-:W-:Y:S01]  /*48e0*/  IMAD.SHL.U32 R9, R11, 0x20, RZ ;  /* 0x000000200b097824 */ /* 0x000fe200078e00ff */
[----:B------:R-:W-:Y:S02]  /*48f0*/  MOV R5, UR4 ;  /* 0x0000000400057c02 */ /* 0x000fe40008000f00 */
[-C--:B------:R-:W-:Y:S01]  /*4900*/  SHF.L.U32 R8, R8, R11.reuse, RZ ;  /* 0x0000000b08087219 */ /* 0x080fe200000006ff */
[----:B------:R1:W-:Y:S01]  /*4910*/  SYNCS.ARRIVE.TRANS64.RED RZ, [UR4], R6 ;  /* 0x00000006ffff79a7 */ /* 0x0003e20008000404 */
[----:B------:R-:W-:Y:S01]  /*4920*/  SHF.L.U32 R7, R0, R11, RZ ;  /* 0x0000000b00077219 */ /* 0x000fe200000006ff */
[----:B------:R1:W-:Y:S04]  /*4930*/  STS [UR6+0x2e0], R9 ;  /* 0x0002e009ff007988 */ /* 0x0003e80008000806 */
[----:B------:R1:W-:Y:S04]  /*4940*/  STAS [R4.64], R11 ;  /* 0x0000000b04007dbd */ /* 0x0003e8000c0008ff */
[----:B------:R1:W-:Y:S04]  /*4950*/  ATOMS.OR RZ, [UR5+0x14], R8 ;  /* 0x00001408ffff798c */ /* 0x0003e8000b000005 */
[----:B------:R1:W-:Y:S04]  /*4960*/  ATOMS.OR RZ, [UR5+0x18], R7 ;  /* 0x00001807ffff798c */ /* 0x0003e8000b000005 */
[----:B------:R1:W-:Y:S02]  /*4970*/  ATOMS.XOR RZ, [UR5+0x10], R0 ;  /* 0x00001000ffff798c */ /* 0x0003e4000b800005 */
.L_x_87:
[----:B------:R-:W-:Y:S05]  /*4980*/  BSYNC B0 ;  /* 0x0000000000007941 */ /* 0x000fea0003800000 */
.L_x_86:
[----:B------:R-:W-:Y:S05]  /*4990*/  BRA.U UP1, `(.L_x_92) ;  /* 0x00000001016c7547 */ /* 0x000fea000b800000 */
[----:B------:R-:W-:-:S03]  /*49a0*/  UMOV UR4, 0xffffffff ;  /* 0xffffffff00047882 */ /* 0x000fc60000000000 */
[----:B------:R-:W-:Y:S05]  /*49b0*/  BRA.DIV UR4, `(.L_x_93) ;  /* 0x0000006a04507947 */ /* 0x000fea000b800000 */
[----:B------:R-:W-:-:S13]  /*49c0*/  ELECT P0, URZ, PT ;  /* 0x0000000000ff782f */ /* 0x000fda0003800000 */
.L_x_225:
[----:B------:R-:W-:Y:S05]  /*49d0*/  @!P0 BRA `(.L_x_92) ;  /* 0x00000000005c8947 */ /* 0x000fea0003800000 */
[----:B-1----:R-:W1:Y:S02]  /*49e0*/  LDS R5, [UR5+0x10] ;  /* 0x00001005ff057984 */ /* 0x002e640008000800 */
[----:B-1----:R-:W-:-:S04]  /*49f0*/  SHF.L.U32 R5, R5, 0x1f, RZ ;  /* 0x0000001f05057819 */ /* 0x002fc800000006ff */
[----:B------:R-:W1:Y:S02]  /*4a00*/  SYNCS.PHASECHK.TRANS64.TRYWAIT P0, [UR5+0x8], R5 ;  /* 0x00000805ff0075a7 */ /* 0x000e640008001105 */
[----:B-1----:R-:W-:Y:S05]  /*4a10*/  @P0 BRA `(.L_x_94) ;  /* 0x0000000000080947 */ /* 0x002fea0003800000 */
[----:B------:R-:W1:Y:S02]  /*4a20*/  SYNCS.PHASECHK.TRANS64.TRYWAIT P0, [UR5+0x8], R5 ;  /* 0x00000805ff0075a7 */ /* 0x000e640008001105 */
[----:B-1----:R-:W-:Y:S05]  /*4a30*/  @!P0 BRA `(.L_x_95) ;  /* 0x0000006800548947 */ /* 0x002fea0003800000 */
.L_x_94:
[----:B------:R-:W2:Y:S01]  /*4a40*/  LDS R7, [UR6+0x2e0] ;  /* 0x0002e006ff077984 */ /* 0x000ea20008000800 */
[----:B-1----:R-:W-:Y:S02]  /*4a50*/  HFMA2 R0, -RZ, RZ, 0, 5.9604644775390625e-08 ;  /* 0x00000001ff007431 */ /* 0x002fe400000001ff */
[----:B------:R-:W-:Y:S01]  /*4a60*/  IMAD.MOV.U32 R4, RZ, RZ, 0xffff ;  /* 0x0000ffffff047424 */ /* 0x000fe200078e00ff */
[----:B------:R-:W-:Y:S01]  /*4a70*/  UPRMT UR4, UR29, 0x654, UR7 ;  /* 0x000006541d047896 */ /* 0x000fe20008000007 */
[----:B--2---:R-:W-:-:S03]  /*4a80*/  IMAD.SHL.U32 R5, R7, 0x20, RZ ;  /* 0x0000002007057824 */ /* 0x004fc600078e00ff */
[-C--:B------:R-:W-:Y:S02]  /*4a90*/  SHF.L.U32 R4, R4, R7.reuse, RZ ;  /* 0x0000000704047219 */ /* 0x080fe400000006ff */
[----:B------:R-:W-:Y:S01]  /*4aa0*/  SHF.L.U32 R7, R0, R7, RZ ;  /* 0x0000000700077219 */ /* 0x000fe200000006ff */
[----:B------:R2:W-:Y:S04]  /*4ab0*/  STS [UR6+0x2e0], R5 ;  /* 0x0002e005ff007988 */ /* 0x0005e80008000806 */
[----:B------:R2:W-:Y:S04]  /*4ac0*/  ATOMS.OR RZ, [UR5+0x14], R4 ;  /* 0x00001404ffff798c */ /* 0x0005e8000b000005 */
[----:B------:R2:W-:Y:S01]  /*4ad0*/  ATOMS.OR RZ, [UR5+0x18], R7 ;  /* 0x00001807ffff798c */ /* 0x0005e2000b000005 */
[----:B------:R-:W-:Y:S03]  /*4ae0*/  SYNCS.ARRIVE.TRANS64.RED.A1T0 RZ, [UR4], RZ ;  /* 0x000000ffffff79a7 */ /* 0x000fe60008100404 */
[----:B------:R2:W-:Y:S01]  /*4af0*/  ATOMS.XOR RZ, [UR5+0x10], R0 ;  /* 0x00001000ffff798c */ /* 0x0005e2000b800005 */
[----:B------:R-:W-:Y:S05]  /*4b00*/  BRA `(.L_x_92) ;  /* 0x0000000000107947 */ /* 0x000fea0003800000 */
.L_x_85:
[----:B------:R-:W-:Y:S02]  /*4b10*/  MOV R0, 0xffffffff ;  /* 0xffffffff00007802 */ /* 0x000fe40000000f00 */
[----:B------:R-:W-:-:S03]  /*4b20*/  MOV R4, 0x4b50 ;  /* 0x00004b5000047802 */ /* 0x000fc60000000f00 */
[----:B------:R1:W-:Y:S04]  /*4b30*/  STS [UR6+0x2e0], R0 ;  /* 0x0002e000ff007988 */ /* 0x0003e80008000806 */
[----:B-1---5:R-:W-:Y:S05]  /*4b40*/  CALL.REL.NOINC `($__internal_1_$__cuda_sm10x_tcgen05_guardrail_trap_phase_invalid_during_alloc) ;  /* 0x0000006c009c7944 */ /* 0x022fea0003c00000 */
.L_x_92:
[----:B------:R-:W-:Y:S05]  /*4b50*/  WARPSYNC.ALL ;  /* 0x0000000000007948 */ /* 0x000fea0003800000 */
[----:B------:R-:W3:Y:S01]  /*4b60*/  S2UR UR4, SR_CgaCtaId ;  /* 0x00000000000479c3 */ /* 0x000ee20000008800 */
[----:B------:R-:W-:Y:S01]  /*4b70*/  UMOV UR13, 0x400 ;  /* 0x00000400000d7882 */ /* 0x000fe20000000000 */
[----:B------:R-:W-:-:S06]  /*4b80*/  NOP ;  /* 0x0000000000007918 */ /* 0x000fcc0000000000 */
[----:B------:R-:W-:Y:S06]  /*4b90*/  BAR.ARV 0x6, 0xa0 ;  /* 0x0182800000007b1d */ /* 0x000fec0000002000 */
[----:B------:R-:W4:Y:S01]  /*4ba0*/  LDCU UR6, c[0x0][0x38c] ;  /* 0x00007180ff0677ac */ /* 0x000f220008000800 */
[----:B------:R-:W-:Y:S01]  /*4bb0*/  LOP3.LUT R3, R3, 0xffff, RZ, 0xc0, !PT ;  /* 0x0000ffff03037812 */ /* 0x000fe200078ec0ff */
[----:B-1----:R-:W-:Y:S01]  /*4bc0*/  IMAD.MOV.U32 R9, RZ, RZ, 0x1 ;  /* 0x00000001ff097424 */ /* 0x002fe200078e00ff */
[----:B------:R-:W-:Y:S01]  /*4bd0*/  LOP3.LUT R2, R2, 0xffff, RZ, 0xc0, !PT ;  /* 0x0000ffff02027812 */ /* 0x000fe200078ec0ff */
[----:B------:R-:W-:Y:S01]  /*4be0*/  IMAD.MOV.U32 R8, RZ, RZ, RZ ;  /* 0x000000ffff087224 */ /* 0x000fe200078e00ff */
[----:B------:R-:W-:Y:S01]  /*4bf0*/  R2UR UR16, R3 ;  /* 0x00000000031072ca */ /* 0x000fe200000e0000 */
[----:B------:R-:W-:Y:S01]  /*4c00*/  UMOV UR20, URZ ;  /* 0x000000ff00147c82 */ /* 0x000fe20008000000 */
[----:B------:R-:W-:-:S02]  /*4c10*/  R2UR UR24, R2 ;  /* 0x00000000021872ca */ /* 0x000fc400000e0000 */
[----:B------:R-:W-:Y:S01]  /*4c20*/  CS2R R2, SRZ ;  /* 0x0000000000027805 */ /* 0x000fe2000001ff00 */
[----:B------:R-:W-:Y:S01]  /*4c30*/  UMOV UR10, URZ ;  /* 0x000000ff000a7c82 */ /* 0x000fe20008000000 */
[----:B---3--:R-:W-:Y:S02]  /*4c40*/  ULEA UR13, UR4, UR13, 0x18 ;  /* 0x0000000d040d7291 */ /* 0x008fe4000f8ec0ff */
[----:B------:R-:W-:Y:S02]  /*4c50*/  UISETP.NE.AND UP3, UPT, UR28, URZ, UPT ;  /* 0x000000ff1c00728c */ /* 0x000fe4000bf65270 */
[----:B------:R-:W-:Y:S02]  /*4c60*/  UIADD3 UR5, UPT, UPT, UR13, 0x8600, URZ ;  /* 0x000086000d057890 */ /* 0x000fe4000fffe0ff */
[----:B------:R-:W-:Y:S02]  /*4c70*/  UIADD3 UR4, UPT, UPT, UR13, 0x28600, URZ ;  /* 0x000286000d047890 */ /* 0x000fe4000fffe0ff */
[----:B----4-:R-:W-:Y:S01]  /*4c80*/  UIADD3 UR6, UPT, UPT, UR6, 0x1f, URZ ;  /* 0x0000001f06067890 */ /* 0x010fe2000fffe0ff */
[----:B--2---:R-:W1:Y:S01]  /*4c90*/  LDS R0, [UR13+0x2e0] ;  /* 0x0002e00dff007984 */ /* 0x004e620008000800 */
[----:B------:R-:W-:-:S02]  /*4ca0*/  USHF.R.U32.HI UR5, URZ, 0x4, UR5 ;  /* 0x00000004ff057899 */ /* 0x000fc40008011605 */
[----:B------:R-:W-:Y:S02]  /*4cb0*/  USHF.R.S32.HI UR21, URZ, 0x1f, UR6 ;  /* 0x0000001fff157899 */ /* 0x000fe40008011406 */
[----:B------:R-:W-:Y:S02]  /*4cc0*/  USHF.R.U32.HI UR4, URZ, 0x4, UR4 ;  /* 0x00000004ff047899 */ /* 0x000fe40008011604 */
[----:B------:R-:W-:Y:S02]  /*4cd0*/  ULEA.HI UR21, UR21, UR6, URZ, 0x5 ;  /* 0x0000000615157291 */ /* 0x000fe4000f8f28ff */
[----:B------:R-:W-:Y:S02]  /*4ce0*/  ULOP3.LUT UR5, UR5, 0x3fff, URZ, 0xc0, !UPT ;  /* 0x00003fff05057892 */ /* 0x000fe4000f8ec0ff */
[----:B------:R-:W-:Y:S02]  /*4cf0*/  USHF.R.S32.HI UR21, URZ, 0x5, UR21 ;  /* 0x00000005ff157899 */ /* 0x000fe40008011415 */
[----:B------:R-:W-:-:S02]  /*4d00*/  ULOP3.LUT UR18, UR4, 0x3fff, URZ, 0xc0, !UPT ;  /* 0x00003fff04127892 */ /* 0x000fc4000f8ec0ff */
[----:B------:R-:W-:Y:S02]  /*4d10*/  UISETP.LT.AND UP0, UPT, UR21, 0x1, UPT ;  /* 0x000000011500788c */ /* 0x000fe4000bf01270 */
[----:B------:R-:W-:Y:S02]  /*4d20*/  ULOP3.LUT UR17, UR5, 0x10000, URZ, 0xfc, !UPT ;  /* 0x0001000005117892 */ /* 0x000fe4000f8efcff */
[----:B------:R-:W-:Y:S02]  /*4d30*/  ULOP3.LUT UR18, UR18, 0x10000, URZ, 0xfc, !UPT ;  /* 0x0001000012127892 */ /* 0x000fe4000f8efcff */
[----:B------:R-:W-:Y:S01]  /*4d40*/  USEL UR25, UR21, 0x1, !UP0 ;  /* 0x0000000115197887 */ /* 0x000fe2000c000000 */
[----:B------:R-:W-:Y:S01]  /*4d50*/  UMOV UR11, URZ ;  /* 0x000000ff000b7c82 */ /* 0x000fe20008000000 */
[----:B------:R-:W-:Y:S01]  /*4d60*/  UMOV UR22, 0x0 ;  /* 0x0000000000167882 */ /* 0x000fe20000000000 */
[----:B------:R-:W-:Y:S01]  /*4d70*/  UMOV UR23, 0x102004a0 ;  /* 0x102004a000177882 */ /* 0x000fe20000000000 */
[----:B-1----:R-:W-:-:S15]  /*4d80*/  R2UR UR26, R0 ;  /* 0x00000000001a72ca */ /* 0x002fde00000e0000 */
.L_x_103:
[C---:B------:R-:W-:Y:S02]  /*4d90*/  LEA R0, R8.reuse, UR13, 0x3 ;  /* 0x0000000d08007c11 */ /* 0x040fe4000f8e18ff */
[----:B------:R-:W-:Y:S02]  /*4da0*/  SHF.L.U32 R5, R3, 0x1f, RZ ;  /* 0x0000001f03057819 */ /* 0x000fe400000006ff */
[----:B------:R-:W-:Y:S02]  /*4db0*/  LEA R4, R8, UR13, 0x4 ;  /* 0x0000000d08047c11 */ /* 0x000fe4000f8e20ff */
[----:B------:R-:W1:Y:S02]  /*4dc0*/  SYNCS.PHASECHK.TRANS64.TRYWAIT P0, [R0+URZ+0x230], R5 ;  /* 0x00023005000075a7 */ /* 0x000e6400080011ff */
[----:B-1-3--:R-:W-:Y:S05]  /*4dd0*/  @!P0 BRA `(.L_x_96) ;  /* 0x0000006400848947 */ /* 0x00afea0003800000 */
.L_x_226:
[----:B-1----:R-:W1:Y:S01]  /*4de0*/  LDS.128 R4, [R4+0x2c0] ;  /* 0x0002c00004047984 */ /* 0x002e620000000c00 */
[----:B------:R-:W-:Y:S02]  /*4df0*/  VIADD R0, R0, 0x240 ;  /* 0x0000024000007836 */ /* 0x000fe40000000000 */
[----:B------:R-:W-:Y:S01]  /*4e00*/  VIADD R8, R8, 0x1 ;  /* 0x0000000108087836 */ /* 0x000fe20000000000 */
[----:B------:R-:W-:Y:S01]  /*4e10*/  @!PT LDS RZ, [RZ] ;  /* 0x00000000fffff984 */ /* 0x000fe20000000800 */
[----:B------:R-:W-:Y:S01]  /*4e20*/  @!PT LDS RZ, [RZ] ;  /* 0x00000000fffff984 */ /* 0x000fe20000000800 */
[----:B------:R-:W-:Y:S01]  /*4e30*/  @!PT LDS RZ, [RZ] ;  /* 0x00000000fffff984 */ /* 0x000fe20000000800 */
[----:B------:R-:W-:Y:S01]  /*4e40*/  @!PT LDS RZ, [RZ] ;  /* 0x00000000fffff984 */ /* 0x000fe20000000800 */
[----:B------:R2:W-:Y:S06]  /*4e50*/  MEMBAR.ALL.CTA ;  /* 0x0000000000007992 */ /* 0x0005ec0000008000 */
[----:B--2---:R-:W2:Y:S01]  /*4e60*/  FENCE.VIEW.ASYNC.S ;  /* 0x00000000000073c6 */ /* 0x004ea20000000000 */
[----:B------:R-:W-:-:S04]  /*4e70*/  PRMT R0, RZ, 0x654, R0 ;  /* 0x00000654ff007816 */ /* 0x000fc80000000000 */
[----:B--2---:R2:W-:Y:S01]  /*4e80*/  SYNCS.ARRIVE.TRANS64.RED.A1T0 RZ, [R0+URZ], RZ ;  /* 0x000000ff00ff79a7 */ /* 0x0045e200081004ff */
[----:B-1----:R-:W-:Y:S01]  /*4e90*/  LOP3.LUT P1, RZ, R6, 0x1, RZ, 0xc0, !PT ;  /* 0x0000000106ff7812 */ /* 0x002fe2000782c0ff */
[----:B--2---:R-:W-:-:S12]  /*4ea0*/  BRA.U UP3, `(.L_x_97) ;  /* 0x0000000103cc7547 */ /* 0x004fd8000b800000 */
[----:B------:R-:W1:Y:S01]  /*4eb0*/  LDCU UR4, c[0x0][0x38c] ;  /* 0x00007180ff0477ac */ /* 0x000e620008000800 */
[----:B------:R-:W-:Y:S02]  /*4ec0*/  PLOP3.LUT P2, PT, PT, PT, PT, 0x80, 0x8 ;  /* 0x000000000008781c */ /* 0x000fe40003f4f070 */
[----:B------:R-:W-:Y:S01]  /*4ed0*/  SHF.L.U32 R5, R9, 0x1f, RZ ;  /* 0x0000001f09057819 */ /* 0x000fe200000006ff */
[----:B------:R-:W-:Y:S02]  /*4ee0*/  ULEA UR19, UR20, UR13, 0x3 ;  /* 0x0000000d14137291 */ /* 0x000fe4000f8e18ff */
[----:B-1----:R-:W-:-:S06]  /*4ef0*/  UISETP.GE.AND UP0, UPT, UR4, 0x1, UPT ;  /* 0x000000010400788c */ /* 0x002fcc000bf06270 */
[----:B------:R-:W-:-:S05]  /*4f00*/  PLOP3.LUT P0, PT, PT, PT, UP0, 0x80, 0x8 ;  /* 0x000000000008781c */ /* 0x000fca0003f0f008 */
[----:B------:R-:W-:-:S08]  /*4f10*/  @UP0 ULEA UR4, UR10, UR13, 0x3 ;  /* 0x0000000d0a040291 */ /* 0x000fd0000f8e18ff */
[----:B------:R-:W-:-:S04]  /*4f20*/  @P0 SHF.L.U32 R0, R2, 0x1f, RZ ;  /* 0x0000001f02000819 */ /* 0x000fc800000006ff */
[----:B------:R1:W2:Y:S01]  /*4f30*/  @P0 SYNCS.PHASECHK.TRANS64.TRYWAIT P2, [UR4], R0 ;  /* 0x00000000ff0005a7 */ /* 0x0002a20008041104 */
[----:B------:R-:W3:Y:S02]  /*4f40*/  SYNCS.PHASECHK.TRANS64.TRYWAIT P0, [UR19+0x270], R5 ;  /* 0x00027005ff0075a7 */ /* 0x000ee40008001113 */
[----:B-123--:R-:W-:Y:S05]  /*4f50*/  @!P0 BRA `(.L_x_98) ;  /* 0x0000006400388947 */ /* 0x00efea0003800000 */
.L_x_228:
[----:B------:R-:W-:Y:S01]  /*4f60*/  UMOV UR14, UR11 ;  /* 0x0000000b000e7c82 */ /* 0x000fe20008000000 */
[----:B------:R-:W-:Y:S05]  /*4f70*/  BRA.U !UP0, `(.L_x_99) ;  /* 0x0000000108887547 */ /* 0x000fea000b800000 */
[----:B------:R-:W-:Y:S02]  /*4f80*/  UIADD3 UR14, UPT, UPT, UR25, UR11, URZ ;  /* 0x0000000b190e7290 */ /* 0x000fe4000fffe0ff */
[----:B------:R-:W-:Y:S02]  /*4f90*/  ULEA UR15, UR20, UR26, 0x7 ;  /* 0x0000001a140f7291 */ /* 0x000fe4000f8e38ff */
[----:B------:R-:W-:Y:S01]  /*4fa0*/  UPLOP3.LUT UP2, UPT, UPT, UPT, UPT, 0x40, 0x4 ;  /* 0x000000000004789c */ /* 0x000fe20003f4e870 */
[----:B------:R-:W-:Y:S01]  /*4fb0*/  UMOV UR12, UR21 ;  /* 0x00000015000c7c82 */ /* 0x000fe20008000000 */
[----:B------:R-:W-:-:S09]  /*4fc0*/  UMOV UR5, UR10 ;  /* 0x0000000a00057c82 */ /* 0x000fd20008000000 */
.L_x_102:
[----:B--2---:R-:W-:Y:S01]  /*4fd0*/  ULEA UR6, UR5, UR13, 0x3 ;  /* 0x0000000d05067291 */ /* 0x004fe2000f8e18ff */
[----:B---3--:R-:W-:Y:S11]  /*4fe0*/  @P2 BRA `(.L_x_100) ;  /* 0x00000000000c2947 */ /* 0x008ff60003800000 */
[----:B-1----:R-:W-:Y:S04]  /*4ff0*/  SHF.L.U32 R5, R2, 0x1f, RZ ;  /* 0x0000001f02057819 */ /* 0x002fe800000006ff */
[----:B------:R-:W1:Y:S02]  /*5000*/  SYNCS.PHASECHK.TRANS64.TRYWAIT P0, [UR6], R5 ;  /* 0x00000005ff0075a7 */ /* 0x000e640008001106 */
[----:B-1----:R-:W-:Y:S05]  /*5010*/  @!P0 BRA `(.L_x_101) ;  /* 0x0000006400208947 */ /* 0x002fea0003800000 */
.L_x_100:
[----:B------:R-:W-:Y:S01]  /*5020*/  UISETP.NE.AND UP0, UPT, UR12, 0x1, UPT ;  /* 0x000000010c00788c */ /* 0x000fe2000bf05270 */
[----:B------:R-:W-:Y:S01]  /*5030*/  PLOP3.LUT P2, PT, PT, PT, PT, 0x80, 0x8 ;  /* 0x000000000008781c */ /* 0x000fe20003f4f070 */
[----:B------:R-:W-:Y:S02]  /*5040*/  UIADD3 UR4, UPT, UPT, UR5, 0x1, URZ ;  /* 0x0000000105047890 */ /* 0x000fe4000fffe0ff */
[----:B------:R-:W-:Y:S02]  /*5050*/  ULEA UR8, UR5, UR18, 0x7 ;  /* 0x0000001205087291 */ /* 0x000fe4000f8e38ff */
[----:B------:R-:W-:Y:S01]  /*5060*/  UISETP.NE.AND UP1, UPT, UR4, 0x20, UPT ;  /* 0x000000200400788c */ /* 0x000fe2000bf25270 */
[----:B------:R-:W-:Y:S01]  /*5070*/  PLOP3.LUT P0, PT, PT, PT, UP0, 0x80, 0x8 ;  /* 0x000000000008781c */ /* 0x000fe20003f0f008 */
[----:B------:R-:W-:Y:S02]  /*5080*/  UIADD3 UR11, UPT, UPT, UR11, 0x1, URZ ;  /* 0x000000010b0b7890 */ /* 0x000fe4000fffe0ff */
[----:B------:R-:W-:Y:S02]  /*5090*/  USEL UR7, URZ, 0x1, UP1 ;  /* 0x00000001ff077887 */ /* 0x000fe40008800000 */
[----:B------:R-:W-:Y:S01]  /*50a0*/  USEL UR10, UR4, URZ, UP1 ;  /* 0x000000ff040a7287 */ /* 0x000fe20008800000 */
[----:B------:R-:W-:Y:S01]  /*50b0*/  UMOV UR9, 0xc0004010 ;  /* 0xc000401000097882 */ /* 0x000fe20000000000 */
[----:B------:R-:W-:Y:S02]  /*50c0*/  UIADD3 UR12, UPT, UPT, UR12, -0x1, URZ ;  /* 0xffffffff0c0c7890 */ /* 0x000fe4000fffe0ff */
[----:B------:R-:W-:Y:S01]  /*50d0*/  LOP3.LUT R2, R2, UR7, RZ, 0x3c, !PT ;  /* 0x0000000702027c12 */ /* 0x000fe2000f8e3cff */
[----:B------:R-:W-:Y:S01]  /*50e0*/  @UP0 ULEA UR4, UR10, UR13, 0x3 ;  /* 0x0000000d0a040291 */ /* 0x000fe2000f8e18ff */
[----:B------:R-:W-:Y:S02]  /*50f0*/  UMOV UR7, 0xc0004010 ;  /* 0xc000401000077882 */ /* 0x000fe40000000000 */
[----:B-1----:R-:W-:Y:S01]  /*5100*/  @P0 SHF.L.U32 R0, R2, 0x1f, RZ ;  /* 0x0000001f02000819 */ /* 0x002fe200000006ff */
[----:B------:R-:W-:Y:S05]  /*5110*/  UISETP.NE.AND UP0, UPT, UR11, UR14, UPT ;  /* 0x0000000e0b00728c */ /* 0x000fea000bf05270 */
[----:B------:R2:W3:Y:S01]  /*5120*/  @P0 SYNCS.PHASECHK.TRANS64.TRYWAIT P2, [UR4], R0 ;  /* 0x00000000ff0005a7 */ /* 0x0004e20008041104 */
[----:B------:R-:W-:Y:S02]  /*5130*/  UIADD3 UR4, UPT, UPT, UR6, 0x100, URZ ;  /* 0x0000010006047890 */ /* 0x000fe4000fffe0ff */
[----:B------:R-:W-:Y:S03]  /*5140*/  ULEA UR6, UR5, UR17, 0x8 ;  /* 0x0000001105067291 */ /* 0x000fe6000f8e40ff */
[----:B------:R-:W-:Y:S06]  /*5150*/  UMOV UR5, UR10 ;  /* 0x0000000a00057c82 */ /* 0x000fec0008000000 */
[----:B------:R2:W-:Y:S01]  /*5160*/  UTCIMMA.2CTA gdesc[UR6], gdesc[UR8], tmem[UR15], tmem[UR22], idesc[UR23], UP2 ;  /* 0x00ff1608060075ea */ /* 0x0005e2000920010f */
[----:B------:R-:W-:Y:S01]  /*5170*/  UPLOP3.LUT UP2, UPT, UPT, UPT, UPT, 0x80, 0x8 ;  /* 0x000000000008789c */ /* 0x000fe20003f4f070 */
[----:B------:R2:W-:Y:S01]  /*5180*/  UTCBAR.2CTA.MULTICAST [UR4], URZ, UR16 ;  /* 0x000000ff040073e9 */ /* 0x0005e20008200810 */
[----:B------:R-:W-:Y:S09]  /*5190*/  BRA.U UP0, `(.L_x_102) ;  /* 0xfffffffd008c7547 */ /* 0x000ff2000b83ffff */
.L_x_99:
[----:B--2---:R-:W-:Y:S01]  /*51a0*/  UIADD3 UR4, UPT, UPT, UR19, 0x250, URZ ;  /* 0x0000025013047890 */ /* 0x004fe2000fffe0ff */
[----:B------:R-:W-:-:S08]  /*51b0*/  UMOV UR11, UR14 ;  /* 0x0000000e000b7c82 */ /* 0x000fd00008000000 */
[----:B------:R2:W-:Y:S01]  /*51c0*/  UTCBAR.2CTA.MULTICAST [UR4], URZ, UR24 ;  /* 0x000000ff040073e9 */ /* 0x0005e20008200818 */
[----:B------:R-:W-:Y:S02]  /*51d0*/  NOP ;  /* 0x0000000000007918 */ /* 0x000fe40000000000 */
.L_x_97:
[----:B--2---:R-:W-:Y:S01]  /*51e0*/  UIADD3 UR4, UPT, UPT, UR20, 0x1, URZ ;  /* 0x0000000114047890 */ /* 0x004fe2000fffe0ff */
[----:B------:R-:W-:-:S03]  /*51f0*/  ISETP.NE.AND P0, PT, R8, 0x2, PT ;  /* 0x000000020800780c */ /* 0x000fc60003f05270 */
[----:B------:R-:W-:Y:S01]  /*5200*/  UISETP.NE.AND UP0, UPT, UR4, 0x4, UPT ;  /* 0x000000040400788c */ /* 0x000fe2000bf05270 */
[----:B-1----:R-:W-:Y:S02]  /*5210*/  SEL R0, RZ, 0x1, P0 ;  /* 0x00000001ff007807 */ /* 0x002fe40000000000 */
[----:B------:R-:W-:Y:S01]  /*5220*/  SEL R8, R8, RZ, P0 ;  /* 0x000000ff08087207 */ /* 0x000fe20000000000 */
[----:B------:R-:W-:Y:S01]  /*5230*/  USEL UR5, URZ, 0x1, UP0 ;  /* 0x00000001ff057887 */ /* 0x000fe20008000000 */
[----:B------:R-:W-:Y:S01]  /*5240*/  LOP3.LUT R3, R3, R0, RZ, 0x3c, !PT ;  /* 0x0000000003037212 */ /* 0x000fe200078e3cff */
[----:B------:R-:W-:-:S04]  /*5250*/  USEL UR20, UR4, URZ, UP0 ;  /* 0x000000ff04147287 */ /* 0x000fc80008000000 */
[----:B------:R-:W-:Y:S01]  /*5260*/  LOP3.LUT R9, R9, UR5, RZ, 0x3c, !PT ;  /* 0x0000000509097c12 */ /* 0x000fe2000f8e3cff */
[----:B------:R-:W-:Y:S07]  /*5270*/  @P1 BRA `(.L_x_103) ;  /* 0xfffffff800c41947 */ /* 0x000fee000383ffff */
[----:B------:R-:W1:Y:S01]  /*5280*/  S2UR UR8, SR_CgaCtaId ;  /* 0x00000000000879c3 */ /* 0x000e620000008800 */
[----:B------:R-:W-:Y:S01]  /*5290*/  ELECT P0, URZ, PT ;  /* 0x0000000000ff782f */ /* 0x000fe20003800000 */
[----:B------:R-:W-:Y:S01]  /*52a0*/  HFMA2 R0, -RZ, RZ, 0, 5.9604644775390625e-08 ;  /* 0x00000001ff007431 */ /* 0x000fe200000001ff */
[----:B------:R-:W-:-:S05]  /*52b0*/  UMOV UR4, 0x40 ;  /* 0x0000004000047882 */ /* 0x000fca0000000000 */
[----:B------:R-:W-:Y:S01]  /*52c0*/  UVIRTCOUNT.DEALLOC.SMPOOL 0x80 ;  /* 0x000000800000784c */ /* 0x000fe20000000000 */
[----:B------:R-:W-:Y:S02]  /*52d0*/  UISETP.NE.AND UP1, UPT, UR28, URZ, UPT ;  /* 0x000000ff1c00728c */ /* 0x000fe4000bf25270 */
[----:B-1----:R-:W-:-:S09]  /*52e0*/  ULEA UR8, UR8, UR4, 0x18 ;  /* 0x0000000408087291 */ /* 0x002fd2000f8ec0ff */
[----:B------:R1:W-:Y:S01]  /*52f0*/  @P0 STS.U8 [UR8+0x1c], R0 ;  /* 0x00001c00ff000988 */ /* 0x0003e20008000008 */
[----:B------:R-:W-:Y:S05]  /*5300*/  BRA.U UP1, `(.L_x_104) ;  /* 0x0000000101a07547 */ /* 0x000fea000b800000 */
[----:B------:R-:W-:Y:S01]  /*5310*/  UIADD3 UR7, UPT, UPT, UR13, 0x270, URZ ;  /* 0x000002700d077890 */ /* 0x000fe2000fffe0ff */
[----:B------:R-:W-:-:S03]  /*5320*/  SHF.L.U32 R3, R9, 0x1f, RZ ;  /* 0x0000001f09037819 */ /* 0x000fc600000006ff */
[----:B------:R-:W-:-:S09]  /*5330*/  ULEA UR4, UR20, UR7, 0x3 ;  /* 0x0000000714047291 */ /* 0x000fd2000f8e18ff */
[----:B------:R-:W2:Y:S02]  /*5340*/  SYNCS.PHASECHK.TRANS64.TRYWAIT P0, [UR4], R3 ;  /* 0x00000003ff0075a7 */ /* 0x000ea40008001104 */
[----:B--2---:R-:W-:Y:S05]  /*5350*/  @!P0 BRA `(.L_x_105) ;  /* 0x0000006000688947 */ /* 0x004fea0003800000 */
.L_x_231:
        /* <DEDUP_REMOVED lines=9> */
.L_x_233:
        /* <DEDUP_REMOVED lines=9> */
.L_x_235:
[----:B------:R-:W-:-:S04]  /*5480*/  UIADD3 UR4, UPT, UPT, UR4, 0x1, URZ ;  /* 0x0000000104047890 */ /* 0x000fc8000fffe0ff */
[----:B------:R-:W-:-:S04]  /*5490*/  UISETP.NE.AND UP0, UPT, UR4, 0x4, UPT ;  /* 0x000000040400788c */ /* 0x000fc8000bf05270 */
[----:B------:R-:W-:Y:S02]  /*54a0*/  USEL UR5, URZ, 0x1, UP0 ;  /* 0x00000001ff057887 */ /* 0x000fe40008000000 */
[----:B------:R-:W-:-:S04]  /*54b0*/  USEL UR4, UR4, URZ, UP0 ;  /* 0x000000ff04047287 */ /* 0x000fc80008000000 */
[----:B------:R-:W-:Y:S01]  /*54c0*/  ULEA UR4, UR4, UR7, 0x3 ;  /* 0x0000000704047291 */ /* 0x000fe2000f8e18ff */
[----:B-1----:R-:W-:-:S04]  /*54d0*/  LOP3.LUT R3, R2, UR5, RZ, 0x3c, !PT ;  /* 0x0000000502037c12 */ /* 0x002fc8000f8e3cff */
[----:B------:R-:W-:Y:S01]  /*54e0*/  SHF.L.U32 R3, R3, 0x1f, RZ ;  /* 0x0000001f03037819 */ /* 0x000fe200000006ff */
[----:B------:R-:W-:-:S04]  /*54f0*/  IMAD.U32 R0, RZ, RZ, UR4 ;  /* 0x00000004ff007e24 */ /* 0x000fc8000f8e00ff */
[----:B------:R1:W2:Y:S03]  /*5500*/  SYNCS.PHASECHK.TRANS64.TRYWAIT P0, [R0+URZ], R3 ;  /* 0x00000003000075a7 */ /* 0x0002a600080011ff */
[----:B--2---:R-:W-:Y:S05]  /*5510*/  @!P0 NANOSLEEP.SYNCS 0x989680 ;  /* 0x009896800000895d */ /* 0x004fea0003900000 */
[----:B------:R-:W2:Y:S02]  /*5520*/  @!P0 SYNCS.PHASECHK.TRANS64 P0, [R0+URZ], R3 ;  /* 0x00000003000085a7 */ /* 0x000ea400080010ff */
[----:B--2---:R-:W-:Y:S05]  /*5530*/  @P0 BRA `(.L_x_108) ;  /* 0x0000000000200947 */ /* 0x004fea0003800000 */
.L_x_109:
[----:B--2---:R2:W4:Y:S02]  /*5540*/  SYNCS.PHASECHK.TRANS64.TRYWAIT P0, [R0+URZ], R3 ;  /* 0x00000003000075a7 */ /* 0x00452400080011ff */
[----:B----4-:R-:W-:Y:S05]  /*5550*/  @!P0 NANOSLEEP.SYNCS 0x989680 ;  /* 0x009896800000895d */ /* 0x010fea0003900000 */
[----:B------:R-:W4:Y:S02]  /*5560*/  @!P0 SYNCS.PHASECHK.TRANS64 P0, [R0+URZ], R3 ;  /* 0x00000003000085a7 */ /* 0x000f2400080010ff */
[----:B----4-:R-:W-:Y:S05]  /*5570*/  @!P0 BRA `(.L_x_109) ;  /* 0xfffffffc00f08947 */ /* 0x010fea000383ffff */
[----:B------:R-:W-:Y:S05]  /*5580*/  BRA `(.L_x_108) ;  /* 0x00000000000c7947 */ /* 0x000fea0003800000 */
.L_x_104:
[----:B------:R-:W-:-:S04]  /*5590*/  UIADD3 UR4, UPT, UPT, UR13, 0x2b0, URZ ;  /* 0x000002b00d047890 */ /* 0x000fc8000fffe0ff */
[----:B------:R-:W-:-:S09]  /*55a0*/  UPRMT UR4, UR29, 0x654, UR4 ;  /* 0x000006541d047896 */ /* 0x000fd20008000004 */
[----:B------:R-:W-:Y:S03]  /*55b0*/  SYNCS.ARRIVE.TRANS64.RED.A1T0 RZ, [UR4], RZ ;  /* 0x000000ffffff79a7 */ /* 0x000fe60008100404 */
.L_x_108:
[----:B-12---:R-:W-:Y:S01]  /*55c0*/  SHF.L.U32 R3, RZ, 0x1f, RZ ;  /* 0x0000001fff037819 */ /* 0x006fe200000006ff */
[----:B------:R-:W-:Y:S01]  /*55d0*/  UIADD3 UR4, UPT, UPT, UR13, 0x2b0, URZ ;  /* 0x000002b00d047890 */ /* 0x000fe2000fffe0ff */
[----:B------:R-:W-:Y:S02]  /*55e0*/  PLOP3.LUT P0, PT, PT, PT, UP1, 0x80, 0x8 ;  /* 0x000000000008781c */ /* 0x000fe40003f0f018 */
[----:B------:R-:W1:Y:S02]  /*55f0*/  SYNCS.PHASECHK.TRANS64.TRYWAIT P1, [UR13+0x2b0], R3 ;  /* 0x0002b003ff0075a7 */ /* 0x000e64000802110d */
[----:B-1----:R-:W-:Y:S09]  /*5600*/  @!P1 BRA `(.L_x_110) ;  /* 0x0000006000049947 */ /* 0x002ff20003800000 */
.L_x_237:
[----:B------:R-:W-:Y:S01]  /*5610*/  @!UP1 UPRMT UR4, UR29, 0x654, UR4 ;  /* 0x000006541d049896 */ /* 0x000fe20008000004 */
[----:B------:R-:W-:Y:S01]  /*5620*/  UMOV UR5, 0xffff ;  /* 0x0000ffff00057882 */ /* 0x000fe20000000000 */
[----:B------:R-:W-:-:S07]  /*5630*/  UMOV UR6, 0x1 ;  /* 0x0000000100067882 */ /* 0x000fce0000000000 */
[----:B------:R-:W-:Y:S01]  /*5640*/  @!P0 SYNCS.ARRIVE.TRANS64.RED.A1T0 RZ, [UR4], RZ ;  /* 0x000000ffffff89a7 */ /* 0x000fe20008100404 */
[----:B------:R-:W-:Y:S01]  /*5650*/  NOP ;  /* 0x0000000000007918 */ /* 0x000fe20000000000 */
[----:B-1----:R-:W1:Y:S01]  /*5660*/  LDS R0, [UR8+0x14] ;  /* 0x00001408ff007984 */ /* 0x002e620008000800 */
[----:B------:R-:W-:-:S04]  /*5670*/  ULOP3.LUT UR4, UR26, 0xffff, URZ, 0xc0, !UPT ;  /* 0x0000ffff1a047892 */ /* 0x000fc8000f8ec0ff */
[----:B------:R-:W-:-:S04]  /*5680*/  USHF.R.U32.HI UR4, URZ, 0x5, UR4 ;  /* 0x00000005ff047899 */ /* 0x000fc80008011604 */
[----:B------:R-:W-:Y:S02]  /*5690*/  USHF.L.U32 UR5, UR5, UR4, URZ ;  /* 0x0000000405057299 */ /* 0x000fe400080006ff */
[----:B------:R-:W-:-:S04]  /*56a0*/  USHF.L.U32 UR4, UR6, UR4, URZ ;  /* 0x0000000406047299 */ /* 0x000fc800080006ff */
[----:B-1----:R-:W-:-:S04]  /*56b0*/  LOP3.LUT R0, R0, UR5, RZ, 0xc0, !PT ;  /* 0x0000000500007c12 */ /* 0x002fc8000f8ec0ff */
[----:B------:R-:W-:-:S13]  /*56c0*/  ISETP.NE.AND P0, PT, R0, UR5, PT ;  /* 0x0000000500007c0c */ /* 0x000fda000bf05270 */
[----:B------:R-:W-:Y:S05]  /*56d0*/  @P0 BRA `(.L_x_111) ;  /* 0x0000000000580947 */ /* 0x000fea0003800000 */
[----:B------:R-:W1:Y:S02]  /*56e0*/  LDS R0, [UR8+0x18] ;  /* 0x00001808ff007984 */ /* 0x000e640008000800 */
[----:B-1----:R-:W-:-:S04]  /*56f0*/  LOP3.LUT R0, R0, UR4, RZ, 0xc0, !PT ;  /* 0x0000000400007c12 */ /* 0x002fc8000f8ec0ff */
[----:B------:R-:W-:-:S13]  /*5700*/  ISETP.NE.AND P0, PT, R0, UR4, PT ;  /* 0x0000000400007c0c */ /* 0x000fda000bf05270 */
[----:B------:R-:W-:Y:S05]  /*5710*/  @P0 BRA `(.L_x_112) ;  /* 0x00000000003c0947 */ /* 0x000fea0003800000 */
[----:B------:R-:W1:Y:S01]  /*5720*/  S2R R2, SR_LANEID ;  /* 0x0000000000027919 */ /* 0x000e620000000000 */
[----:B------:R-:W-:Y:S01]  /*5730*/  ULOP3.LUT UR5, URZ, UR5, URZ, 0x33, !UPT ;  /* 0x00000005ff057292 */ /* 0x000fe2000f8e33ff */
[----:B------:R-:W-:Y:S01]  /*5740*/  LOP3.LUT R4, RZ, UR4, RZ, 0x33, !PT ;  /* 0x00000004ff047c12 */ /* 0x000fe2000f8e33ff */
[----:B------:R-:W-:Y:S02]  /*5750*/  VOTEU.ANY UR4, UPT, PT ;  /* 0x0000000000047886 */ /* 0x000fe400038e0100 */
[----:B------:R-:W-:Y:S01]  /*5760*/  UFLO.U32 UR4, UR4 ;  /* 0x00000004000472bd */ /* 0x000fe200080e0000 */
[----:B------:R-:W2:Y:S01]  /*5770*/  REDUX UR6, R4 ;  /* 0x00000000040673c4 */ /* 0x000ea20000000000 */
[----:B------:R-:W-:-:S06]  /*5780*/  IMAD.U32 R0, RZ, RZ, UR5 ;  /* 0x00000005ff007e24 */ /* 0x000fcc000f8e00ff */
[----:B------:R4:W-:Y:S01]  /*5790*/  UTCATOMSWS.AND URZ, UR5 ;  /* 0x0000000500ff79e3 */ /* 0x0009e20008000000 */
[----:B------:R-:W3:Y:S01]  /*57a0*/  REDUX UR7, R0 ;  /* 0x00000000000773c4 */ /* 0x000ee20000000000 */
[----:B-1----:R-:W-:Y:S01]  /*57b0*/  ISETP.EQ.U32.AND P0, PT, R2, UR4, PT ;  /* 0x0000000402007c0c */ /* 0x002fe2000bf02070 */
[----:B--2---:R-:W-:Y:S01]  /*57c0*/  IMAD.U32 R2, RZ, RZ, UR6 ;  /* 0x00000006ff027e24 */ /* 0x004fe2000f8e00ff */
[----:B---3--:R-:W-:-:S11]  /*57d0*/  MOV R3, UR7 ;  /* 0x0000000700037c02 */ /* 0x008fd60008000f00 */
[----:B------:R4:W-:Y:S04]  /*57e0*/  @P0 ATOMS.AND RZ, [UR8+0x14], R3 ;  /* 0x00001403ffff098c */ /* 0x0009e8000a800008 */
[----:B------:R4:W-:Y:S01]  /*57f0*/  @P0 ATOMS.AND RZ, [UR8+0x18], R2 ;  /* 0x00001802ffff098c */ /* 0x0009e2000a800008 */
[----:B------:R-:W-:Y:S05]  /*5800*/  BRA `(.L_x_113) ;  /* 0x0000000000147947 */ /* 0x000fea0003800000 */
.L_x_112:
[----:B------:R-:W-:Y:S02]  /*5810*/  MOV R2, 0x5830 ;  /* 0x0000583000027802 */ /* 0x000fe40000000f00 */
[----:B---3-5:R-:W-:Y:S05]  /*5820*/  CALL.REL.NOINC `($__internal_0_$__cuda_sm10x_tcgen05_guardrail_trap_col_being_dealloced_not_returned_by_alloc) ;  /* 0x0000006000587944 */ /* 0x028fea0003c00000 */
[----:B------:R-:W-:Y:S05]  /*5830*/  BRA `(.L_x_113) ;  /* 0x0000000000087947 */ /* 0x000fea0003800000 */
.L_x_111:
[----:B------:R-:W-:Y:S02]  /*5840*/  MOV R2, 0x5860 ;  /* 0x0000586000027802 */ /* 0x000fe40000000f00 */
[----:B---3-5:R-:W-:Y:S05]  /*5850*/  CALL.REL.NOINC `($__internal_2_$__cuda_sm10x_tcgen05_guardrail_trap_unallocated_columns_being_dealloced) ;  /* 0x0000006000647944 */ /* 0x028fea0003c00000 */
.L_x_113:
[----:B------:R-:W-:Y:S01]  /*5860*/  NOP ;  /* 0x0000000000007918 */ /* 0x000fe20000000000 */
[----:B----4-:R-:W-:Y:S05]  /*5870*/  EXIT ;  /* 0x000000000000794d */ /* 0x010fea0003800000 */
.L_x_84:
[----:B------:R-:W-:-:S09]  /*5880*/  UISETP.NE.OR UP0, UPT, UR25, 0x3, !UP3 ;  /* 0x000000031900788c */ /* 0x000fd2000df05670 */
[----:B------:R-:W-:Y:S05]  /*5890*/  BRA.U UP0, `(.L_x_114) ;  /* 0x0000000d007c7547 */ /* 0x000fea000b800000 */
[----:B------:R-:W1:Y:S01]  /*58a0*/  LDCU UR32, c[0x0][0x370] ;  /* 0x00006e00ff2077ac */ /* 0x000e620008000800 */
[----:B------:R-:W2:Y:S01]  /*58b0*/  LDC.64 R16, c[0x0][0x348] ;  /* 0x0000d200ff107b82 */ /* 0x000ea20000000a00 */
[----:B------:R-:W-:Y:S02]  /*58c0*/  HFMA2 R13, -RZ, RZ, 0, 0 ;  /* 0x00000000ff0d7431 */ /* 0x000fe400000001ff */
[----:B------:R-:W-:Y:S01]  /*58d0*/  IMAD.MOV.U32 R15, RZ, RZ, 0x1 ;  /* 0x00000001ff0f7424 */ /* 0x000fe200078e00ff */
[----:B------:R-:W1:Y:S01]  /*58e0*/  LDCU.128 UR28, c[0x0][0xb10] ;  /* 0x00016200ff1c77ac */ /* 0x000e620008000c00 */
[----:B------:R-:W-:Y:S01]  /*58f0*/  IMAD.MOV.U32 R14, RZ, RZ, RZ ;  /* 0x000000ffff0e7224 */ /* 0x000fe200078e00ff */
[----:B------:R-:W-:Y:S01]  /*5900*/  MOV R7, 0x2000 ;  /* 0x0000200000077802 */ /* 0x000fe20000000f00 */
[----:B------:R-:W3:Y:S01]  /*5910*/  LDCU UR27, c[0x0][0x374] ;  /* 0x00006e80ff1b77ac */ /* 0x000ee20008000800 */
[----:B------:R-:W4:Y:S01]  /*5920*/  LDC.64 R2, c[0x0][0x888] ;  /* 0x00022200ff027b82 */ /* 0x000f220000000a00 */
[----:B------:R-:W3:Y:S01]  /*5930*/  LDCU UR15, c[0x0][0xb0c] ;  /* 0x00016180ff0f77ac */ /* 0x000ee20008000800 */
[----:B------:R-:W2:Y:S06]  /*5940*/  LDCU UR38, c[0x0][0xb20] ;  /* 0x00016400ff2677ac */ /* 0x000eac0008000800 */
[----:B------:R-:W4:Y:S01]  /*5950*/  LDC.64 R4, c[0x0][0x890] ;  /* 0x00022400ff047b82 */ /* 0x000f220000000a00 */
[----:B------:R-:W2:Y:S01]  /*5960*/  LDCU UR4, c[0x0][0xb30] ;  /* 0x00016600ff0477ac */ /* 0x000ea20008000800 */
[----:B------:R-:W-:Y:S01]  /*5970*/  UMOV UR21, 0x400 ;  /* 0x0000040000157882 */ /* 0x000fe20000000000 */
[----:B-1----:R-:W-:-:S02]  /*5980*/  UIMAD.WIDE.U32 UR6, UR32, UR28, URZ ;  /* 0x0000001c200672a5 */ /* 0x002fc4000f8e00ff */
[----:B---3--:R-:W-:Y:S02]  /*5990*/  UIMAD.WIDE.U32 UR8, UR27, UR31, URZ ;  /* 0x0000001f1b0872a5 */ /* 0x008fe4000f8e00ff */
[----:B------:R-:W-:Y:S02]  /*59a0*/  ULEA UR21, UR45, UR21, 0x18 ;  /* 0x000000152d157291 */ /* 0x000fe4000f8ec0ff */
[----:B------:R-:W-:Y:S02]  /*59b0*/  UPLOP3.LUT UP3, UPT, UPT, UPT, UPT, 0x40, 0x4 ;  /* 0x000000000004789c */ /* 0x000fe40003f6e870 */
[----:B------:R-:W-:Y:S01]  /*59c0*/  UIADD3 UR33, UPT, UPT, UR21, 0x208, URZ ;  /* 0x0000020815217890 */ /* 0x000fe2000fffe0ff */
[----:B------:R-:W-:Y:S01]  /*59d0*/  UMOV UR6, UR7 ;  /* 0x0000000700067c82 */ /* 0x000fe20008000000 */
[----:B------:R-:W-:Y:S01]  /*59e0*/  UMOV UR34, UR9 ;  /* 0x0000000900227c82 */ /* 0x000fe20008000000 */
[----:B------:R-:W-:Y:S02]  /*59f0*/  UISETP.GE.AND UP0, UPT, UR42, 0x1, UPT ;  /* 0x000000012a00788c */ /* 0x000fe4000bf06270 */
[----:B------:R-:W-:Y:S01]  /*5a00*/  UISETP.NE.AND UP4, UPT, UR42, 0x1, UPT ;  /* 0x000000012a00788c */ /* 0x000fe2000bf85270 */
[----:B------:R-:W1:Y:S01]  /*5a10*/  LDCU.64 UR22, c[0x0][0xb28] ;  /* 0x00016500ff1677ac */ /* 0x000e620008000a00 */
[----:B------:R-:W-:-:S02]  /*5a20*/  UISETP.NE.AND UP6, UPT, UR15, 0x1, UPT ;  /* 0x000000010f00788c */ /* 0x000fc4000bfc5270 */
[----:B------:R-:W-:Y:S02]  /*5a30*/  UISETP.NE.AND UP5, UPT, UR30, 0x1, UPT ;  /* 0x000000011e00788c */ /* 0x000fe4000bfa5270 */
[----:B------:R-:W-:Y:S02]  /*5a40*/  UIADD3 UR17, UPT, UPT, UR21, 0x200, URZ ;  /* 0x0000020015117890 */ /* 0x000fe4000fffe0ff */
[----:B------:R-:W-:Y:S02]  /*5a50*/  UPRMT UR33, UR45, 0x654, UR33 ;  /* 0x000006542d217896 */ /* 0x000fe40008000021 */
[----:B------:R-:W-:Y:S02]  /*5a60*/  USHF.R.U32.HI UR35, URZ, UR29, UR6 ;  /* 0x0000001dff237299 */ /* 0x000fe40008011606 */
[----:B--2---:R-:W-:Y:S02]  /*5a70*/  USHF.R.U32.HI UR34, URZ, UR38, UR34 ;  /* 0x00000026ff227299 */ /* 0x004fe40008011622 */
[----:B------:R-:W-:-:S11]  /*5a80*/  UISETP.NE.AND UP2, UPT, UR4, 0x1, UPT ;  /* 0x000000010400788c */ /* 0x000fd6000bf45270 */
.L_x_123:
[C---:B------:R-:W-:Y:S02]  /*5a90*/  LEA R12, R14.reuse, UR21, 0x3 ;  /* 0x000000150e0c7c11 */ /* 0x040fe4000f8e18ff */
[----:B------:R-:W-:Y:S02]  /*5aa0*/  SHF.L.U32 R9, R13, 0x1f, RZ ;  /* 0x0000001f0d097819 */ /* 0x000fe400000006ff */
[----:B------:R-:W-:Y:S02]  /*5ab0*/  LEA R10, R14, UR21, 0x4 ;  /* 0x000000150e0a7c11 */ /* 0x000fe4000f8e20ff */
[----:B--2---:R-:W2:Y:S02]  /*5ac0*/  SYNCS.PHASECHK.TRANS64.TRYWAIT P0, [R12+URZ+0x230], R9 ;  /* 0x000230090c0075a7 */ /* 0x004ea400080011ff */
[----:B--2---:R-:W-:Y:S05]  /*5ad0*/  @!P0 BRA `(.L_x_115) ;  /* 0x0000005800e88947 */ /* 0x004fea0003800000 */
.L_x_238:
[----:B--2---:R-:W2:Y:S01]  /*5ae0*/  LDS.128 R8, [R10+0x2c0] ;  /* 0x0002c0000a087984 */ /* 0x004ea20000000c00 */
[----:B------:R-:W-:Y:S01]  /*5af0*/  UISETP.GE.AND UP0, UPT, UR42, 0x1, UPT ;  /* 0x000000012a00788c */ /* 0x000fe2000bf06270 */
[----:B------:R-:W-:Y:S01]  /*5b00*/  @!PT LDS RZ, [RZ] ;  /* 0x00000000fffff984 */ /* 0x000fe20000000800 */
[----:B------:R-:W-:Y:S01]  /*5b10*/  @!PT LDS RZ, [RZ] ;  /* 0x00000000fffff984 */ /* 0x000fe20000000800 */
[----:B------:R-:W-:Y:S01]  /*5b20*/  @!PT LDS RZ, [RZ] ;  /* 0x00000000fffff984 */ /* 0x000fe20000000800 */
[----:B------:R-:W-:Y:S01]  /*5b30*/  @!PT LDS RZ, [RZ] ;  /* 0x00000000fffff984 */ /* 0x000fe20000000800 */
[----:B------:R3:W-:Y:S06]  /*5b40*/  MEMBAR.ALL.CTA ;  /* 0x0000000000007992 */ /* 0x0007ec0000008000 */
[----:B---3--:R-:W3:Y:S01]  /*5b50*/  FENCE.VIEW.ASYNC.S ;  /* 0x00000000000073c6 */ /* 0x008ee20000000000 */
[----:B--2---:R-:W-:Y:S11]  /*5b60*/  LOP3.LUT P0, RZ, R10, 0x1, RZ, 0xc0, !PT ;  /* 0x000000010aff7812 */ /* 0x004ff6000780c0ff */
[----:B------:R-:W-:Y:S02]  /*5b70*/  @!UPT UIADD3 URZ, UPT, UPT, URZ, URZ, URZ ;  /* 0x000000fffffff290 */ /* 0x000fe4000fffe0ff */
[----:B---3--:R-:W-:Y:S01]  /*5b80*/  VOTEU.ANY UP1, P0 ;  /* 0x0000000000ff7886 */ /* 0x008fe20000020100 */
[----:B------:R-:W-:Y:S11]  /*5b90*/  PLOP3.LUT P0, PT, PT, PT, UP1, 0x80, 0x8 ;  /* 0x000000000008781c */ /* 0x000ff60003f0f018 */
[----:B------:R-:W-:Y:S02]  /*5ba0*/  @!UPT UIADD3 URZ, UPT, UPT, URZ, URZ, URZ ;  /* 0x000000fffffff290 */ /* 0x000fe4000fffe0ff */
[----:B------:R-:W-:Y:S02]  /*5bb0*/  @P0 SHF.R.U32.HI R0, RZ, 0x10, R9 ;  /* 0x00000010ff000819 */ /* 0x000fe40000011609 */
[----:B------:R-:W-:Y:S02]  /*5bc0*/  @P0 MOV R6, R8 ;  /* 0x0000000800060202 */ /* 0x000fe40000000f00 */
[----:B------:R-:W-:Y:S01]  /*5bd0*/  @P0 R2UR UR4, R0 ;  /* 0x00000000000402ca */ /* 0x000fe200000e0000 */
[----:B------:R-:W-:Y:S01]  /*5be0*/  VIADD R0, R12, 0x240 ;  /* 0x000002400c007836 */ /* 0x000fe20000000000 */
[----:B------:R-:W-:Y:S02]  /*5bf0*/  @P0 LOP3.LUT R8, R9, 0xffff, RZ, 0xc0, !PT ;  /* 0x0000ffff09080812 */ /* 0x000fe400078ec0ff */
[----:B------:R-:W-:Y:S02]  /*5c00*/  @P0 R2UR UR6, R6 ;  /* 0x00000000060602ca */ /* 0x000fe400000e0000 */
[----:B------:R-:W-:Y:S02]  /*5c10*/  PRMT R0, RZ, 0x654, R0 ;  /* 0x00000654ff007816 */ /* 0x000fe40000000000 */
[----:B------:R-:W-:Y:S02]  /*5c20*/  @P0 R2UR UR5, R8 ;  /* 0x00000000080502ca */ /* 0x000fe400000e0000 */
[----:B------:R2:W-:Y:S03]  /*5c30*/  SYNCS.ARRIVE.TRANS64.RED.A1T0 RZ, [R0+URZ], RZ ;  /* 0x000000ff00ff79a7 */ /* 0x0005e600081004ff */
[----:B------:R-:W-:Y:S04]  /*5c40*/  @UP1 UMOV UR26, UR4 ;  /* 0x00000004001a1c82 */ /* 0x000fe80008000000 */
[----:B------:R-:W-:Y:S04]  /*5c50*/  @UP1 UMOV UR14, UR6 ;  /* 0x00000006000e1c82 */ /* 0x000fe80008000000 */
[----:B------:R-:W-:Y:S01]  /*5c60*/  @UP1 UMOV UR13, UR5 ;  /* 0x00000005000d1c82 */ /* 0x000fe20008000000 */
[----:B------:R-:W-:Y:S05]  /*5c70*/  BRA.U !UP0, `(.L_x_116) ;  /* 0x0000000108a47547 */ /* 0x000fea000b800000 */
[----:B------:R-:W-:Y:S02]  /*5c80*/  UIMAD.WIDE.U32 UR8, UR13, UR31, URZ ;  /* 0x0000001f0d0872a5 */ /* 0x000fe4000f8e00ff */
[----:B------:R-:W-:Y:S02]  /*5c90*/  UIMAD.WIDE.U32 UR10, UR14, UR28, URZ ;  /* 0x0000001c0e0a72a5 */ /* 0x000fe4000f8e00ff */
[----:B------:R-:W-:Y:S02]  /*5ca0*/  USEL UR4, UR27, UR34, !UP5 ;  /* 0x000000221b047287 */ /* 0x000fe4000e800000 */
[----:B------:R-:W-:Y:S02]  /*5cb0*/  USEL UR7, UR32, UR35, !UP6 ;  /* 0x0000002320077287 */ /* 0x000fe4000f000000 */
[----:B-1----:R-:W-:Y:S02]  /*5cc0*/  UIMAD.WIDE.U32 UR18, UR4, UR22, URZ ;  /* 0x00000016041272a5 */ /* 0x002fe4000f8e00ff */
[----:B------:R-:W-:Y:S01]  /*5cd0*/  UIMAD.WIDE.U32 UR24, UR7, UR22, URZ ;  /* 0x00000016071872a5 */ /* 0x000fe2000f8e00ff */
[----:B------:R-:W-:Y:S02]  /*5ce0*/  UMOV UR5, UR9 ;  /* 0x0000000900057c82 */ /* 0x000fe40008000000 */
[----:B------:R-:W-:Y:S03]  /*5cf0*/  USHF.R.U32.HI UR6, URZ, UR38, UR5 ;  /* 0x00000026ff067299 */ /* 0x000fe60008011605 */
[----:B------:R-:W-:Y:S01]  /*5d00*/  UMOV UR5, UR11 ;  /* 0x0000000b00057c82 */ /* 0x000fe20008000000 */
[----:B------:R-:W-:Y:S02]  /*5d10*/  USEL UR6, UR13, UR6, !UP5 ;  /* 0x000000060d067287 */ /* 0x000fe4000e800000 */
[----:B------:R-:W-:Y:S02]  /*5d20*/  USHF.R.U32.HI UR8, URZ, UR29, UR5 ;  /* 0x0000001dff087299 */ /* 0x000fe40008011605 */
[----:B------:R-:W-:Y:S01]  /*5d30*/  UIMAD.WIDE.U32 UR10, UR6, UR22, URZ ;  /* 0x00000016060a72a5 */ /* 0x000fe2000f8e00ff */
[----:B------:R-:W-:Y:S02]  /*5d40*/  UMOV UR5, UR19 ;  /* 0x0000001300057c82 */ /* 0x000fe40008000000 */
[----:B------:R-:W-:Y:S03]  /*5d50*/  @UP4 USHF.R.U32.HI UR4, URZ, UR23, UR5 ;  /* 0x00000017ff044299 */ /* 0x000fe60008011605 */
[----:B------:R-:W-:Y:S01]  /*5d60*/  UMOV UR5, UR25 ;  /* 0x0000001900057c82 */ /* 0x000fe20008000000 */
[----:B------:R-:W-:Y:S02]  /*5d70*/  UIMAD UR4, UR42, UR4, URZ ;  /* 0x000000042a0472a4 */ /* 0x000fe4000f8e02ff */
[----:B------:R-:W-:Y:S02]  /*5d80*/  @UP4 USHF.R.U32.HI UR7, URZ, UR23, UR5 ;  /* 0x00000017ff074299 */ /* 0x000fe40008011605 */
[----:B------:R-:W-:Y:S02]  /*5d90*/  USEL UR5, UR14, UR8, !UP6 ;  /* 0x000000080e057287 */ /* 0x000fe4000f000000 */
[----:B------:R-:W-:Y:S02]  /*5da0*/  UIMAD UR8, UR42, UR7, URZ ;  /* 0x000000072a0872a4 */ /* 0x000fe4000f8e02ff */
[----:B------:R-:W-:Y:S03]  /*5db0*/  UISETP.GE.AND UP0, UPT, UR6, UR4, UPT ;  /* 0x000000040600728c */ /* 0x000fe6000bf06270 */
[----:B------:R-:W-:Y:S01]  /*5dc0*/  UMOV UR4, UR11 ;  /* 0x0000000b00047c82 */ /* 0x000fe20008000000 */
[----:B------:R-:W-:Y:S02]  /*5dd0*/  UISETP.GE.OR UP0, UPT, UR5, UR8, UP0 ;  /* 0x000000080500728c */ /* 0x000fe40008706670 */
[----:B------:R-:W-:Y:S02]  /*5de0*/  USHF.R.U32.HI UR4, URZ, UR23, UR4 ;  /* 0x00000017ff047299 */ /* 0x000fe40008011604 */
[----:B------:R-:W-:Y:S02]  /*5df0*/  UIMAD.WIDE.U32 UR8, UR5, UR22, URZ ;  /* 0x00000016050872a5 */ /* 0x000fe4000f8e00ff */
[----:B------:R-:W-:Y:S04]  /*5e00*/  USEL UR10, UR6, UR4, !UP4 ;  /* 0x00000004060a7287 */ /* 0x000fe8000e000000 */
[----:B------:R-:W-:Y:S01]  /*5e10*/  UIADD3 UR11, UPT, UPT, -UR10, URZ, URZ ;  /* 0x000000ff0a0b7290 */ /* 0x000fe2000fffe1ff */
[----:B------:R-:W-:Y:S02]  /*5e20*/  @!UP0 UMOV UR4, UR9 ;  /* 0x0000000900048c82 */ /* 0x000fe40008000000 */
[----:B------:R-:W-:Y:S02]  /*5e30*/  @!UP0 USHF.R.U32.HI UR4, URZ, UR23, UR4 ;  /* 0x00000017ff048299 */ /* 0x000fe40008011604 */
[----:B------:R-:W-:Y:S02]  /*5e40*/  UIMAD UR8, UR42, UR11, UR6 ;  /* 0x0000000b2a0872a4 */ /* 0x000fe4000f8e0206 */
[----:B------:R-:W-:Y:S04]  /*5e50*/  @!UP0 USEL UR4, UR5, UR4, !UP4 ;  /* 0x0000000405048287 */ /* 0x000fe8000e000000 */
[----:B------:R-:W-:Y:S02]  /*5e60*/  @!UP0 UIMAD UR8, UR7, UR8, UR4 ;  /* 0x00000008070882a4 */ /* 0x000fe4000f8e0204 */
[----:B------:R-:W-:Y:S02]  /*5e70*/  @!UP0 UIADD3 UR9, UPT, UPT, UR10, -UR4, URZ ;  /* 0x800000040a098290 */ /* 0x000fe4000fffe0ff */
[----:B------:R-:W-:Y:S02]  /*5e80*/  UIADD3 UR4, UPT, UPT, -UR5, URZ, URZ ;  /* 0x000000ff05047290 */ /* 0x000fe4000fffe1ff */
[----:B------:R-:W-:Y:S02]  /*5e90*/  UIADD3 UR7, UPT, UPT, -UR6, URZ, URZ ;  /* 0x000000ff06077290 */ /* 0x000fe4000fffe1ff */
[----:B------:R-:W-:Y:S02]  /*5ea0*/  @!UP0 UIMAD UR6, UR9, UR42, UR5 ;  /* 0x0000002a090682a4 */ /* 0x000fe4000f8e0205 */
[----:B------:R-:W-:Y:S02]  /*5eb0*/  UIMAD UR14, UR15, UR4, UR14 ;  /* 0x000000040f0e72a4 */ /* 0x000fe4000f8e020e */
[----:B------:R-:W-:Y:S01]  /*5ec0*/  UIMAD UR13, UR30, UR7, UR13 ;  /* 0x000000071e0d72a4 */ /* 0x000fe2000f8e020d */
[----:B------:R-:W-:Y:S02]  /*5ed0*/  @!UP0 UMOV UR5, UR8 ;  /* 0x0000000800058c82 */ /* 0x000fe40008000000 */
[----:B------:R-:W-:Y:S02]  /*5ee0*/  UIMAD UR14, UR5, UR15, UR14 ;  /* 0x0000000f050e72a4 */ /* 0x000fe4000f8e020e */
[----:B------:R-:W-:Y:S11]  /*5ef0*/  UIMAD UR13, UR6, UR30, UR13 ;  /* 0x0000001e060d72a4 */ /* 0x000ff6000f8e020d */
[----:B------:R-:W-:Y:S01]  /*5f00*/  @!UPT UIADD3 URZ, UPT, UPT, URZ, URZ, URZ ;  /* 0x000000fffffff290 */ /* 0x000fe2000fffe0ff */
.L_x_116:
[----:B------:R-:W3:Y:S01]  /*5f10*/  @!UP2 LDCU.128 UR8, c[0x0][0xb10] ;  /* 0x00016200ff08a7ac */ /* 0x000ee20008000c00 */
[C---:B----4-:R-:W-:Y:S02]  /*5f20*/  ISETP.NE.U32.AND P1, PT, R4.reuse, RZ, PT ;  /* 0x000000ff0400720c */ /* 0x050fe40003f25070 */
[----:B------:R-:W-:Y:S02]  /*5f30*/  ISETP.NE.U32.AND P0, PT, R4, RZ, PT ;  /* 0x000000ff0400720c */ /* 0x000fe40003f05070 */
[C---:B------:R-:W-:Y:S02]  /*5f40*/  ISETP.NE.AND.EX P1, PT, R5.reuse, RZ, PT, P1 ;  /* 0x000000ff0500720c */ /* 0x040fe40003f25310 */
[----:B------:R-:W-:Y:S01]  /*5f50*/  ISETP.NE.AND.EX P0, PT, R5, RZ, PT, P0 ;  /* 0x000000ff0500720c */ /* 0x000fe20003f05300 */
[----:B------:R-:W4:Y:S01]  /*5f60*/  @!UP2 LDCU UR5, c[0x0][0xb0c] ;  /* 0x00016180ff05a7ac */ /* 0x000f220008000800 */
[----:B------:R-:W-:Y:S01]  /*5f70*/  SHF.L.U32 R9, R15, 0x1f, RZ ;  /* 0x0000001f0f097819 */ /* 0x000fe200000006ff */
[----:B------:R-:W-:Y:S02]  /*5f80*/  USHF.L.U32 UR19, UR16, 0x7, URZ ;  /* 0x0000000710137899 */ /* 0x000fe400080006ff */
[----:B------:R-:W-:Y:S02]  /*5f90*/  USHF.L.U32 UR18, UR20, 0x7, URZ ;  /* 0x0000000714127899 */ /* 0x000fe400080006ff */
[----:B---3--:R-:W-:Y:S07]  /*5fa0*/  UIMAD.WIDE.U32 UR6, UR14, UR8, URZ ;  /* 0x000000080e0672a5 */ /* 0x008fee000f8e00ff */
[----:B------:R-:W-:Y:S01]  /*5fb0*/  @!UP2 UMOV UR4, UR7 ;  /* 0x000000070004ac82 */ /* 0x000fe20008000000 */
[----:B----4-:R-:W-:Y:S02]  /*5fc0*/  @!UP2 UISETP.NE.AND UP0, UPT, UR5, 0x1, UPT ;  /* 0x000000010500a88c */ /* 0x010fe4000bf05270 */
[----:B------:R-:W-:Y:S02]  /*5fd0*/  @!UP2 USHF.R.U32.HI UR4, URZ, UR9, UR4 ;  /* 0x00000009ff04a299 */ /* 0x000fe40008011604 */
[----:B------:R-:W-:Y:S02]  /*5fe0*/  UIMAD.WIDE.U32 UR6, UR13, UR11, URZ ;  /* 0x0000000b0d0672a5 */ /* 0x000fe4000f8e00ff */
[----:B------:R-:W-:Y:S02]  /*5ff0*/  @!UP2 USEL UR8, UR14, UR4, !UP0 ;  /* 0x000000040e08a287 */ /* 0x000fe4000c000000 */
[----:B------:R-:W-:Y:S03]  /*6000*/  @!UP2 UISETP.NE.AND UP0, UPT, UR10, 0x1, UPT ;  /* 0x000000010a00a88c */ /* 0x000fe6000bf05270 */
[----:B------:R-:W-:Y:S02]  /*6010*/  @!UP2 UMOV UR6, UR7 ;  /* 0x000000070006ac82 */ /* 0x000fe40008000000 */
[----:B------:R-:W3:Y:S02]  /*6020*/  @!UP2 LDCU UR4, c[0x0][0xb20] ;  /* 0x00016400ff04a7ac */ /* 0x000ee40008000800 */
[----:B---3--:R-:W-:Y:S04]  /*6030*/  @!UP2 USHF.R.U32.HI UR6, URZ, UR4, UR6 ;  /* 0x00000004ff06a299 */ /* 0x008fe80008011606 */
[----:B------:R-:W-:Y:S04]  /*6040*/  @!UP2 USEL UR6, UR13, UR6, !UP0 ;  /* 0x000000060d06a287 */ /* 0x000fe8000c000000 */
[----:B------:R-:W-:Y:S02]  /*6050*/  @!UP2 UIADD3 UR4, UPT, UPT, -UR8, UR6, URZ ;  /* 0x000000060804a290 */ /* 0x000fe4000fffe1ff */
[----:B------:R-:W-:Y:S02]  /*6060*/  @!UP2 UIADD3 UR6, UPT, UPT, UR8, -UR6, URZ ;  /* 0x800000060806a290 */ /* 0x000fe4000fffe0ff */
[----:B------:R-:W-:Y:S02]  /*6070*/  @!UP2 UIMAD UR14, UR4, UR5, UR14 ;  /* 0x00000005040ea2a4 */ /* 0x000fe4000f8e020e */
[----:B------:R-:W-:Y:S01]  /*6080*/  @!UP2 UIMAD UR13, UR6, UR10, UR13 ;  /* 0x0000000a060da2a4 */ /* 0x000fe2000f8e020d */
[----:B------:R-:W-:Y:S11]  /*6090*/  BRA.U UP3, `(.L_x_117) ;  /* 0x0000000103107547 */ /* 0x000ff6000b800000 */
[----:B--2---:R-:W-:Y:S04]  /*60a0*/  MOV R0, UR37 ;  /* 0x0000002500007c02 */ /* 0x004fe80008000f00 */
[----:B------:R-:W-:Y:S04]  /*60b0*/  SHF.L.U32 R11, R0, 0x1f, RZ ;  /* 0x0000001f000b7819 */ /* 0x000fe800000006ff */
[----:B------:R-:W2:Y:S02]  /*60c0*/  SYNCS.PHASECHK.TRANS64.TRYWAIT P2, [UR21+0x228], R11 ;  /* 0x0002280bff0075a7 */ /* 0x000ea40008041115 */
[----:B--2---:R-:W-:Y:S05]  /*60d0*/  @!P2 BRA `(.L_x_118) ;  /* 0x00000054007ca947 */ /* 0x004fea0003800000 */
.L_x_117:
[----:B------:R-:W-:Y:S05]  /*60e0*/  @!P1 BRA `(.L_x_119) ;  /* 0x0000000000309947 */ /* 0x000fea0003800000 */
[----:B------:R-:W-:Y:S01]  /*60f0*/  ISETP.NE.U32.AND P1, PT, R2, RZ, PT ;  /* 0x000000ff0200720c */ /* 0x000fe20003f25070 */
[----:B------:R-:W3:Y:S01]  /*6100*/  LDCU.64 UR4, c[0x0][0x358] ;  /* 0x00006b00ff0477ac */ /* 0x000ee20008000a00 */
[----:B------:R-:W-:Y:S02]  /*6110*/  IMAD.MOV.U32 R144, RZ, RZ, 0x1 ;  /* 0x00000001ff907424 */ /* 0x000fe400078e00ff */
[----:B------:R-:W-:Y:S11]  /*6120*/  ISETP.NE.AND.EX P1, PT, R3, RZ, PT, P1 ;  /* 0x000000ff0300720c */ /* 0x000ff60003f25310 */
[----:B------:R-:W-:Y:S02]  /*6130*/  @!UPT UIADD3 URZ, UPT, UPT, URZ, URZ, URZ ;  /* 0x000000fffffff290 */ /* 0x000fe4000fffe0ff */
[----:B--2---:R-:W2:Y:S01]  /*6140*/  @P1 LDC.64 R10, c[0x0][0x888] ;  /* 0x00022200ff0a1b82 */ /* 0x004ea20000000a00 */
[----:B------:R-:W-:Y:S04]  /*6150*/  @P1 IMAD R0, R4, UR36, RZ ;  /* 0x0000002404001c24 */ /* 0x000fe8000f8e02ff */
[----:B--2---:R-:W-:Y:S04]  /*6160*/  @P1 IMAD.WIDE R10, R0, 0x4, R10 ;  /* 0x00000004000a1825 */ /* 0x004fe800078e020a */
[----:B------:R-:W-:Y:S01]  /*6170*/  HFMA2 R0, -RZ, RZ, 0, 5.9604644775390625e-08 ;  /* 0x00000001ff007431 */ /* 0x000fe200000001ff */
[----:B---3-5:R3:W5:Y:S04]  /*6180*/  @P1 LDG.E R72, desc[UR4][R10.64] ;  /* 0x000000040a481981 */ /* 0x028768000c1e1900 */
[----:B------:R-:W-:Y:S01]  /*6190*/  @!P1 PRMT R144, R0, 0x7610, R144 ;  /* 0x0000761000909816 */ /* 0x000fe20000000090 */
[----:B---3--:R-:W4:Y:S06]  /*61a0*/  @!P1 LDC R72, c[0x0][0x880] ;  /* 0x00022000ff489b82 */ /* 0x008f2c0000000800 */
.L_x_119:
[----:B----45:R-:W-:Y:S01]  /*61b0*/  @!P0 ISETP.EQ.AND P1, PT, R72, RZ, PT ;  /* 0x000000ff4800820c */ /* 0x030fe20003f22270 */
[----:B------:R-:W-:Y:S01]  /*61c0*/  @!UPT UIADD3 URZ, UPT, UPT, URZ, URZ, URZ ;  /* 0x000000fffffff290 */ /* 0x000fe2000fffe0ff */
[----:B------:R-:W-:Y:S11]  /*61d0*/  @!P0 BRA `(.L_x_120) ;  /* 0x0000000000188947 */ /* 0x000ff60003800000 */
[----:B------:R-:W-:Y:S02]  /*61e0*/  LOP3.LUT P0, RZ, R144, 0xff, RZ, 0xc0, !PT ;  /* 0x000000ff90ff7812 */ /* 0x000fe4000780c0ff */
[----:B------:R-:W-:Y:S04]  /*61f0*/  ISETP.NE.U32.AND P1, PT, R2, RZ, PT ;  /* 0x000000ff0200720c */ /* 0x000fe80003f25070 */
[----:B------:R-:W-:Y:S04]  /*6200*/  ISETP.NE.AND.EX P1, PT, R3, RZ, PT, P1 ;  /* 0x000000ff0300720c */ /* 0x000fe80003f25310 */
[----:B------:R-:W-:Y:S03]  /*6210*/  PLOP3.LUT P1, PT, P1, PT, PT, 0x8, 0x80 ;  /* 0x000000000080781c */ /* 0x000fe60000f2e170 */
[----:B------:R-:W-:Y:S11]  /*6220*/  @P0 ISETP.EQ.AND P1, PT, R72, RZ, PT ;  /* 0x000000ff4800020c */ /* 0x000ff60003f22270 */
[----:B------:R-:W-:Y:S02]  /*6230*/  @!UPT UIADD3 URZ, UPT, UPT, URZ, URZ, URZ ;  /* 0x000000fffffff290 */ /* 0x000fe4000fffe0ff */
.L_x_120:
[----:B------:R-:W3:Y:S01]  /*6240*/  SYNCS.PHASECHK.TRANS64.TRYWAIT P2, [UR21+0x210], R9 ;  /* 0x00021009ff0075a7 */ /* 0x000ee20008041115 */
[----:B------:R-:W-:Y:S04]  /*6250*/  ELECT P0, URZ, PT ;  /* 0x0000000000ff782f */ /* 0x000fe80003800000 */
[----:B------:R-:W-:Y:S11]  /*6260*/  PLOP3.LUT P1, PT, P1, P0, PT, 0xf2, 0x2f ;  /* 0x00000000002f781c */ /* 0x000ff60000f21e72 */
[----:B------:R-:W-:Y:S02]  /*6270*/  @!UPT UIADD3 URZ, UPT, UPT, URZ, URZ, URZ ;  /* 0x000000fffffff290 */ /* 0x000fe4000fffe0ff */
[----:B------:R-:W-:Y:S05]  /*6280*/  @!P1 IADD3 R8, P0, PT, R16, 0x580, RZ ;  /* 0x0000058010089810 */ /* 0x000fea0007f1e0ff */
[----:B------:R-:W-:Y:S01]  /*6290*/  @!P1 IMAD.X R6, RZ, RZ, R17, P0 ;  /* 0x000000ffff069224 */ /* 0x000fe200000e0611 */
[----:B---3--:R-:W-:Y:S07]  /*62a0*/  @!P2 BRA `(.L_x_121) ;  /* 0x000000540020a947 */ /* 0x008fee0003800000 */
.L_x_241:
[----:B------:R-:W-:Y:S01]  /*62b0*/  @!P1 R2UR UR5, R8 ;  /* 0x00000000080592ca */ /* 0x000fe200000e0000 */
[----:B------:R-:W-:Y:S01]  /*62c0*/  VOTEU.ALL UP0, P1 ;  /* 0x0000000000ff7886 */ /* 0x000fe20000800000 */
[----:B------:R-:W-:Y:S01]  /*62d0*/  @!P1 R2UR UR4, R6 ;  /* 0x00000000060492ca */ /* 0x000fe200000e0000 */
[----:B--2---:R-:W-:Y:S01]  /*62e0*/  @!P1 IMAD.MOV.U32 R0, RZ, RZ, 0x2000 ;  /* 0x00002000ff009424 */ /* 0x004fe200078e00ff */
[----:B------:R-:W-:Y:S01]  /*62f0*/  UMOV UR8, 0x0 ;  /* 0x0000000000087882 */ /* 0x000fe20000000000 */
[----:B------:R-:W-:Y:S01]  /*6300*/  UMOV UR9, 0x10000000 ;  /* 0x1000000000097882 */ /* 0x000fe20000000000 */
[----:B------:R-:W-:Y:S01]  /*6310*/  @!UP0 UIADD3 UR16, UPT, UPT, UR21, 0x400, URZ ;  /* 0x0000040015108890 */ /* 0x000fe2000fffe0ff */
[----:B------:R-:W-:Y:S01]  /*6320*/  VIADD R14, R14, 0x1 ;  /* 0x000000010e0e7836 */ /* 0x000fe20000000000 */
[----:B------:R-:W-:Y:S01]  /*6330*/  VOTEU.ALL UP0, P1 ;  /* 0x0000000000ff7886 */ /* 0x000fe20000800000 */
[----:B------:R-:W-:Y:S01]  /*6340*/  UMOV UR20, UR36 ;  /* 0x0000002400147c82 */ /* 0x000fe20008000000 */
[----:B------:R-:W-:Y:S03]  /*6350*/  UPRMT UR6, UR45, 0x654, UR17 ;  /* 0x000006542d067896 */ /* 0x000fe60008000011 */
[----:B------:R-:W-:Y:S02]  /*6360*/  IMAD.U32 R10, RZ, RZ, UR5 ;  /* 0x00000005ff0a7e24 */ /* 0x000fe4000f8e00ff */
[----:B------:R-:W-:Y:S03]  /*6370*/  IMAD.U32 R11, RZ, RZ, UR4 ;  /* 0x00000004ff0b7e24 */ /* 0x000fe6000f8e00ff */
[----:B------:R-:W-:Y:S02]  /*6380*/  @!P1 R2UR UR4, R10 ;  /* 0x000000000a0492ca */ /* 0x000fe400000e0000 */
[----:B------:R-:W-:Y:S11]  /*6390*/  @!P1 R2UR UR5, R11 ;  /* 0x000000000b0592ca */ /* 0x000ff600000e0000 */
[----:B------:R-:W-:Y:S02]  /*63a0*/  @!UPT UIADD3 URZ, UPT, UPT, URZ, URZ, URZ ;  /* 0x000000fffffff290 */ /* 0x000fe4000fffe0ff */
[----:B------:R2:W-:Y:S01]  /*63b0*/  @!UP0 UTMALDG.3D [UR16], [UR4], desc[UR8] ;  /* 0x00000810040085b4 */ /* 0x0005e20008011000 */
[----:B------:R2:W-:Y:S01]  /*63c0*/  @!P1 SYNCS.ARRIVE.TRANS64.RED.A0TR RZ, [UR21+0x200], R0 ;  /* 0x00020000ffff99a7 */ /* 0x0005e20008300415 */
[----:B------:R-:W-:Y:S01]  /*63d0*/  SYNCS.ARRIVE.TRANS64.RED.A1T0 RZ, [UR6], RZ ;  /* 0x000000ffffff79a7 */ /* 0x000fe20008100406 */
[----:B------:R-:W3:Y:S02]  /*63e0*/  SYNCS.PHASECHK.TRANS64.TRYWAIT P0, [UR21+0x218], R9 ;  /* 0x00021809ff0075a7 */ /* 0x000ee40008001115 */
[----:B--23--:R-:W-:Y:S05]  /*63f0*/  @!P0 BRA `(.L_x_122) ;  /* 0x0000005000e48947 */ /* 0x00cfea0003800000 */
.L_x_243:
[----:B------:R-:W-:Y:S01]  /*6400*/  @!P1 IADD3 R6, P0, PT, R16, 0x580, RZ ;  /* 0x0000058010069810 */ /* 0x000fe20007f1e0ff */
[----:B------:R-:W-:Y:S01]  /*6410*/  VOTEU.ALL UP0, P1 ;  /* 0x0000000000ff7886 */ /* 0x000fe20000800000 */
[----:B------:R-:W-:Y:S01]  /*6420*/  UMOV UR6, 0x0 ;  /* 0x0000000000067882 */ /* 0x000fe20000000000 */
[----:B------:R-:W-:Y:S01]  /*6430*/  UMOV UR7, 0x10000000 ;  /* 0x1000000000077882 */ /* 0x000fe20000000000 */
[----:B------:R-:W-:Y:S01]  /*6440*/  @!P1 R2UR UR5, R6 ;  /* 0x00000000060592ca */ /* 0x000fe200000e0000 */
[----:B--2---:R-:W-:Y:S01]  /*6450*/  @!P1 IMAD.X R0, RZ, RZ, R17, P0 ;  /* 0x000000ffff009224 */ /* 0x004fe200000e0611 */
[----:B------:R-:W-:Y:S01]  /*6460*/  @!UP0 UIADD3 UR10, UPT, UPT, UR18, 0x40, URZ ;  /* 0x00000040120a8890 */ /* 0x000fe2000fffe0ff */
[----:B------:R-:W-:Y:S01]  /*6470*/  ISETP.NE.AND P0, PT, R14, 0x2, PT ;  /* 0x000000020e00780c */ /* 0x000fe20003f05270 */
[----:B------:R-:W-:Y:S01]  /*6480*/  @!UP0 UIADD3 UR8, UPT, UPT, UR21, 0x2400, URZ ;  /* 0x0000240015088890 */ /* 0x000fe2000fffe0ff */
[----:B------:R-:W-:Y:S01]  /*6490*/  LOP3.LUT R15, R15, 0x1, RZ, 0x3c, !PT ;  /* 0x000000010f0f7812 */ /* 0x000fe200078e3cff */
[----:B------:R-:W-:Y:S01]  /*64a0*/  @!UP0 UIADD3 UR9, UPT, UPT, UR21, 0x208, URZ ;  /* 0x0000020815098890 */ /* 0x000fe2000fffe0ff */
[----:B------:R-:W-:Y:S01]  /*64b0*/  @!P1 R2UR UR4, R0 ;  /* 0x00000000000492ca */ /* 0x000fe200000e0000 */
[----:B------:R-:W-:Y:S01]  /*64c0*/  VOTEU.ALL UP0, P1 ;  /* 0x0000000000ff7886 */ /* 0x000fe20000800000 */
[----:B------:R-:W-:Y:S01]  /*64d0*/  UMOV UR11, UR19 ;  /* 0x00000013000b7c82 */ /* 0x000fe20008000000 */
[----:B------:R-:W-:Y:S01]  /*64e0*/  UMOV UR12, UR36 ;  /* 0x00000024000c7c82 */ /* 0x000fe20008000000 */
[----:B------:R-:W-:Y:S01]  /*64f0*/  SEL R0, RZ, 0x1, P0 ;  /* 0x00000001ff007807 */ /* 0x000fe20000000000 */
[----:B------:R-:W-:Y:S01]  /*6500*/  UIADD3 UR20, UPT, UPT, UR13, UR62, URZ ;  /* 0x0000003e0d147290 */ /* 0x000fe2000fffe0ff */
[----:B------:R-:W-:Y:S01]  /*6510*/  IMAD.U32 R8, RZ, RZ, UR5 ;  /* 0x00000005ff087e24 */ /* 0x000fe2000f8e00ff */
[----:B------:R-:W-:Y:S01]  /*6520*/  SEL R14, R14, RZ, P0 ;  /* 0x000000ff0e0e7207 */ /* 0x000fe20000000000 */
[----:B------:R-:W-:Y:S01]  /*6530*/  UIADD3 UR16, UPT, UPT, UR14, UR61, URZ ;  /* 0x0000003d0e107290 */ /* 0x000fe2000fffe0ff */
[----:B------:R-:W-:Y:S01]  /*6540*/  LOP3.LUT R13, R13, R0, RZ, 0x3c, !PT ;  /* 0x000000000d0d7212 */ /* 0x000fe200078e3cff */
[----:B------:R-:W-:Y:S01]  /*6550*/  UPLOP3.LUT UP3, UPT, UPT, UPT, UPT, 0x80, 0x8 ;  /* 0x000000000008789c */ /* 0x000fe20003f6f070 */
[----:B------:R-:W-:Y:S02]  /*6560*/  UMOV UR36, UR26 ;  /* 0x0000001a00247c82 */ /* 0x000fe40008000000 */
[----:B------:R-:W-:Y:S01]  /*6570*/  IMAD.U32 R9, RZ, RZ, UR4 ;  /* 0x00000004ff097e24 */ /* 0x000fe2000f8e00ff */
[----:B------:R-:W-:Y:S04]  /*6580*/  @!P1 R2UR UR4, R8 ;  /* 0x00000000080492ca */ /* 0x000fe800000e0000 */
[----:B------:R-:W-:Y:S11]  /*6590*/  @!P1 R2UR UR5, R9 ;  /* 0x00000000090592ca */ /* 0x000ff600000e0000 */
[----:B------:R-:W-:Y:S02]  /*65a0*/  @!UPT UIADD3 URZ, UPT, UPT, URZ, URZ, URZ ;  /* 0x000000fffffff290 */ /* 0x000fe4000fffe0ff */
[----:B------:R2:W-:Y:S01]  /*65b0*/  @!UP0 UTMALDG.3D [UR8], [UR4], desc[UR6] ;  /* 0x00000608040085b4 */ /* 0x0005e20008011000 */
[----:B------:R2:W-:Y:S01]  /*65c0*/  @!P1 SYNCS.ARRIVE.TRANS64.RED.A0TR RZ, [UR21+0x208], R7 ;  /* 0x00020807ffff99a7 */ /* 0x0005e20008300415 */
[----:B------:R-:W-:Y:S01]  /*65d0*/  SYNCS.ARRIVE.TRANS64.RED.A1T0 RZ, [UR33], RZ ;  /* 0x000000ffffff79a7 */ /* 0x000fe20008100421 */
[----:B------:R-:W-:Y:S05]  /*65e0*/  BRA.U UP1, `(.L_x_123) ;  /* 0xfffffff501287547 */ /* 0x000fea000b83ffff */
[----:B------:R-:W-:-:S04]  /*65f0*/  SHF.L.U32 R3, R15, 0x1f, RZ ;  /* 0x0000001f0f037819 */ /* 0x000fc800000006ff */
[----:B------:R-:W3:Y:S02]  /*6600*/  SYNCS.PHASECHK.TRANS64.TRYWAIT P0, [UR21+0x210], R3 ;  /* 0x00021003ff0075a7 */ /* 0x000ee40008001115 */
[----:B---3--:R-:W-:Y:S05]  /*6610*/  @!P0 BRA `(.L_x_124) ;  /* 0x0000005000748947 */ /* 0x008fea0003800000 */
.L_x_245:
[----:B---3--:R-:W-:-:S07]  /*6620*/  MOV R0, UR21 ;  /* 0x0000001500007c02 */ /* 0x008fce0008000f00 */
.L_x_125:
[----:B---3--:R-:W-:-:S04]  /*6630*/  SHF.L.U32 R3, R15, 0x1f, RZ ;  /* 0x0000001f0f037819 */ /* 0x008fc800000006ff */
[----:B------:R3:W4:Y:S03]  /*6640*/  SYNCS.PHASECHK.TRANS64.TRYWAIT P0, [R0+URZ+0x218], R3 ;  /* 0x00021803000075a7 */ /* 0x00072600080011ff */
[----:B----4-:R-:W-:Y:S05]  /*6650*/  @!P0 NANOSLEEP.SYNCS 0x989680 ;  /* 0x009896800000895d */ /* 0x010fea0003900000 */
[----:B------:R-:W4:Y:S02]  /*6660*/  @!P0 SYNCS.PHASECHK.TRANS64 P0, [R0+URZ+0x218], R3 ;  /* 0x00021803000085a7 */ /* 0x000f2400080010ff */
[----:B-12-4-:R-:W-:Y:S05]  /*6670*/  @P0 EXIT ;  /* 0x000000000000094d */ /* 0x016fea0003800000 */
[----:B------:R-:W-:Y:S05]  /*6680*/  BRA `(.L_x_125) ;  /* 0xfffffffc00e87947 */ /* 0x000fea000383ffff */
.L_x_114:
[----:B------:R-:W-:-:S06]  /*6690*/  UISETP.GE.AND UP0, UPT, UR25, 0x4, UPT ;  /* 0x000000041900788c */ /* 0x000fcc000bf06270 */
[----:B------:R-:W-:-:S13]  /*66a0*/  PLOP3.LUT P0, PT, PT, PT, UP0, 0x80, 0x8 ;  /* 0x000000000008781c */ /* 0x000fda0003f0f008 */
[----:B------:R-:W-:Y:S05]  /*66b0*/  @!P0 EXIT ;  /* 0x000000000000894d */ /* 0x000fea0003800000 */
[----:B------:R-:W-:Y:S01]  /*66c0*/  BAR.SYNC.DEFER_BLOCKING 0x6, 0xa0 ;  /* 0x0182800000007b1d */ /* 0x000fe20000010000 */
[C---:B------:R-:W-:Y:S01]  /*66d0*/  IMAD.SHL.U32 R2, R156.reuse, 0x40, RZ ;  /* 0x000000409c027824 */ /* 0x040fe200078e00ff */
[C---:B------:R-:W-:Y:S01]  /*66e0*/  R2P PR, R156.reuse, 0x6 ;  /* 0x000000069c007804 */ /* 0x040fe20000000000 */
[----:B------:R-:W-:Y:S01]  /*66f0*/  IMAD.MOV.U32 R153, RZ, RZ, 0x20 ;  /* 0x00000020ff997424 */ /* 0x000fe200078e00ff */
[----:B------:R-:W-:Y:S01]  /*6700*/  CS2R R150, SRZ ;  /* 0x0000000000967805 */ /* 0x000fe2000001ff00 */
[C---:B------:R-:W-:Y:S01]  /*6710*/  IMAD.U32 R69, R156.reuse, 0x10000, RZ ;  /* 0x000100009c457824 */ /* 0x040fe200078e00ff */
[----:B------:R-:W-:Y:S02]  /*6720*/  UMOV UR44, 0x400 ;  /* 0x00000400002c7882 */ /* 0x000fe40000000000 */
[----:B------:R-:W1:Y:S01]  /*6730*/  LDC.64 R140, c[0x0][0x888] ;  /* 0x00022200ff8c7b82 */ /* 0x000e620000000a00 */
[----:B------:R-:W-:Y:S01]  /*6740*/  ULEA UR44, UR45, UR44, 0x18 ;  /* 0x0000002c2d2c7291 */ /* 0x000fe2000f8ec0ff */
[----:B------:R-:W-:Y:S01]  /*6750*/  IMAD.SHL.U32 R135, R156, 0x8, RZ ;  /* 0x000000089c877824 */ /* 0x000fe200078e00ff */
[----:B------:R-:W-:Y:S01]  /*6760*/  LOP3.LUT R6, R2, 0x180, RZ, 0xc0, !PT ;  /* 0x0000018002067812 */ /* 0x000fe200078ec0ff */
[----:B------:R-:W-:Y:S01]  /*6770*/  IMAD.MOV.U32 R154, RZ, RZ, 0x10 ;  /* 0x00000010ff9a7424 */ /* 0x000fe200078e00ff */
[----:B------:R-:W-:Y:S01]  /*6780*/  SEL R153, R153, 0xffffffe0, !P2 ;  /* 0xffffffe099997807 */ /* 0x000fe20005000000 */
[----:B------:R-:W-:Y:S01]  /*6790*/  UIADD3 UR4, UPT, UPT, UR44, 0x4400, URZ ;  /* 0x000044002c047890 */ /* 0x000fe2000fffe0ff */
[----:B------:R-:W-:Y:S01]  /*67a0*/  LOP3.LUT R69, R69, 0x600000, RZ, 0xc0, !PT ;  /* 0x0060000045457812 */ /* 0x000fe200078ec0ff */
[----:B------:R-:W2:Y:S01]  /*67b0*/  LDC.64 R142, c[0x0][0x890] ;  /* 0x00022400ff8e7b82 */ /* 0x000ea20000000a00 */
[----:B------:R-:W-:Y:S01]  /*67c0*/  LOP3.LUT R135, R6, 0x30, R135, 0xf8, !PT ;  /* 0x0000003006877812 */ /* 0x000fe200078ef887 */
[----:B------:R-:W-:Y:S01]  /*67d0*/  IMAD.MOV.U32 R68, RZ, RZ, RZ ;  /* 0x000000ffff447224 */ /* 0x000fe200078e00ff */
[----:B------:R-:W-:Y:S01]  /*67e0*/  SEL R154, R154, 0xfffffff0, !P1 ;  /* 0xfffffff09a9a7807 */ /* 0x000fe20004800000 */
[----:B------:R-:W-:Y:S01]  /*67f0*/  IMAD.MOV.U32 R147, RZ, RZ, RZ ;  /* 0x000000ffff937224 */ /* 0x000fe200078e00ff */
[----:B------:R-:W-:-:S02]  /*6800*/  SHF.R.S32.HI R3, RZ, 0x4, R153 ;  /* 0x00000004ff037819 */ /* 0x000fc40000011499 */
[----:B------:R-:W-:Y:S02]  /*6810*/  CS2R R148, SRZ ;  /* 0x0000000000947805 */ /* 0x000fe4000001ff00 */
[----:B------:R-:W-:Y:S01]  /*6820*/  LOP3.LUT R135, R135, 0x1e40, R2, 0xf8, !PT ;  /* 0x00001e4087877812 */ /* 0x000fe200078ef802 */
[----:B------:R-:W3:Y:S01]  /*6830*/  LDC.64 R138, c[0x0][0x8b0] ;  /* 0x00022c00ff8a7b82 */ /* 0x000ee20000000a00 */
[----:B------:R-:W4:Y:S01]  /*6840*/  LDS R0, [UR44+0x2e0] ;  /* 0x0002e02cff007984 */ /* 0x000f220008000800 */
[----:B------:R-:W-:Y:S01]  /*6850*/  LOP3.LUT R156, R156, 0x60, RZ, 0xc0, !PT ;  /* 0x000000609c9c7812 */ /* 0x000fe200078ec0ff */
[----:B------:R-:W-:Y:S01]  /*6860*/  IMAD.U32 R155, RZ, RZ, UR4 ;  /* 0x00000004ff9b7e24 */ /* 0x000fe2000f8e00ff */
[----:B------:R-:W-:Y:S01]  /*6870*/  LEA.HI.SX32 R152, R154, R3, 0x1c ;  /* 0x000000039a987211 */ /* 0x000fe200078fe2ff */
[----:B------:R-:W1:Y:S03]  /*6880*/  LDCU UR58, c[0x0][0x370] ;  /* 0x00006e00ff3a77ac */ /* 0x000e660008000800 */
[----:B------:R-:W1:Y:S01]  /*6890*/  LDC.64 R136, c[0x0][0x8a8] ;  /* 0x00022a00ff887b82 */ /* 0x000e620000000a00 */
[----:B------:R-:W1:Y:S01]  /*68a0*/  LDCU UR43, c[0x0][0xb0c] ;  /* 0x00016180ff2b77ac */ /* 0x000e620008000800 */
[----:B------:R-:W1:Y:S01]  /*68b0*/  LDCU UR63, c[0x0][0xb20] ;  /* 0x00016400ff3f77ac */ /* 0x000e620008000800 */
[----:B------:R-:W1:Y:S01]  /*68c0*/  LDCU UR39, c[0x0][0xb30] ;  /* 0x00016600ff2777ac */ /* 0x000e620008000800 */
[----:B------:R-:W1:Y:S01]  /*68d0*/  LDCU.64 UR56, c[0x0][0x888] ;  /* 0x00011100ff3877ac */ /* 0x000e620008000a00 */
[----:B------:R-:W1:Y:S01]  /*68e0*/  LDCU.64 UR40, c[0x0][0xb28] ;  /* 0x00016500ff2877ac */ /* 0x000e620008000a00 */
[----:B------:R-:W1:Y:S01]  /*68f0*/  LDCU.128 UR52, c[0x0][0xb10] ;  /* 0x00016200ff3477ac */ /* 0x000e620008000c00 */
[----:B------:R-:W1:Y:S01]  /*6900*/  LDCU UR47, c[0x0][0x374] ;  /* 0x00006e80ff2f77ac */ /* 0x000e620008000800 */
[----:B------:R-:W-:Y:S01]  /*6910*/  UIADD3 UR60, UPT, UPT, UR44, 0x400, URZ ;  /* 0x000004002c3c7890 */ /* 0x000fe2000fffe0ff */
[----:B--2-4-:R-:W-:-:S11]  /*6920*/  IMAD.IADD R69, R0, 0x1, R69 ;  /* 0x0000000100457824 */ /* 0x014fd600078e0245 */
.L_x_151:
[----:B------:R-:W-:Y:S02]  /*6930*/  LEA R3, R147, UR44, 0x3 ;  /* 0x0000002c93037c11 */ /* 0x000fe4000f8e18ff */
[----:B------:R-:W-:Y:S02]  /*6940*/  SHF.L.U32 R0, R149, 0x1f, RZ ;  /* 0x0000001f95007819 */ /* 0x000fe400000006ff */
[----:B------:R-:W-:Y:S02]  /*6950*/  LEA R5, R147, UR44, 0x4 ;  /* 0x0000002c93057c11 */ /* 0x000fe4000f8e20ff */
[----:B------:R-:W2:Y:S02]  /*6960*/  SYNCS.PHASECHK.TRANS64.TRYWAIT P0, [R3+URZ+0x230], R0 ;  /* 0x00023000030075a7 */ /* 0x000ea400080011ff */
[----:B-12---:R-:W-:Y:S05]  /*6970*/  @!P0 BRA `(.L_x_126) ;  /* 0x0000004c00b48947 */ /* 0x006fea0003800000 */
.L_x_246:
[----:B------:R-:W4:Y:S01]  /*6980*/  LDS.128 R4, [R5+0x2c0] ;  /* 0x0002c00005047984 */ /* 0x000f220000000c00 */
[----:B------:R-:W-:Y:S01]  /*6990*/  UISETP.GE.AND UP0, UPT, UR42, 0x1, UPT ;  /* 0x000000012a00788c */ /* 0x000fe2000bf06270 */
[----:B------:R-:W-:Y:S01]  /*69a0*/  @!PT LDS RZ, [RZ] ;  /* 0x00000000fffff984 */ /* 0x000fe20000000800 */
[----:B------:R-:W-:Y:S01]  /*69b0*/  @!PT LDS RZ, [RZ] ;  /* 0x00000000fffff984 */ /* 0x000fe20000000800 */
[----:B------:R-:W-:Y:S01]  /*69c0*/  @!PT LDS RZ, [RZ] ;  /* 0x00000000fffff984 */ /* 0x000fe20000000800 */
[----:B------:R-:W-:Y:S01]  /*69d0*/  @!PT LDS RZ, [RZ] ;  /* 0x00000000fffff984 */ /* 0x000fe20000000800 */
[----:B------:R1:W-:Y:S06]  /*69e0*/  MEMBAR.ALL.CTA ;  /* 0x0000000000007992 */ /* 0x0003ec0000008000 */
[----:B-1----:R-:W1:Y:S01]  /*69f0*/  FENCE.VIEW.ASYNC.S ;  /* 0x00000000000073c6 */ /* 0x002e620000000000 */
[----:B----4-:R-:W-:Y:S11]  /*6a00*/  LOP3.LUT P0, RZ, R6, 0x1, RZ, 0xc0, !PT ;  /* 0x0000000106ff7812 */ /* 0x010ff6000780c0ff */
[----:B------:R-:W-:Y:S02]  /*6a10*/  @!UPT UIADD3 URZ, UPT, UPT, URZ, URZ, URZ ;  /* 0x000000fffffff290 */ /* 0x000fe4000fffe0ff */
[----:B-1----:R-:W-:Y:S01]  /*6a20*/  VOTEU.ANY UP1, P0 ;  /* 0x0000000000ff7886 */ /* 0x002fe20000020100 */
[----:B------:R-:W-:Y:S01]  /*6a30*/  PLOP3.LUT P0, PT, PT, PT, UP1, 0x80, 0x8 ;  /* 0x000000000008781c */ /* 0x000fe20003f0f018 */
[----:B------:R-:W-:Y:S11]  /*6a40*/  UP2UR UR46, UPR, URZ, 0x2 ;  /* 0x00000002ff2e7883 */ /* 0x000ff60008000000 */
[----:B------:R-:W-:Y:S01]  /*6a50*/  @!UPT UIADD3 URZ, UPT, UPT, URZ, URZ, URZ ;  /* 0x000000fffffff290 */ /* 0x000fe2000fffe0ff */
[----:B--2---:R-:W-:Y:S02]  /*6a60*/  @P0 SHF.R.U32.HI R0, RZ, 0x10, R5 ;  /* 0x00000010ff000819 */ /* 0x004fe40000011605 */
        /* <DEDUP_REMOVED lines=14> */
[----:B------:R-:W-:Y:S02]  /*6b50*/  UISETP.NE.AND UP0, UPT, UR54, 0x1, UPT ;  /* 0x000000013600788c */ /* 0x000fe4000bf05270 */
[----:B------:R-:W-:Y:S02]  /*6b60*/  UIMAD.WIDE.U32 UR8, UR37, UR55, URZ ;  /* 0x00000037250872a5 */ /* 0x000fe4000f8e00ff */
[----:B------:R-:W-:Y:S02]  /*6b70*/  UIMAD.WIDE.U32 UR10, UR38, UR52, URZ ;  /* 0x00000034260a72a5 */ /* 0x000fe4000f8e00ff */
[----:B------:R-:W-:Y:S02]  /*6b80*/  UISETP.NE.AND UP1, UPT, UR43, 0x1, UPT ;  /* 0x000000012b00788c */ /* 0x000fe4000bf25270 */
[----:B------:R-:W-:Y:S01]  /*6b90*/  UISETP.NE.AND UP2, UPT, UR42, 0x1, UPT ;  /* 0x000000012a00788c */ /* 0x000fe2000bf45270 */
[----:B------:R-:W-:Y:S02]  /*6ba0*/  UMOV UR4, UR5 ;  /* 0x0000000500047c82 */ /* 0x000fe40008000000 */
[----:B------:R-:W-:Y:S03]  /*6bb0*/  USHF.R.U32.HI UR5, URZ, UR63, UR4 ;  /* 0x0000003fff057299 */ /* 0x000fe60008011604 */
[----:B------:R-:W-:Y:S02]  /*6bc0*/  UMOV UR4, UR7 ;  /* 0x0000000700047c82 */ /* 0x000fe40008000000 */
[----:B------:R-:W-:Y:S02]  /*6bd0*/  USHF.R.U32.HI UR7, URZ, UR53, UR4 ;  /* 0x00000035ff077299 */ /* 0x000fe40008011604 */
[----:B------:R-:W-:Y:S02]  /*6be0*/  USEL UR4, UR47, UR5, !UP0 ;  /* 0x000000052f047287 */ /* 0x000fe4000c000000 */
[----:B------:R-:W-:Y:S01]  /*6bf0*/  USEL UR7, UR58, UR7, !UP1 ;  /* 0x000000073a077287 */ /* 0x000fe2000c800000 */
[----:B------:R-:W-:Y:S01]  /*6c00*/  UMOV UR5, UR9 ;  /* 0x0000000900057c82 */ /* 0x000fe20008000000 */
[----:B------:R-:W-:Y:S02]  /*6c10*/  UIMAD.WIDE.U32 UR8, UR4, UR40, URZ ;  /* 0x00000028040872a5 */ /* 0x000fe4000f8e00ff */
[----:B------:R-:W-:Y:S03]  /*6c20*/  USHF.R.U32.HI UR6, URZ, UR63, UR5 ;  /* 0x0000003fff067299 */ /* 0x000fe60008011605 */
[----:B------:R-:W-:Y:S01]  /*6c30*/  UMOV UR5, UR11 ;  /* 0x0000000b00057c82 */ /* 0x000fe20008000000 */
[----:B------:R-:W-:Y:S02]  /*6c40*/  UIMAD.WIDE.U32 UR10, UR7, UR40, URZ ;  /* 0x00000028070a72a5 */ /* 0x000fe4000f8e00ff */
[----:B------:R-:W-:Y:S02]  /*6c50*/  USHF.R.U32.HI UR12, URZ, UR53, UR5 ;  /* 0x00000035ff0c7299 */ /* 0x000fe40008011605 */
[----:B------:R-:W-:Y:S01]  /*6c60*/  USEL UR6, UR37, UR6, !UP0 ;  /* 0x0000000625067287 */ /* 0x000fe2000c000000 */
[----:B------:R-:W-:Y:S02]  /*6c70*/  UMOV UR5, UR9 ;  /* 0x0000000900057c82 */ /* 0x000fe40008000000 */
[----:B------:R-:W-:Y:S01]  /*6c80*/  UMOV UR10, UR11 ;  /* 0x0000000b000a7c82 */ /* 0x000fe20008000000 */
[----:B------:R-:W-:Y:S02]  /*6c90*/  @UP2 USHF.R.U32.HI UR4, URZ, UR41, UR5 ;  /* 0x00000029ff042299 */ /* 0x000fe40008011605 */
[----:B------:R-:W-:Y:S02]  /*6ca0*/  @UP2 USHF.R.U32.HI UR7, URZ, UR41, UR10 ;  /* 0x00000029ff072299 */ /* 0x000fe4000801160a */
[----:B------:R-:W-:Y:S02]  /*6cb0*/  UIMAD UR4, UR42, UR4, URZ ;  /* 0x000000042a0472a4 */ /* 0x000fe4000f8e02ff */
[----:B------:R-:W-:Y:S02]  /*6cc0*/  UIMAD.WIDE.U32 UR10, UR6, UR40, URZ ;  /* 0x00000028060a72a5 */ /* 0x000fe4000f8e00ff */
[----:B------:R-:W-:Y:S02]  /*6cd0*/  USEL UR5, UR38, UR12, !UP1 ;  /* 0x0000000c26057287 */ /* 0x000fe4000c800000 */
[----:B------:R-:W-:Y:S02]  /*6ce0*/  UIMAD UR8, UR42, UR7, URZ ;  /* 0x000000072a0872a4 */ /* 0x000fe4000f8e02ff */
[----:B------:R-:W-:Y:S03]  /*6cf0*/  UISETP.GE.AND UP0, UPT, UR6, UR4, UPT ;  /* 0x000000040600728c */ /* 0x000fe6000bf06270 */
[----:B------:R-:W-:Y:S01]  /*6d00*/  UMOV UR4, UR11 ;  /* 0x0000000b00047c82 */ /* 0x000fe20008000000 */
[----:B------:R-:W-:Y:S02]  /*6d10*/  UISETP.GE.OR UP0, UPT, UR5, UR8, UP0 ;  /* 0x000000080500728c */ /* 0x000fe40008706670 */
[----:B------:R-:W-:Y:S02]  /*6d20*/  USHF.R.U32.HI UR4, URZ, UR41, UR4 ;  /* 0x00000029ff047299 */ /* 0x000fe40008011604 */
[----:B------:R-:W-:Y:S02]  /*6d30*/  UIMAD.WIDE.U32 UR8, UR5, UR40, URZ ;  /* 0x00000028050872a5 */ /* 0x000fe4000f8e00ff */
[----:B------:R-:W-:Y:S02]  /*6d40*/  USEL UR11, UR6, UR4, !UP2 ;  /* 0x00000004060b7287 */ /* 0x000fe4000d000000 */
[----:B------:R-:W-:Y:S02]  /*6d50*/  UIADD3 UR8, UPT, UPT, -UR5, URZ, URZ ;  /* 0x000000ff05087290 */ /* 0x000fe4000fffe1ff */
[----:B------:R-:W-:Y:S01]  /*6d60*/  UIADD3 UR10, UPT, UPT, -UR11, URZ, URZ ;  /* 0x000000ff0b0a7290 */ /* 0x000fe2000fffe1ff */
[----:B------:R-:W-:Y:S01]  /*6d70*/  @!UP0 UMOV UR4, UR9 ;  /* 0x0000000900048c82 */ /* 0x000fe20008000000 */
[----:B------:R-:W-:Y:S02]  /*6d80*/  UIADD3 UR9, UPT, UPT, -UR6, URZ, URZ ;  /* 0x000000ff06097290 */ /* 0x000fe4000fffe1ff */
[----:B------:R-:W-:Y:S02]  /*6d90*/  @!UP0 USHF.R.U32.HI UR4, URZ, UR41, UR4 ;  /* 0x00000029ff048299 */ /* 0x000fe40008011604 */
[----:B------:R-:W-:Y:S02]  /*6da0*/  UIMAD UR10, UR42, UR10, UR6 ;  /* 0x0000000a2a0a72a4 */ /* 0x000fe4000f8e0206 */
[----:B------:R-:W-:Y:S04]  /*6db0*/  @!UP0 USEL UR4, UR5, UR4, !UP2 ;  /* 0x0000000405048287 */ /* 0x000fe8000d000000 */
[----:B------:R-:W-:Y:S02]  /*6dc0*/  @!UP0 UIMAD UR10, UR7, UR10, UR4 ;  /* 0x0000000a070a82a4 */ /* 0x000fe4000f8e0204 */
[----:B------:R-:W-:Y:S02]  /*6dd0*/  @!UP0 UIADD3 UR11, UPT, UPT, UR11, -UR4, URZ ;  /* 0x800000040b0b8290 */ /* 0x000fe4000fffe0ff */
[----:B------:R-:W-:Y:S02]  /*6de0*/  UIMAD UR7, UR43, UR8, UR38 ;  /* 0x000000082b0772a4 */ /* 0x000fe4000f8e0226 */
[----:B------:R-:W-:Y:S02]  /*6df0*/  @!UP0 UIMAD UR6, UR11, UR42, UR5 ;  /* 0x0000002a0b0682a4 */ /* 0x000fe4000f8e0205 */
[----:B------:R-:W-:Y:S01]  /*6e00*/  UIMAD UR4, UR54, UR9, UR37 ;  /* 0x00000009360472a4 */ /* 0x000fe2000f8e0225 */
[----:B------:R-:W-:Y:S02]  /*6e10*/  @!UP0 UMOV UR5, UR10 ;  /* 0x0000000a00058c82 */ /* 0x000fe40008000000 */
[----:B------:R-:W-:Y:S02]  /*6e20*/  UIMAD UR38, UR5, UR43, UR7 ;  /* 0x0000002b052672a4 */ /* 0x000fe4000f8e0207 */
[----:B------:R-:W-:Y:S11]  /*6e30*/  UIMAD UR37, UR6, UR54, UR4 ;  /* 0x00000036062572a4 */ /* 0x000ff6000f8e0204 */
[----:B------:R-:W-:Y:S01]  /*6e40*/  @!UPT UIADD3 URZ, UPT, UPT, URZ, URZ, URZ ;  /* 0x000000fffffff290 */ /* 0x000fe2000fffe0ff */
.L_x_127:
[----:B------:R-:W-:Y:S01]  /*6e50*/  UISETP.NE.AND UP0, UPT, UR39, 0x1, UPT ;  /* 0x000000012700788c */ /* 0x000fe2000bf05270 */
[----:B------:R-:W-:Y:S01]  /*6e60*/  IADD3 R147, PT, PT, R147, 0x1, RZ ;  /* 0x0000000193937810 */ /* 0x000fe20007ffe0ff */
[----:B------:R-:W-:Y:S02]  /*6e70*/  USHF.L.U32 UR50, UR16, 0x7, URZ ;  /* 0x0000000710327899 */ /* 0x000fe400080006ff */
[----:B------:R-:W-:Y:S07]  /*6e80*/  USHF.L.U32 UR49, UR20, 0x7, URZ ;  /* 0x0000000714317899 */ /* 0x000fee00080006ff */
[----:B------:R-:W2:Y:S01]  /*6e90*/  @!UP0 LDCU.128 UR12, c[0x0][0xb10] ;  /* 0x00016200ff0c87ac */ /* 0x000ea20008000c00 */
[----:B------:R-:W4:Y:S01]  /*6ea0*/  @!UP0 LDCU UR5, c[0x0][0xb0c] ;  /* 0x00016180ff0587ac */ /* 0x000f220008000800 */
[----:B------:R-:W3:Y:S01]  /*6eb0*/  @!UP0 LDCU UR10, c[0x0][0xb20] ;  /* 0x00016400ff0a87ac */ /* 0x000ee20008000800 */
[----:B--2---:R-:W-:Y:S02]  /*6ec0*/  UIMAD.WIDE.U32 UR8, UR38, UR12, URZ ;  /* 0x0000000c260872a5 */ /* 0x004fe4000f8e00ff */
[----:B------:R-:W-:Y:S02]  /*6ed0*/  UIMAD.WIDE.U32 UR6, UR37, UR15, URZ ;  /* 0x0000000f250672a5 */ /* 0x000fe4000f8e00ff */
[----:B------:R-:W-:Y:S03]  /*6ee0*/  @!UP0 UISETP.NE.AND UP1, UPT, UR14, 0x1, UPT ;  /* 0x000000010e00888c */ /* 0x000fe6000bf25270 */
[----:B------:R-:W-:Y:S01]  /*6ef0*/  @!UP0 UMOV UR4, UR9 ;  /* 0x0000000900048c82 */ /* 0x000fe20008000000 */
[----:B----4-:R-:W-:Y:S02]  /*6f00*/  @!UP0 UISETP.NE.AND UP2, UPT, UR5, 0x1, UPT ;  /* 0x000000010500888c */ /* 0x010fe4000bf45270 */
[----:B------:R-:W-:Y:S01]  /*6f10*/  @!UP0 USHF.R.U32.HI UR4, URZ, UR13, UR4 ;  /* 0x0000000dff048299 */ /* 0x000fe20008011604 */
[----:B------:R-:W-:Y:S02]  /*6f20*/  @!UP0 UMOV UR6, UR7 ;  /* 0x0000000700068c82 */ /* 0x000fe40008000000 */
[----:B---3--:R-:W-:Y:S02]  /*6f30*/  @!UP0 USHF.R.U32.HI UR6, URZ, UR10, UR6 ;  /* 0x0000000aff068299 */ /* 0x008fe40008011606 */
[----:B------:R-:W-:Y:S02]  /*6f40*/  @!UP0 USEL UR7, UR38, UR4, !UP2 ;  /* 0x0000000426078287 */ /* 0x000fe4000d000000 */
[----:B------:R-:W-:Y:S04]  /*6f50*/  @!UP0 USEL UR6, UR37, UR6, !UP1 ;  /* 0x0000000625068287 */ /* 0x000fe8000c800000 */
[----:B------:R-:W-:Y:S02]  /*6f60*/  @!UP0 UIADD3 UR4, UPT, UPT, -UR7, UR6, URZ ;  /* 0x0000000607048290 */ /* 0x000fe4000fffe1ff */
[----:B------:R-:W-:Y:S02]  /*6f70*/  @!UP0 UIADD3 UR6, UPT, UPT, UR7, -UR6, URZ ;  /* 0x8000000607068290 */ /* 0x000fe4000fffe0ff */
[----:B------:R-:W-:Y:S02]  /*6f80*/  @!UP0 UIMAD UR38, UR4, UR5, UR38 ;  /* 0x00000005042682a4 */ /* 0x000fe4000f8e0226 */
[----:B------:R-:W-:Y:S02]  /*6f90*/  @!UP0 UIMAD UR37, UR6, UR14, UR37 ;  /* 0x0000000e062582a4 */ /* 0x000fe4000f8e0225 */
[----:B------:R-:W-:Y:S09]  /*6fa0*/  ULOP3.LUT UP0, URZ, UR60, 0x1b0, URZ, 0xc0, !UPT ;  /* 0x000001b03cff7892 */ /* 0x000ff2000f80c0ff */
[----:B------:R-:W-:Y:S05]  /*6fb0*/  BRA.U !UP0, `(.L_x_128) ;  /* 0x0000000108407547 */ /* 0x000fea000b800000 */
[----:B------:R-:W2:Y:S01]  /*6fc0*/  LDCU.64 UR8, c[0x4][0x80] ;  /* 0x01001000ff0877ac */ /* 0x000ea20008000a00 */
[----:B------:R-:W-:Y:S01]  /*6fd0*/  MOV R3, 0x0 ;  /* 0x0000000000037802 */ /* 0x000fe20000000f00 */
[----:B------:R-:W-:Y:S02]  /*6fe0*/  HFMA2 R12, -RZ, RZ, 0, 5.9604644775390625e-08 ;  /* 0x00000001ff0c7431 */ /* 0x000fe400000001ff */
[----:B------:R-:W-:Y:S02]  /*6ff0*/  IMAD.MOV.U32 R8, RZ, RZ, 0x70 ;  /* 0x00000070ff087424 */ /* 0x000fe400078e00ff */
[----:B------:R-:W-:Y:S01]  /*7000*/  IMAD.MOV.U32 R13, RZ, RZ, RZ ;  /* 0x000000ffff0d7224 */ /* 0x000fe200078e00ff */
[----:B------:R-:W3:Y:S01]  /*7010*/  LDCU.64 UR6, c[0x4][0x88] ;  /* 0x01001100ff0677ac */ /* 0x000ee20008000a00 */
[----:B------:R-:W4:Y:S01]  /*7020*/  LDC.64 R2, c[0x4][R3] ;  /* 0x0100000003027b82 */ /* 0x000f220000000a00 */
[----:B------:R-:W1:Y:S01]  /*7030*/  LDCU.64 UR4, c[0x4][0x8] ;  /* 0x01000100ff0477ac */ /* 0x000e620008000a00 */
[----:B--2---:R-:W-:Y:S01]  /*7040*/  MOV R5, UR9 ;  /* 0x0000000900057c02 */ /* 0x004fe20008000f00 */
[----:B------:R-:W-:Y:S01]  /*7050*/  IMAD.U32 R4, RZ, RZ, UR8 ;  /* 0x00000008ff047e24 */ /* 0x000fe2000f8e00ff */
[----:B---3--:R-:W-:Y:S01]  /*7060*/  MOV R7, UR7 ;  /* 0x0000000700077c02 */ /* 0x008fe20008000f00 */
[----:B------:R-:W-:Y:S01]  /*7070*/  IMAD.U32 R6, RZ, RZ, UR6 ;  /* 0x00000006ff067e24 */ /* 0x000fe2000f8e00ff */
[----:B-1----:R-:W-:Y:S01]  /*7080*/  MOV R11, UR5 ;  /* 0x00000005000b7c02 */ /* 0x002fe20008000f00 */
[----:B------:R-:W-:Y:S02]  /*7090*/  IMAD.U32 R10, RZ, RZ, UR4 ;  /* 0x00000004ff0a7e24 */ /* 0x000fe4000f8e00ff */
[----:B------:R-:W-:Y:S07]  /*70a0*/  LEPC R20, `(.L_x_128) ;  /* 0x000000001014794e */ /* 0x000fee0000000000 */
[----:B----45:R-:W-:Y:S05]  /*70b0*/  CALL.ABS.NOINC R2 ;  /* 0x0000000002007343 */ /* 0x030fea0003c00000 */
.L_x_128:
[----:B------:R-:W-:Y:S01]  /*70c0*/  LOP3.LUT P0, RZ, R155, 0x1b0, RZ, 0xc0, !PT ;  /* 0x000001b09bff7812 */ /* 0x000fe2000780c0ff */
[----:B------:R-:W-:Y:S11]  /*70d0*/  BSSY.RECONVERGENT B6, `(.L_x_129) ;  /* 0x0000013000067945 */ /* 0x000ff60003800200 */
[----:B------:R-:W-:Y:S01]  /*70e0*/  @!UPT UIADD3 URZ, UPT, UPT, URZ, URZ, URZ ;  /* 0x000000fffffff290 */ /* 0x000fe2000fffe0ff */
[----:B------:R-:W-:Y:S05]  /*70f0*/  @!P0 BRA `(.L_x_130) ;  /* 0x0000000000408947 */ /* 0x000fea0003800000 */
        /* <DEDUP_REMOVED lines=16> */
.L_x_130:
[----:B------:R-:W-:Y:S05]  /*7200*/  BSYNC.RECONVERGENT B6 ;  /* 0x0000000000067941 */ /* 0x000fea0003800200 */
.L_x_129:
[----:B------:R-:W-:Y:S02]  /*7210*/  ISETP.NE.U32.AND P0, PT, RZ, UR56, PT ;  /* 0x00000038ff007c0c */ /* 0x000fe4000bf05070 */
[C---:B------:R-:W-:Y:S02]  /*7220*/  ISETP.NE.U32.AND P4, PT, R142.reuse, RZ, PT ;  /* 0x000000ff8e00720c */ /* 0x040fe40003f85070 */
[----:B------:R-:W-:Y:S02]  /*7230*/  ISETP.NE.U32.AND P1, PT, R142, RZ, PT ;  /* 0x000000ff8e00720c */ /* 0x000fe40003f25070 */
[----:B------:R-:W-:Y:S02]  /*7240*/  ISETP.NE.AND.EX P0, PT, RZ, UR57, PT, P0 ;  /* 0x00000039ff007c0c */ /* 0x000fe4000bf05300 */
[C---:B------:R-:W-:Y:S02]  /*7250*/  ISETP.NE.AND.EX P4, PT, R143.reuse, RZ, PT, P4 ;  /* 0x000000ff8f00720c */ /* 0x040fe40003f85340 */
[----:B------:R-:W-:Y:S02]  /*7260*/  ISETP.NE.AND.EX P1, PT, R143, RZ, P0, P1 ;  /* 0x000000ff8f00720c */ /* 0x000fe40000725310 */
[----:B------:R-:W-:Y:S02]  /*7270*/  ISETP.NE.U32.AND P5, PT, R138, RZ, PT ;  /* 0x000000ff8a00720c */ /* 0x000fe40003fa5070 */
[----:B------:R-:W-:Y:S02]  /*7280*/  ISETP.NE.U32.AND P2, PT, RZ, UR56, PT ;  /* 0x00000038ff007c0c */ /* 0x000fe4000bf45070 */
[----:B------:R-:W-:Y:S02]  /*7290*/  PLOP3.LUT P0, PT, PT, PT, PT, 0x8, 0x80 ;  /* 0x000000000080781c */ /* 0x000fe40003f0e170 */
[----:B------:R-:W-:Y:S02]  /*72a0*/  ISETP.NE.AND.EX P5, PT, R139, RZ, PT, P5 ;  /* 0x000000ff8b00720c */ /* 0x000fe40003fa5350 */
[----:B------:R-:W-:Y:S03]  /*72b0*/  ISETP.NE.AND.EX P2, PT, RZ, UR57, PT, P2 ;  /* 0x00000039ff007c0c */ /* 0x000fe6000bf45320 */
[----:B------:R-:W-:Y:S01]  /*72c0*/  @!P1 PLOP3.LUT P0, PT, P4, PT, PT, 0x80, 0x8 ;  /* 0x000000000008981c */ /* 0x000fe2000270f070 */
[----:B------:R-:W-:Y:S01]  /*72d0*/  @!UPT UIADD3 URZ, UPT, UPT, URZ, URZ, URZ ;  /* 0x000000fffffff290 */ /* 0x000fe2000fffe0ff */
[----:B------:R-:W-:Y:S11]  /*72e0*/  @!P4 BRA `(.L_x_131) ;  /* 0x000000000030c947 */ /* 0x000ff60003800000 */
[----:B------:R-:W-:Y:S01]  /*72f0*/  ISETP.NE.U32.AND P3, PT, R140, RZ, PT ;  /* 0x000000ff8c00720c */ /* 0x000fe20003f65070 */
[----:B------:R-:W2:Y:S01]  /*7300*/  LDCU.64 UR4, c[0x0][0x358] ;  /* 0x00006b00ff0477ac */ /* 0x000ea20008000a00 */
[----:B------:R-:W-:Y:S02]  /*7310*/  IMAD.MOV.U32 R144, RZ, RZ, 0x1 ;  /* 0x00000001ff907424 */ /* 0x000fe400078e00ff */
[----:B------:R-:W-:Y:S11]  /*7320*/  ISETP.NE.AND.EX P3, PT, R141, RZ, PT, P3 ;  /* 0x000000ff8d00720c */ /* 0x000ff60003f65330 */
[----:B------:R-:W-:Y:S02]  /*7330*/  @!UPT UIADD3 URZ, UPT, UPT, URZ, URZ, URZ ;  /* 0x000000fffffff290 */ /* 0x000fe4000fffe0ff */
[----:B------:R-:W3:Y:S01]  /*7340*/  @P3 LDC.64 R2, c[0x0][0x888] ;  /* 0x00022200ff023b82 */ /* 0x000ee20000000a00 */
[----:B-1----:R-:W-:Y:S04]  /*7350*/  @P3 IMAD R0, R142, UR36, RZ ;  /* 0x000000248e003c24 */ /* 0x002fe8000f8e02ff */
[----:B---3--:R-:W-:Y:S04]  /*7360*/  @P3 IMAD.WIDE R2, R0, 0x4, R2 ;  /* 0x0000000400023825 */ /* 0x008fe800078e0202 */
[----:B------:R-:W-:Y:S01]  /*7370*/  HFMA2 R0, -RZ, RZ, 0, 5.9604644775390625e-08 ;  /* 0x00000001ff007431 */ /* 0x000fe200000001ff */
[----:B--2--5:R2:W5:Y:S04]  /*7380*/  @P3 LDG.E R72, desc[UR4][R2.64] ;  /* 0x0000000402483981 */ /* 0x024568000c1e1900 */
[----:B------:R-:W-:Y:S01]  /*7390*/  @!P3 PRMT R144, R0, 0x7610, R144 ;  /* 0x000076100090b816 */ /* 0x000fe20000000090 */
[----:B--2---:R-:W3:Y:S06]  /*73a0*/  @!P3 LDC R72, c[0x0][0x880] ;  /* 0x00022000ff48bb82 */ /* 0x004eec0000000800 */
.L_x_131:
[----:B------:R-:W-:Y:S05]  /*73b0*/  @!P5 BRA `(.L_x_132) ;  /* 0x000000000024d947 */ /* 0x000fea0003800000 */
[----:B------:R-:W-:Y:S01]  /*73c0*/  ISETP.NE.U32.AND P3, PT, R136, RZ, PT ;  /* 0x000000ff8800720c */ /* 0x000fe20003f65070 */
[----:B------:R-:W2:Y:S03]  /*73d0*/  LDCU.64 UR4, c[0x0][0x358] ;  /* 0x00006b00ff0477ac */ /* 0x000ea60008000a00 */
[----:B------:R-:W-:Y:S11]  /*73e0*/  ISETP.NE.AND.EX P3, PT, R137, RZ, PT, P3 ;  /* 0x000000ff8900720c */ /* 0x000ff60003f65330 */
[----:B------:R-:W-:Y:S02]  /*73f0*/  @!UPT UIADD3 URZ, UPT, UPT, URZ, URZ, URZ ;  /* 0x000000fffffff290 */ /* 0x000fe4000fffe0ff */
[----:B------:R-:W4:Y:S01]  /*7400*/  @P3 LDC.64 R2, c[0x0][0x8a8] ;  /* 0x00022a00ff023b82 */ /* 0x000f220000000a00 */
[----:B-1----:R-:W-:Y:S04]  /*7410*/  @P3 IMAD R0, R138, UR36, RZ ;  /* 0x000000248a003c24 */ /* 0x002fe8000f8e02ff */
[----:B----4-:R-:W-:Y:S05]  /*7420*/  @P3 IMAD.WIDE R2, R0, 0x4, R2 ;  /* 0x0000000400023825 */ /* 0x010fea00078e0202 */
[----:B--2--5:R2:W5:Y:S02]  /*7430*/  @P3 LDG.E R70, desc[UR4][R2.64] ;  /* 0x0000000402463981 */ /* 0x024564000c1e1900 */
[----:B--2---:R-:W4:Y:S02]  /*7440*/  @!P3 LDC R70, c[0x0][0x8a0] ;  /* 0x00022800ff46bb82 */ /* 0x004f240000000800 */
.L_x_132:
[----:B---3-5:R-:W-:Y:S01]  /*7450*/  ISETP.NE.AND P3, PT, R72, RZ, PT ;  /* 0x000000ff4800720c */ /* 0x028fe20003f65270 */
[----:B------:R-:W-:Y:S01]  /*7460*/  BSSY B1, `(.L_x_133) ;  /* 0x0000047000017945 */ /* 0x000fe20003800000 */
[----:B------:R-:W-:Y:S01]  /*7470*/  SEL R7, RZ, 0xffffffff, P2 ;  /* 0xffffffffff077807 */ /* 0x000fe20001000000 */
[----:B------:R-:W-:Y:S01]  /*7480*/  IMAD.MOV.U32 R78, RZ, RZ, 0x1 ;  /* 0x00000001ff4e7424 */ /* 0x000fe200078e00ff */
[----:B-1----:R-:W-:Y:S01]  /*7490*/  @!P1 SEL R0, RZ, 0xffffffff, P3 ;  /* 0xffffffffff009807 */ /* 0x002fe20001800000 */
[----:B------:R-:W-:Y:S01]  /*74a0*/  IMAD R71, R68, 0x80, R69 ;  /* 0x0000008044477824 */ /* 0x000fe200078e0245 */
[----:B------:R-:W-:Y:S02]  /*74b0*/  LOP3.LUT P2, RZ, R144, 0xff, RZ, 0xc0, !PT ;  /* 0x000000ff90ff7812 */ /* 0x000fe4000784c0ff */
[----:B------:R-:W-:Y:S02]  /*74c0*/  CS2R R98, SRZ ;  /* 0x0000000000627805 */ /* 0x000fe4000001ff00 */
[----:B------:R-:W-:Y:S02]  /*74d0*/  LEA R3, R150, UR44, 0x3 ;  /* 0x0000002c96037c11 */ /* 0x000fe4000f8e18ff */
[----:B------:R-:W-:Y:S02]  /*74e0*/  CS2R R96, SRZ ;  /* 0x0000000000607805 */ /* 0x000fe4000001ff00 */
[----:B------:R-:W-:Y:S02]  /*74f0*/  @P0 SEL R0, R7, R0, !P2 ;  /* 0x0000000007000207 */ /* 0x000fe40005000000 */
[----:B------:R-:W-:Y:S02]  /*7500*/  CS2R R94, SRZ ;  /* 0x00000000005e7805 */ /* 0x000fe4000001ff00 */
[----:B------:R-:W-:Y:S02]  /*7510*/  LEA R146, R68, UR44, 0x3 ;  /* 0x0000002c44927c11 */ /* 0x000fe4000f8e18ff */
[----:B------:R-:W-:Y:S02]  /*7520*/  CS2R R92, SRZ ;  /* 0x00000000005c7805 */ /* 0x000fe4000001ff00 */
[----:B------:R-:W-:Y:S02]  /*7530*/  @!P1 LOP3.LUT R0, R0, 0x1, RZ, 0xc0, !PT ;  /* 0x0000000100009812 */ /* 0x000fe400078ec0ff */
[----:B------:R-:W-:Y:S02]  /*7540*/  CS2R R86, SRZ ;  /* 0x0000000000567805 */ /* 0x000fe4000001ff00 */
[----:B------:R-:W-:Y:S02]  /*7550*/  SHF.L.U32 R5, R151, 0x1f, RZ ;  /* 0x0000001f97057819 */ /* 0x000fe400000006ff */
[----:B------:R-:W-:Y:S02]  /*7560*/  CS2R R84, SRZ ;  /* 0x0000000000547805 */ /* 0x000fe4000001ff00 */
[----:B------:R-:W-:Y:S02]  /*7570*/  ISETP.NE.U32.OR P6, PT, R0, 0x1, P1 ;  /* 0x000000010000780c */ /* 0x000fe40000fc5470 */
[----:B------:R-:W-:Y:S02]  /*7580*/  CS2R R82, SRZ ;  /* 0x0000000000527805 */ /* 0x000fe4000001ff00 */
[----:B------:R-:W-:Y:S02]  /*7590*/  SEL R0, RZ, 0xffffffff, P3 ;  /* 0xffffffffff007807 */ /* 0x000fe40001800000 */
[----:B------:R-:W-:Y:S02]  /*75a0*/  CS2R R80, SRZ ;  /* 0x0000000000507805 */ /* 0x000fe4000001ff00 */
[----:B------:R-:W-:Y:S02]  /*75b0*/  P2R R88, PR, RZ, 0x40 ;  /* 0x00000040ff587803 */ /* 0x000fe40000000000 */
[----:B------:R-:W-:Y:S04]  /*75c0*/  @P4 SEL R0, R7, R0, !P2 ;  /* 0x0000000007004207 */ /* 0x000fe80005000000 */
[----:B------:R-:W-:Y:S02]  /*75d0*/  LOP3.LUT R0, R0, 0x1, RZ, 0xc0, !PT ;  /* 0x0000000100007812 */ /* 0x000fe400078ec0ff */
[----:B------:R-:W-:Y:S02]  /*75e0*/  @P6 SHF.L.U32 R2, R148, 0x1f, RZ ;  /* 0x0000001f94026819 */ /* 0x000fe400000006ff */
[----:B------:R-:W-:Y:S02]  /*75f0*/  ISETP.NE.U32.AND P5, PT, R0, 0x1, PT ;  /* 0x000000010000780c */ /* 0x000fe40003fa5070 */
[----:B------:R-:W1:Y:S02]  /*7600*/  @P6 SYNCS.PHASECHK.TRANS64.TRYWAIT P1, [R3+URZ+0x200], R2 ;  /* 0x00020002030065a7 */ /* 0x000e6400080211ff */
[----:B------:R-:W-:Y:S01]  /*7610*/  P2R R79, PR, RZ, 0x20 ;  /* 0x00000020ff4f7803 */ /* 0x000fe20000000000 */
[----:B------:R2:W3:Y:S01]  /*7620*/  SYNCS.PHASECHK.TRANS64.TRYWAIT P0, [R146+URZ+0x250], R5 ;  /* 0x00025005920075a7 */ /* 0x0004e200080011ff */
[----:B-1----:R-:W-:Y:S01]  /*7630*/  @P6 SEL R78, RZ, 0x1, !P1 ;  /* 0x00000001ff4e6807 */ /* 0x002fe20004800000 */
[----:B--2---:R-:W-:Y:S06]  /*7640*/  @!P6 BRA `(.L_x_134) ;  /* 0x0000000000a0e947 */ /* 0x004fec0003800000 */
[----:B------:R-:W-:Y:S01]  /*7650*/  @P5 IMAD R7, R150, 0x2000, R135 ;  /* 0x0000200096075824 */ /* 0x000fe200078e0287 */
[----:B------:R-:W-:Y:S01]  /*7660*/  ISETP.NE.AND P1, PT, R78, RZ, PT ;  /* 0x000000ff4e00720c */ /* 0x000fe20003f25270 */
[----:B------:R-:W-:Y:S01]  /*7670*/  BSSY B0, `(.L_x_135) ;  /* 0x0000011000007945 */ /* 0x000fe20003800000 */
[----:B------:R-:W-:Y:S01]  /*7680*/  CS2R R82, SRZ ;  /* 0x0000000000527805 */ /* 0x000fe2000001ff00 */
[----:B------:R-:W-:Y:S01]  /*7690*/  @P5 VIADD R9, R7, UR44 ;  /* 0x0000002c07095c36 */ /* 0x000fe20008000000 */
[----:B------:R-:W-:Y:S02]  /*76a0*/  CS2R R80, SRZ ;  /* 0x0000000000507805 */ /* 0x000fe4000001ff00 */
[----:B------:R-:W-:Y:S02]  /*76b0*/  CS2R R86, SRZ ;  /* 0x0000000000567805 */ /* 0x000fe4000001ff00 */
[----:B------:R-:W-:Y:S01]  /*76c0*/  CS2R R84, SRZ ;  /* 0x0000000000547805 */ /* 0x000fe2000001ff00 */
[--C-:B------:R-:W-:Y:S01]  /*76d0*/  @P5 IMAD.IADD R6, R154, 0x1, R9.reuse ;  /* 0x000000019a065824 */ /* 0x100fe200078e0209 */
[----:B------:R-:W-:Y:S01]  /*76e0*/  CS2R R94, SRZ ;  /* 0x00000000005e7805 */ /* 0x000fe2000001ff00 */
[--C-:B------:R-:W-:Y:S01]  /*76f0*/  @P5 IMAD.IADD R4, R153, 0x1, R9.reuse ;  /* 0x0000000199045824 */ /* 0x100fe200078e0209 */
[----:B------:R-:W-:Y:S01]  /*7700*/  CS2R R92, SRZ ;  /* 0x00000000005c7805 */ /* 0x000fe2000001ff00 */
[----:B------:R-:W-:Y:S01]  /*7710*/  @P5 IMAD R2, R152, 0x10, R9 ;  /* 0x0000001098025824 */ /* 0x000fe200078e0209 */
[----:B------:R-:W-:Y:S02]  /*7720*/  CS2R R98, SRZ ;  /* 0x0000000000627805 */ /* 0x000fe4000001ff00 */
[----:B------:R-:W-:Y:S01]  /*7730*/  CS2R R96, SRZ ;  /* 0x0000000000607805 */ /* 0x000fe2000001ff00 */
[----:B------:R-:W-:Y:S06]  /*7740*/  @P1 BRA `(.L_x_136) ;  /* 0x00000000000c1947 */ /* 0x000fec0003800000 */
[----:B------:R-:W-:Y:S04]  /*7750*/  SHF.L.U32 R0, R148, 0x1f, RZ ;  /* 0x0000001f94007819 */ /* 0x000fe800000006ff */
[----:B------:R-:W1:Y:S02]  /*7760*/  SYNCS.PHASECHK.TRANS64.TRYWAIT P1, [R3+URZ+0x200], R0 ;  /* 0x00020000030075a7 */ /* 0x000e6400080211ff */
[----:B-1----:R-:W-:Y:S05]  /*7770*/  @!P1 BRA `(.L_x_137) ;  /* 0x0000004000489947 */ /* 0x002fea0003800000 */
.L_x_136:
[----:B------:R-:W-:Y:S05]  /*7780*/  BSYNC B0 ;  /* 0x0000000000007941 */ /* 0x000fea0003800000 */
.L_x_135:
[----:B------:R-:W-:Y:S01]  /*7790*/  ISETP.NE.AND P1, PT, R79, RZ, PT ;  /* 0x000000ff4f00720c */ /* 0x000fe20003f25270 */
[----:B-1----:R-:W-:Y:S02]  /*77a0*/  VIADD R3, R3, 0x210 ;  /* 0x0000021003037836 */ /* 0x002fe40000000000 */
[----:B------:R-:W-:Y:S02]  /*77b0*/  IMAD.U32 R0, RZ, RZ, UR45 ;  /* 0x0000002dff007e24 */ /* 0x000fe4000f8e00ff */
[----:B------:R-:W-:Y:S03]  /*77c0*/  VIADD R150, R150, 0x1 ;  /* 0x0000000196967836 */ /* 0x000fe60000000000 */
[----:B------:R-:W-:Y:S05]  /*77d0*/  PRMT R0, R0, 0x654, R3 ;  /* 0x0000065400007816 */ /* 0x000fea0000000003 */
[----:B------:R1:W2:Y:S04]  /*77e0*/  @P1 LDS.128 R80, [R7+UR44+0x400] ;  /* 0x0004002c07501984 */ /* 0x0002a80008000c00 */
[----:B------:R1:W1:Y:S04]  /*77f0*/  @P1 LDS.128 R84, [R6+0x400] ;  /* 0x0004000006541984 */ /* 0x0002680000000c00 */
[----:B------:R1:W1:Y:S04]  /*7800*/  @P1 LDS.128 R92, [R4+0x400] ;  /* 0x00040000045c1984 */ /* 0x0002680000000c00 */
[----:B------:R1:W1:Y:S01]  /*7810*/  @P1 LDS.128 R96, [R2+0x400] ;  /* 0x0004000002601984 */ /* 0x0002620000000c00 */
[C---:B------:R-:W-:Y:S01]  /*7820*/  ISETP.NE.AND P1, PT, R150.reuse, 0x2, PT ;  /* 0x000000029600780c */ /* 0x040fe20003f25270 */
[----:B------:R-:W-:Y:S01]  /*7830*/  @!PT LDS RZ, [RZ] ;  /* 0x00000000fffff984 */ /* 0x000fe20000000800 */
[----:B------:R-:W-:Y:S01]  /*7840*/  @!PT LDS RZ, [RZ] ;  /* 0x00000000fffff984 */ /* 0x000fe20000000800 */
[----:B------:R-:W-:Y:S01]  /*7850*/  @!PT LDS RZ, [RZ] ;  /* 0x00000000fffff984 */ /* 0x000fe20000000800 */
[----:B------:R-:W-:Y:S01]  /*7860*/  @!PT LDS RZ, [RZ] ;  /* 0x00000000fffff984 */ /* 0x000fe20000000800 */
[----:B------:R5:W-:Y:S06]  /*7870*/  MEMBAR.ALL.CTA ;  /* 0x0000000000007992 */ /* 0x000bec0000008000 */
[----:B-----5:R-:W5:Y:S01]  /*7880*/  FENCE.VIEW.ASYNC.S ;  /* 0x00000000000073c6 */ /* 0x020f620000000000 */
[----:B------:R-:W-:Y:S02]  /*7890*/  SEL R3, RZ, 0x1, P1 ;  /* 0x00000001ff037807 */ /* 0x000fe40000800000 */
[----:B------:R-:W-:Y:S02]  /*78a0*/  SEL R150, R150, RZ, P1 ;  /* 0x000000ff96967207 */ /* 0x000fe40000800000 */
[----:B------:R-:W-:Y:S01]  /*78b0*/  LOP3.LUT R148, R148, R3, RZ, 0x3c, !PT ;  /* 0x0000000394947212 */ /* 0x000fe200078e3cff */
[----:B-----5:R1:W-:Y:S06]  /*78c0*/  SYNCS.ARRIVE.TRANS64.RED.A1T0 RZ, [R0+URZ], RZ ;  /* 0x000000ff00ff79a7 */ /* 0x0203ec00081004ff */
.L_x_134:
[----:B------:R-:W-:Y:S05]  /*78d0*/  BSYNC B1 ;  /* 0x0000000000017941 */ /* 0x000fea0003800000 */
.L_x_133:
[----:B-1----:R-:W-:Y:S04]  /*78e0*/  SHF.R.U32.HI R0, RZ, 0x15, R71 ;  /* 0x00000015ff007819 */ /* 0x002fe80000011647 */
[----:B------:R-:W-:Y:S01]  /*78f0*/  LOP3.LUT P1, RZ, R0, 0x3, R145, 0x48, !PT ;  /* 0x0000000300ff7812 */ /* 0x000fe20007824891 */
[----:B------:R-:W-:Y:S01]  /*7900*/  @!UPT UIADD3 URZ, UPT, UPT, URZ, URZ, URZ ;  /* 0x000000fffffff290 */ /* 0x000fe2000fffe0ff */
[----:B---3--:R-:W-:Y:S11]  /*7910*/  @P0 BRA `(.L_x_138) ;  /* 0x0000000000080947 */ /* 0x008ff60003800000 */
[----:B------:R-:W1:Y:S02]  /*7920*/  SYNCS.PHASECHK.TRANS64.TRYWAIT P0, [R146+URZ+0x250], R5 ;  /* 0x00025005920075a7 */ /* 0x000e6400080011ff */
[----:B-1----:R-:W-:Y:S05]  /*7930*/  @!P0 BRA `(.L_x_139) ;  /* 0x0000003c00ec8947 */ /* 0x002fea0003800000 */
.L_x_138:
[----:B------:R-:W-:Y:S05]  /*7940*/  @!P1 BRA `(.L_x_140) ;  /* 0x0000000000409947 */ /* 0x000fea0003800000 */
[----:B------:R-:W1:Y:S01]  /*7950*/  LDCU.64 UR8, c[0x4][0x70] ;  /* 0x01000e00ff0877ac */ /* 0x000e620008000a00 */
[----:B------:R-:W-:Y:S01]  /*7960*/  MOV R3, 0x0 ;  /* 0x0000000000037802 */ /* 0x000fe20000000f00 */
[----:B------:R-:W-:Y:S02]  /*7970*/  HFMA2 R12, -RZ, RZ, 0, 5.9604644775390625e-08 ;  /* 0x00000001ff0c7431 */ /* 0x000fe400000001ff */
[----:B------:R-:W-:Y:S02]  /*7980*/  IMAD.MOV.U32 R8, RZ, RZ, 0x192 ;  /* 0x00000192ff087424 */ /* 0x000fe400078e00ff */
[----:B------:R-:W-:Y:S01]  /*7990*/  IMAD.MOV.U32 R13, RZ, RZ, RZ ;  /* 0x000000ffff0d7224 */ /* 0x000fe200078e00ff */
[----:B------:R-:W3:Y:S01]  /*79a0*/  LDCU.64 UR6, c[0x4][0x78] ;  /* 0x01000f00ff0677ac */ /* 0x000ee20008000a00 */
[----:B------:R-:W2:Y:S01]  /*79b0*/  LDC.64 R2, c[0x4][R3] ;  /* 0x0100000003027b82 */ /* 0x000ea20000000a00 */
[----:B------:R-:W5:Y:S01]  /*79c0*/  LDCU.64 UR4, c[0x4][0x10] ;  /* 0x01000200ff0477ac */ /* 0x000f620008000a00 */
[----:B-1----:R-:W-:Y:S01]  /*79d0*/  MOV R5, UR9 ;  /* 0x0000000900057c02 */ /* 0x002fe20008000f00 */
[----:B------:R-:W-:Y:S01]  /*79e0*/  IMAD.U32 R4, RZ, RZ, UR8 ;  /* 0x00000008ff047e24 */ /* 0x000fe2000f8e00ff */
[----:B---3--:R-:W-:Y:S01]  /*79f0*/  MOV R7, UR7 ;  /* 0x0000000700077c02 */ /* 0x008fe20008000f00 */
[----:B------:R-:W-:Y:S01]  /*7a00*/  IMAD.U32 R6, RZ, RZ, UR6 ;  /* 0x00000006ff067e24 */ /* 0x000fe2000f8e00ff */
[----:B-----5:R-:W-:Y:S01]  /*7a10*/  MOV R11, UR5 ;  /* 0x00000005000b7c02 */ /* 0x020fe20008000f00 */
[----:B------:R-:W-:Y:S02]  /*7a20*/  IMAD.U32 R10, RZ, RZ, UR4 ;  /* 0x00000004ff0a7e24 */ /* 0x000fe4000f8e00ff */
[----:B------:R-:W-:Y:S07]  /*7a30*/  LEPC R20, `(.L_x_140) ;  /* 0x000000001014794e */ /* 0x000fee0000000000 */
[----:B--2-4-:R-:W-:Y:S05]  /*7a40*/  CALL.ABS.NOINC R2 ;  /* 0x0000000002007343 */ /* 0x014fea0003c00000 */
.L_x_140:
[----:B--2---:R-:W-:Y:S01]  /*7a50*/  SHF.L.U32 R75, R80, 0x10, RZ ;  /* 0x00000010504b7819 */ /* 0x004fe200000006ff */
[----:B------:R-:W-:Y:S05]  /*7a60*/  WARPSYNC.ALL ;  /* 0x0000000000007948 */ /* 0x000fea0003800000 */
[----:B------:R-:W-:Y:S01]  /*7a70*/  R2UR UR4, R71 ;  /* 0x00000000470472ca */ /* 0x000fe200000e0000 */
[----:B------:R-:W-:Y:S01]  /*7a80*/  BSSY.RECONVERGENT B0, `(.L_x_141) ;  /* 0x0000121000007945 */ /* 0x000fe20003800200 */
[----:B------:R-:W-:Y:S02]  /*7a90*/  ISETP.NE.AND P6, PT, R88, RZ, PT ;  /* 0x000000ff5800720c */ /* 0x000fe40003fc5270 */
[----:B------:R-:W-:Y:S02]  /*7aa0*/  IADD3 R113, PT, PT, R135, UR44, RZ ;  /* 0x0000002c87717c10 */ /* 0x000fe4000fffe0ff */
[----:B------:R-:W-:Y:S02]  /*7ab0*/  SHF.L.U32 R112, R152, 0x4, RZ ;  /* 0x0000000498707819 */ /* 0x000fe400000006ff */
[-C--:B------:R-:W-:Y:S02]  /*7ac0*/  IADD3 R159, PT, PT, R154, R113.reuse, RZ ;  /* 0x000000719a9f7210 */ /* 0x080fe40007ffe0ff */
[----:B------:R-:W-:Y:S02]  /*7ad0*/  IADD3 R158, PT, PT, R153, R113, RZ ;  /* 0x00000071999e7210 */ /* 0x000fe40007ffe0ff */
[----:B------:R-:W-:Y:S01]  /*7ae0*/  IADD3 R157, PT, PT, R113, R112, RZ ;  /* 0x00000070719d7210 */ /* 0x000fe20007ffe0ff */
[----:B-1----:R-:W4:Y:S01]  /*7af0*/  LDTM.x64 R4, tmem[UR4] ;  /* 0x00000004000479ee */ /* 0x002f220008340000 */
[C---:B------:R-:W-:Y:S02]  /*7b00*/  PRMT R73, R80.reuse, 0x8880, RZ ;  /* 0x0000888050497816 */ /* 0x040fe400000000ff */
[----:B------:R-:W-:Y:S02]  /*7b10*/  SHF.R.S32.HI R75, RZ, 0x18, R75 ;  /* 0x00000018ff4b7819 */ /* 0x000fe4000001144b */
[----:B------:R-:W-:Y:S02]  /*7b20*/  SHF.R.S32.HI R76, RZ, 0x18, R81 ;  /* 0x00000018ff4c7819 */ /* 0x000fe40000011451 */
[----:B------:R-:W-:Y:S02]  /*7b30*/  SHF.L.U32 R74, R80, 0x8, RZ ;  /* 0x00000008504a7819 */ /* 0x000fe400000006ff */
[----:B------:R-:W-:Y:S02]  /*7b40*/  SHF.L.U32 R77, R81, 0x8, RZ ;  /* 0x00000008514d7819 */ /* 0x000fe400000006ff */
[----:B------:R-:W-:Y:S02]  /*7b50*/  SHF.R.S32.HI R74, RZ, 0x18, R74 ;  /* 0x00000018ff4a7819 */ /* 0x000fe4000001144a */
[----:B------:R-:W-:Y:S02]  /*7b60*/  SHF.R.S32.HI R77, RZ, 0x18, R77 ;  /* 0x00000018ff4d7819 */ /* 0x000fe4000001144d */
[----:B------:R-:W-:Y:S02]  /*7b70*/  ISETP.NE.AND P0, PT, R156, RZ, PT ;  /* 0x000000ff9c00720c */ /* 0x000fe40003f05270 */
[----:B------:R-:W-:Y:S02]  /*7b80*/  LEA R114, R150, UR44, 0x3 ;  /* 0x0000002c96727c11 */ /* 0x000fe4000f8e18ff */
[----:B------:R-:W-:Y:S01]  /*7b90*/  @P6 SHF.L.U32 R115, R148, 0x1f, RZ ;  /* 0x0000001f94736819 */ /* 0x000fe200000006ff */
[C---:B----4-:R-:W-:Y:S02]  /*7ba0*/  IMAD R0, R70.reuse, R4, RZ ;  /* 0x0000000446007224 */ /* 0x050fe400078e02ff */
[C---:B------:R-:W-:Y:S02]  /*7bb0*/  IMAD R2, R70.reuse, R5, RZ ;  /* 0x0000000546027224 */ /* 0x040fe400078e02ff */
[----:B------:R-:W-:Y:S02]  /*7bc0*/  IMAD R3, R70, R6, RZ ;  /* 0x0000000646037224 */ /* 0x000fe400078e02ff */
[-C--:B------:R-:W-:Y:S01]  /*7bd0*/  IMAD R0, R73, R72.reuse, R0 ;  /* 0x0000004849007224 */ /* 0x080fe200078e0200 */
[----:B------:R-:W-:Y:S01]  /*7be0*/  SHF.R.S32.HI R73, RZ, 0x18, R80 ;  /* 0x00000018ff497819 */ /* 0x000fe20000011450 */
[-C--:B------:R-:W-:Y:S01]  /*7bf0*/  IMAD R2, R75, R72.reuse, R2 ;  /* 0x000000484b027224 */ /* 0x080fe200078e0202 */
[C---:B------:R-:W-:Y:S01]  /*7c00*/  PRMT R75, R81.reuse, 0x8880, RZ ;  /* 0x00008880514b7816 */ /* 0x040fe200000000ff */
[----:B------:R-:W-:Y:S01]  /*7c10*/  IMAD R3, R74, R72, R3 ;  /* 0x000000484a037224 */ /* 0x000fe200078e0203 */
[----:B------:R-:W-:Y:S01]  /*7c20*/  SHF.L.U32 R74, R81, 0x10, RZ ;  /* 0x00000010514a7819 */ /* 0x000fe200000006ff */
[C---:B------:R-:W-:Y:S02]  /*7c30*/  IMAD R7, R70.reuse, R7, RZ ;  /* 0x0000000746077224 */ /* 0x040fe400078e02ff */
[C---:B------:R-:W-:Y:S01]  /*7c40*/  IMAD R4, R70.reuse, R8, RZ ;  /* 0x0000000846047224 */ /* 0x040fe200078e02ff */
[----:B------:R-:W-:Y:S01]  /*7c50*/  SHF.R.S32.HI R74, RZ, 0x18, R74 ;  /* 0x00000018ff4a7819 */ /* 0x000fe2000001144a */
[----:B------:R-:W-:Y:S02]  /*7c60*/  IMAD R5, R70, R9, RZ ;  /* 0x0000000946057224 */ /* 0x000fe400078e02ff */
[-C--:B------:R-:W-:Y:S01]  /*7c70*/  IMAD R7, R73, R72.reuse, R7 ;  /* 0x0000004849077224 */ /* 0x080fe200078e0207 */
[C---:B------:R-:W-:Y:S01]  /*7c80*/  PRMT R73, R82.reuse, 0x8880, RZ ;  /* 0x0000888052497816 */ /* 0x040fe200000000ff */
[----:B------:R-:W-:Y:S01]  /*7c90*/  IMAD R4, R75, R72, R4 ;  /* 0x000000484b047224 */ /* 0x000fe200078e0204 */
[----:B------:R-:W-:Y:S01]  /*7ca0*/  SHF.L.U32 R75, R82, 0x8, RZ ;  /* 0x00000008524b7819 */ /* 0x000fe200000006ff */
[----:B------:R-:W-:Y:S01]  /*7cb0*/  IMAD R6, R70, R10, RZ ;  /* 0x0000000a46067224 */ /* 0x000fe200078e02ff */
[----:B------:R-:W-:Y:S01]  /*7cc0*/  I2IP.S8.S32.SAT R89, R7, R3, RZ ;  /* 0x0000000307597239 */ /* 0x000fe200000014ff */
[----:B------:R-:W-:Y:S01]  /*7cd0*/  IMAD R5, R74, R72, R5 ;  /* 0x000000484a057224 */ /* 0x000fe200078e0205 */
[----:B------:R-:W-:Y:S01]  /*7ce0*/  SHF.L.U32 R74, R82, 0x10, RZ ;  /* 0x00000010524a7819 */ /* 0x000fe200000006ff */
[----:B------:R-:W-:Y:S01]  /*7cf0*/  IMAD R11, R70, R11, RZ ;  /* 0x0000000b460b7224 */ /* 0x000fe200078e02ff */
[----:B------:R-:W-:Y:S01]  /*7d00*/  I2IP.S8.S32.SAT R88, R2, R0, R89 ;  /* 0x0000000002587239 */ /* 0x000fe20000001459 */
[C---:B------:R-:W-:Y:S01]  /*7d10*/  IMAD R8, R70.reuse, R12, RZ ;  /* 0x0000000c46087224 */ /* 0x040fe200078e02ff */
[----:B------:R-:W-:Y:S01]  /*7d20*/  SHF.R.S32.HI R74, RZ, 0x18, R74 ;  /* 0x00000018ff4a7819 */ /* 0x000fe2000001144a */
[-C--:B------:R-:W-:Y:S01]  /*7d30*/  IMAD R6, R77, R72.reuse, R6 ;  /* 0x000000484d067224 */ /* 0x080fe200078e0206 */
[----:B------:R-:W-:Y:S01]  /*7d40*/  SHF.R.S32.HI R75, RZ, 0x18, R75 ;  /* 0x00000018ff4b7819 */ /* 0x000fe2000001144b */
[----:B------:R-:W-:Y:S01]  /*7d50*/  IMAD R9, R70, R13, RZ ;  /* 0x0000000d46097224 */ /* 0x000fe200078e02ff */
[----:B------:R-:W-:Y:S01]  /*7d60*/  SHF.L.U32 R77, R83, 0x8, RZ ;  /* 0x00000008534d7819 */ /* 0x000fe200000006ff */
[-C--:B------:R-:W-:Y:S01]  /*7d70*/  IMAD R11, R76, R72.reuse, R11 ;  /* 0x000000484c0b7224 */ /* 0x080fe200078e020b */
[----:B------:R-:W-:Y:S01]  /*7d80*/  SHF.R.S32.HI R76, RZ, 0x18, R83 ;  /* 0x00000018ff4c7819 */ /* 0x000fe20000011453 */
[----:B------:R-:W-:Y:S01]  /*7d90*/  IMAD R8, R73, R72, R8 ;  /* 0x0000004849087224 */ /* 0x000fe200078e0208 */
[----:B------:R-:W-:Y:S01]  /*7da0*/  SHF.R.S32.HI R73, RZ, 0x18, R82 ;  /* 0x00000018ff497819 */ /* 0x000fe20000011452 */
[----:B------:R-:W-:Y:S01]  /*7db0*/  IMAD R10, R70, R14, RZ ;  /* 0x0000000e460a7224 */ /* 0x000fe200078e02ff */
[----:B------:R-:W-:Y:S01]  /*7dc0*/  I2IP.S8.S32.SAT R90, R11, R6, RZ ;  /* 0x000000060b5a7239 */ /* 0x000fe200000014ff */
[----:B------:R-:W-:Y:S01]  /*7dd0*/  IMAD R9, R74, R72, R9 ;  /* 0x000000484a097224 */ /* 0x000fe200078e0209 */
[----:B------:R-:W-:Y:S01]  /*7de0*/  SHF.R.S32.HI R77, RZ, 0x18, R77 ;  /* 0x00000018ff4d7819 */ /* 0x000fe2000001144d */
[----:B------:R-:W-:Y:S01]  /*7df0*/  IMAD.U32 R74, R83, 0x10000, RZ ;  /* 0x00010000534a7824 */ /* 0x000fe200078e00ff */
[----:B------:R-:W-:Y:S01]  /*7e00*/  I2IP.S8.S32.SAT R89, R5, R4, R90 ;  /* 0x0000000405597239 */ /* 0x000fe2000000145a */
[C---:B------:R-:W-:Y:S02]  /*7e10*/  IMAD R15, R70.reuse, R15, RZ ;  /* 0x0000000f460f7224 */ /* 0x040fe400078e02ff */
[----:B------:R-:W-:Y:S01]  /*7e20*/  IMAD R10, R75, R72, R10 ;  /* 0x000000484b0a7224 */ /* 0x000fe200078e020a */
[----:B------:R-:W-:Y:S01]  /*7e30*/  PRMT R75, R83, 0x8880, RZ ;  /* 0x00008880534b7816 */ /* 0x000fe200000000ff */
        /* <DEDUP_REMOVED lines=11> */
[C---:B------:R-:W-:Y:S01]  /*7ef0*/  IMAD R19, R70.reuse, R19, RZ ;  /* 0x0000001346137224 */ /* 0x040fe200078e02ff */
[----:B------:R-:W-:Y:S01]  /*7f00*/  I2IP.S8.S32.SAT R90, R9, R8, R90 ;  /* 0x00000008095a7239 */ /* 0x000fe2000000145a */
[C---:B------:R-:W-:Y:S01]  /*7f10*/  IMAD R16, R70.reuse, R20, RZ ;  /* 0x0000001446107224 */ /* 0x040fe200078e02ff */
[----:B------:R-:W-:Y:S01]  /*7f20*/  SHF.R.S32.HI R74, RZ, 0x18, R74 ;  /* 0x00000018ff4a7819 */ /* 0x000fe2000001144a */
[-C--:B------:R-:W-:Y:S01]  /*7f30*/  IMAD R14, R77, R72.reuse, R14 ;  /* 0x000000484d0e7224 */ /* 0x080fe200078e020e */
[----:B------:R-:W-:Y:S01]  /*7f40*/  SHF.R.S32.HI R75, RZ, 0x18, R75 ;  /* 0x00000018ff4b7819 */ /* 0x000fe2000001144b */
[----:B------:R-:W-:Y:S01]  /*7f50*/  IMAD R17, R70, R21, RZ ;  /* 0x0000001546117224 */ /* 0x000fe200078e02ff */
[----:B------:R-:W-:Y:S01]  /*7f60*/  SHF.L.U32 R77, R85, 0x8, RZ ;  /* 0x00000008554d7819 */ /* 0x000fe200000006ff */
[----:B------:R-:W-:Y:S01]  /*7f70*/  IMAD R19, R76, R72, R19 ;  /* 0x000000484c137224 */ /* 0x000fe200078e0213 */
[----:B------:R-:W-:Y:S01]  /*7f80*/  SHF.R.S32.HI R76, RZ, 0x18, R85 ;  /* 0x00000018ff4c7819 */ /* 0x000fe20000011455 */
[----:B------:R-:W-:Y:S01]  /*7f90*/  IMAD R18, R70, R22, RZ ;  /* 0x0000001646127224 */ /* 0x000fe200078e02ff */
[----:B------:R-:W-:Y:S01]  /*7fa0*/  SHF.R.S32.HI R77, RZ, 0x18, R77 ;  /* 0x00000018ff4d7819 */ /* 0x000fe2000001144d */
[----:B------:R-:W-:Y:S01]  /*7fb0*/  IMAD R16, R73, R72, R16 ;  /* 0x0000004849107224 */ /* 0x000fe200078e0210 */
[----:B------:R-:W-:Y:S01]  /*7fc0*/  I2IP.S8.S32.SAT R91, R19, R14, RZ ;  /* 0x0000000e135b7239 */ /* 0x000fe200000014ff */
[-C--:B------:R-:W-:Y:S01]  /*7fd0*/  IMAD R17, R74, R72.reuse, R17 ;  /* 0x000000484a117224 */ /* 0x080fe200078e0211 */
[----:B------:R-:W-:Y:S01]  /*7fe0*/  SHF.L.U32 R74, R85, 0x10, RZ ;  /* 0x00000010554a7819 */ /* 0x000fe200000006ff */
[C---:B------:R-:W-:Y:S01]  /*7ff0*/  IMAD R23, R70.reuse, R23, RZ ;  /* 0x0000001746177224 */ /* 0x040fe200078e02ff */
[----:B------:R-:W-:Y:S01]  /*8000*/  SHF.R.S32.HI R73, RZ, 0x18, R84 ;  /* 0x00000018ff497819 */ /* 0x000fe20000011454 */
[----:B------:R-:W-:Y:S01]  /*8010*/  IMAD R18, R75, R72, R18 ;  /* 0x000000484b127224 */ /* 0x000fe200078e0212 */
[----:B------:R-:W-:Y:S01]  /*8020*/  PRMT R75, R85, 0x8880, RZ ;  /* 0x00008880554b7816 */ /* 0x000fe200000000ff */
[C---:B------:R-:W-:Y:S01]  /*8030*/  IMAD R20, R70.reuse, R24, RZ ;  /* 0x0000001846147224 */ /* 0x040fe200078e02ff */
[----:B------:R-:W-:Y:S01]  /*8040*/  SHF.R.S32.HI R74, RZ, 0x18, R74 ;  /* 0x00000018ff4a7819 */ /* 0x000fe2000001144a */
[----:B------:R-:W-:Y:S01]  /*8050*/  IMAD R21, R70, R25, RZ ;  /* 0x0000001946157224 */ /* 0x000fe200078e02ff */
[----:B------:R-:W-:Y:S01]  /*8060*/  I2IP.S8.S32.SAT R91, R13, R12, R91 ;  /* 0x0000000c0d5b7239 */ /* 0x000fe2000000145b */
[-C--:B------:R-:W-:Y:S01]  /*8070*/  IMAD R23, R73, R72.reuse, R23 ;  /* 0x0000004849177224 */ /* 0x080fe200078e0217 */
[C---:B------:R-:W-:Y:S01]  /*8080*/  PRMT R73, R86.reuse, 0x8880, RZ ;  /* 0x0000888056497816 */ /* 0x040fe200000000ff */
[-C--:B------:R-:W-:Y:S01]  /*8090*/  IMAD R20, R75, R72.reuse, R20 ;  /* 0x000000484b147224 */ /* 0x080fe200078e0214 */
[----:B------:R-:W-:Y:S01]  /*80a0*/  SHF.L.U32 R75, R86, 0x8, RZ ;  /* 0x00000008564b7819 */ /* 0x000fe200000006ff */
[----:B------:R-:W-:Y:S01]  /*80b0*/  IMAD R21, R74, R72, R21 ;  /* 0x000000484a157224 */ /* 0x000fe200078e0215 */
[----:B------:R1:W-:Y:S01]  /*80c0*/  STS.128 [R135+UR44+0x4400], R88 ;  /* 0x0044005887007988 */ /* 0x0003e20008000c2c */
[----:B------:R-:W-:Y:S01]  /*80d0*/  IMAD R22, R70, R26, RZ ;  /* 0x0000001a46167224 */ /* 0x000fe200078e02ff */
[----:B------:R-:W-:Y:S01]  /*80e0*/  I2IP.S8.S32.SAT R100, R23, R18, RZ ;  /* 0x0000001217647239 */ /* 0x000fe200000014ff */
[----:B------:R-:W-:Y:S01]  /*80f0*/  IMAD.U32 R74, R86, 0x10000, RZ ;  /* 0x00010000564a7824 */ /* 0x000fe200078e00ff */
[----:B------:R-:W-:Y:S01]  /*8100*/  SHF.R.S32.HI R75, RZ, 0x18, R75 ;  /* 0x00000018ff4b7819 */ /* 0x000fe2000001144b */
[C---:B------:R-:W-:Y:S01]  /*8110*/  IMAD R27, R70.reuse, R27, RZ ;  /* 0x0000001b461b7224 */ /* 0x040fe200078e02ff */
[----:B------:R-:W-:Y:S01]  /*8120*/  I2IP.S8.S32.SAT R100, R17, R16, R100 ;  /* 0x0000001011647239 */ /* 0x000fe20000001464 */
[C---:B------:R-:W-:Y:S01]  /*8130*/  IMAD R24, R70.reuse, R28, RZ ;  /* 0x0000001c46187224 */ /* 0x040fe200078e02ff */
[----:B------:R-:W-:Y:S01]  /*8140*/  SHF.R.S32.HI R74, RZ, 0x18, R74 ;  /* 0x00000018ff4a7819 */ /* 0x000fe2000001144a */
[-C--:B------:R-:W-:Y:S01]  /*8150*/  IMAD R22, R77, R72.reuse, R22 ;  /* 0x000000484d167224 */ /* 0x080fe200078e0216 */
[----:B------:R-:W-:Y:S01]  /*8160*/  SHF.L.U32 R77, R87, 0x8, RZ ;  /* 0x00000008574d7819 */ /* 0x000fe200000006ff */
[----:B------:R-:W-:Y:S02]  /*8170*/  IMAD R25, R70, R29, RZ ;  /* 0x0000001d46197224 */ /* 0x000fe400078e02ff */
        /* <DEDUP_REMOVED lines=33> */
[----:B------:R-:W-:Y:S01]  /*8390*/  PRMT R76, R93, 0x8880, RZ ;  /* 0x000088805d4c7816 */ /* 0x000fe200000000ff */
[C---:B------:R-:W-:Y:S02]  /*83a0*/  IMAD R34, R70.reuse, R38, RZ ;  /* 0x0000002646227224 */ /* 0x040fe400078e02ff */
[----:B------:R-:W-:Y:S01]  /*83b0*/  IMAD R32, R73, R72, R32 ;  /* 0x0000004849207224 */ /* 0x000fe200078e0220 */
[----:B------:R-:W-:Y:S01]  /*83c0*/  SHF.R.S32.HI R73, RZ, 0x18, R92 ;  /* 0x00000018ff497819 */ /* 0x000fe2000001145c */
[----:B------:R-:W-:Y:S01]  /*83d0*/  IMAD R39, R70, R39, RZ ;  /* 0x0000002746277224 */ /* 0x000fe200078e02ff */
[----:B------:R-:W-:Y:S01]  /*83e0*/  I2IP.S8.S32.SAT R103, R35, R30, RZ ;  /* 0x0000001e23677239 */ /* 0x000fe200000014ff */
[-C--:B------:R-:W-:Y:S02]  /*83f0*/  IMAD R33, R74, R72.reuse, R33 ;  /* 0x000000484a217224 */ /* 0x080fe400078e0221 */
[----:B------:R-:W-:Y:S01]  /*8400*/  IMAD R34, R75, R72, R34 ;  /* 0x000000484b227224 */ /* 0x000fe200078e0222 */
[----:B------:R-:W-:Y:S01]  /*8410*/  I2IP.S8.S32.SAT R103, R29, R28, R103 ;  /* 0x0000001c1d677239 */ /* 0x000fe20000001467 */
[C---:B------:R-:W-:Y:S01]  /*8420*/  IMAD.U32 R74, R93.reuse, 0x10000, RZ ;  /* 0x000100005d4a7824 */ /* 0x040fe200078e00ff */
[----:B------:R-:W-:Y:S01]  /*8430*/  SHF.L.U32 R75, R93, 0x8, RZ ;  /* 0x000000085d4b7819 */ /* 0x000fe200000006ff */
[----:B------:R-:W-:Y:S01]  /*8440*/  IMAD R39, R73, R72, R39 ;  /* 0x0000004849277224 */ /* 0x000fe200078e0227 */
[----:B------:R-:W-:Y:S01]  /*8450*/  MOV R73, R76 ;  /* 0x0000004c00497202 */ /* 0x000fe20000000f00 */
[C---:B------:R-:W-:Y:S01]  /*8460*/  IMAD R36, R70.reuse, R40, RZ ;  /* 0x0000002846247224 */ /* 0x040fe200078e02ff */
[----:B------:R-:W-:Y:S01]  /*8470*/  SHF.R.S32.HI R74, RZ, 0x18, R74 ;  /* 0x00000018ff4a7819 */ /* 0x000fe2000001144a */
[C---:B------:R-:W-:Y:S01]  /*8480*/  IMAD R37, R70.reuse, R41, RZ ;  /* 0x0000002946257224 */ /* 0x040fe200078e02ff */
[----:B------:R-:W-:Y:S01]  /*8490*/  SHF.R.S32.HI R75, RZ, 0x18, R75 ;  /* 0x00000018ff4b7819 */ /* 0x000fe2000001144b */
[----:B------:R-:W-:Y:S01]  /*84a0*/  IMAD R38, R70, R42, RZ ;  /* 0x0000002a46267224 */ /* 0x000fe200078e02ff */
[----:B------:R1:W-:Y:S01]  /*84b0*/  STS.128 [R159+0x4400], R100 ;  /* 0x004400649f007388 */ /* 0x0003e20000000c00 */
[----:B------:R-:W-:Y:S01]  /*84c0*/  IMAD R36, R73, R72, R36 ;  /* 0x0000004849247224 */ /* 0x000fe200078e0224 */
[----:B------:R-:W-:Y:S01]  /*84d0*/  I2IP.S8.S32.SAT R104, R39, R34, RZ ;  /* 0x0000002227687239 */ /* 0x000fe200000014ff */
[-C--:B------:R-:W-:Y:S01]  /*84e0*/  IMAD R37, R74, R72.reuse, R37 ;  /* 0x000000484a257224 */ /* 0x080fe200078e0225 */
[----:B------:R-:W-:Y:S01]  /*84f0*/  SHF.R.S32.HI R76, RZ, 0x18, R93 ;  /* 0x00000018ff4c7819 */ /* 0x000fe2000001145d */
[----:B------:R-:W-:Y:S01]  /*8500*/  IMAD R43, R70, R43, RZ ;  /* 0x0000002b462b7224 */ /* 0x000fe200078e02ff */
[C---:B------:R-:W-:Y:S01]  /*8510*/  SHF.L.U32 R74, R94.reuse, 0x10, RZ ;  /* 0x000000105e4a7819 */ /* 0x040fe200000006ff */
[----:B------:R-:W-:Y:S01]  /*8520*/  IMAD R38, R75, R72, R38 ;  /* 0x000000484b267224 */ /* 0x000fe200078e0226 */
[----:B------:R-:W-:Y:S01]  /*8530*/  PRMT R73, R94, 0x8880, RZ ;  /* 0x000088805e497816 */ /* 0x000fe200000000ff */
[----:B------:R-:W-:Y:S01]  /*8540*/  IMAD R40, R70, R44, RZ ;  /* 0x0000002c46287224 */ /* 0x000fe200078e02ff */
[----:B------:R-:W-:Y:S01]  /*8550*/  SHF.L.U32 R75, R94, 0x8, RZ ;  /* 0x000000085e4b7819 */ /* 0x000fe200000006ff */
[----:B------:R-:W-:Y:S01]  /*8560*/  IMAD R41, R70, R45, RZ ;  /* 0x0000002d46297224 */ /* 0x000fe200078e02ff */
[----:B------:R-:W-:Y:S01]  /*8570*/  SHF.R.S32.HI R74, RZ, 0x18, R74 ;  /* 0x00000018ff4a7819 */ /* 0x000fe2000001144a */
[----:B------:R-:W-:Y:S01]  /*8580*/  IMAD R43, R76, R72, R43 ;  /* 0x000000484c2b7224 */ /* 0x000fe200078e022b */
[----:B------:R-:W-:Y:S01]  /*8590*/  SHF.R.S32.HI R75, RZ, 0x18, R75 ;  /* 0x00000018ff4b7819 */ /* 0x000fe2000001144b */
[C---:B------:R-:W-:Y:S01]  /*85a0*/  IMAD R42, R70.reuse, R46, RZ ;  /* 0x0000002e462a7224 */ /* 0x040fe200078e02ff */
[----:B------:R-:W-:Y:S01]  /*85b0*/  I2IP.S8.S32.SAT R104, R33, R32, R104 ;  /* 0x0000002021687239 */ /* 0x000fe20000001468 */
[----:B------:R-:W-:Y:S01]  /*85c0*/  IMAD R40, R73, R72, R40 ;  /* 0x0000004849287224 */ /* 0x000fe200078e0228 */
[----:B------:R-:W-:Y:S01]  /*85d0*/  SHF.R.S32.HI R76, RZ, 0x18, R94 ;  /* 0x00000018ff4c7819 */ /* 0x000fe2000001145e */
[----:B------:R-:W-:Y:S01]  /*85e0*/  IMAD R47, R70, R47, RZ ;  /* 0x0000002f462f7224 */ /* 0x000fe200078e02ff */
[----:B------:R-:W-:Y:S01]  /*85f0*/  I2IP.S8.S32.SAT R105, R43, R38, RZ ;  /* 0x000000262b697239 */ /* 0x000fe200000014ff */
[-C--:B------:R-:W-:Y:S01]  /*8600*/  IMAD R41, R74, R72.reuse, R41 ;  /* 0x000000484a297224 */ /* 0x080fe200078e0229 */
[----:B------:R-:W-:Y:S01]  /*8610*/  PRMT R73, R95, 0x8880, RZ ;  /* 0x000088805f497816 */ /* 0x000fe200000000ff */
[-C--:B------:R-:W-:Y:S01]  /*8620*/  IMAD R42, R75, R72.reuse, R42 ;  /* 0x000000484b2a7224 */ /* 0x080fe200078e022a */
[----:B------:R-:W-:Y:S01]  /*8630*/  SHF.L.U32 R74, R95, 0x10, RZ ;  /* 0x000000105f4a7819 */ /* 0x000fe200000006ff */
[----:B------:R-:W-:Y:S01]  /*8640*/  IMAD R47, R76, R72, R47 ;  /* 0x000000484c2f7224 */ /* 0x000fe200078e022f */
[----:B------:R-:W-:Y:S01]  /*8650*/  I2IP.S8.S32.SAT R105, R37, R36, R105 ;  /* 0x0000002425697239 */ /* 0x000fe20000001469 */
[C---:B------:R-:W-:Y:S01]  /*8660*/  IMAD R44, R70.reuse, R48, RZ ;  /* 0x00000030462c7224 */ /* 0x040fe200078e02ff */
[----:B------:R-:W-:Y:S01]  /*8670*/  SHF.R.S32.HI R74, RZ, 0x18, R74 ;  /* 0x00000018ff4a7819 */ /* 0x000fe2000001144a */
[----:B------:R-:W-:Y:S01]  /*8680*/  IMAD.SHL.U32 R76, R95, 0x100, RZ ;  /* 0x000001005f4c7824 */ /* 0x000fe200078e00ff */
[----:B------:R-:W-:Y:S01]  /*8690*/  I2IP.S8.S32.SAT R106, R47, R42, RZ ;  /* 0x0000002a2f6a7239 */ /* 0x000fe200000014ff */
[----:B------:R-:W-:Y:S01]  /*86a0*/  IMAD R45, R70, R49, RZ ;  /* 0x00000031462d7224 */ /* 0x000fe200078e02ff */
[----:B------:R-:W-:Y:S01]  /*86b0*/  PRMT R75, R96, 0x8880, RZ ;  /* 0x00008880604b7816 */ /* 0x000fe200000000ff */
[----:B------:R-:W-:Y:S01]  /*86c0*/  IMAD R44, R73, R72, R44 ;  /* 0x00000048492c7224 */ /* 0x000fe200078e022c */
[----:B------:R-:W-:Y:S01]  /*86d0*/  SHF.R.S32.HI R73, RZ, 0x18, R76 ;  /* 0x00000018ff497819 */ /* 0x000fe2000001144c */
[----:B------:R-:W-:Y:S01]  /*86e0*/  IMAD R46, R70, R50, RZ ;  /* 0x00000032462e7224 */ /* 0x000fe200078e02ff */
[----:B------:R-:W-:Y:S01]  /*86f0*/  I2IP.S8.S32.SAT R106, R41, R40, R106 ;  /* 0x00000028296a7239 */ /* 0x000fe2000000146a */
[----:B------:R-:W-:Y:S01]  /*8700*/  IMAD R45, R74, R72, R45 ;  /* 0x000000484a2d7224 */ /* 0x000fe200078e022d */
[----:B------:R-:W-:Y:S01]  /*8710*/  SHF.R.S32.HI R74, RZ, 0x18, R95 ;  /* 0x00000018ff4a7819 */ /* 0x000fe2000001145f */
[----:B------:R-:W-:Y:S01]  /*8720*/  IMAD R51, R70, R51, RZ ;  /* 0x0000003346337224 */ /* 0x000fe200078e02ff */
[----:B------:R-:W-:Y:S01]  /*8730*/  SHF.L.U32 R76, R96, 0x8, RZ ;  /* 0x00000008604c7819 */ /* 0x000fe200000006ff */
[----:B------:R-:W-:Y:S02]  /*8740*/  IMAD R48, R70, R52, RZ ;  /* 0x0000003446307224 */ /* 0x000fe400078e02ff */
[-C--:B------:R-:W-:Y:S01]  /*8750*/  IMAD R46, R73, R72.reuse, R46 ;  /* 0x00000048492e7224 */ /* 0x080fe200078e022e */
[----:B------:R-:W-:Y:S01]  /*8760*/  SHF.R.S32.HI R73, RZ, 0x18, R77 ;  /* 0x00000018ff497819 */ /* 0x000fe2000001144d */
[-C--:B------:R-:W-:Y:S01]  /*8770*/  IMAD R51, R74, R72.reuse, R51 ;  /* 0x000000484a337224 */ /* 0x080fe200078e0233 */
[----:B------:R-:W-:Y:S01]  /*8780*/  SHF.R.S32.HI R74, RZ, 0x18, R96 ;  /* 0x00000018ff4a7819 */ /* 0x000fe20000011460 */
[----:B------:R-:W-:Y:S01]  /*8790*/  IMAD R49, R70, R53, RZ ;  /* 0x0000003546317224 */ /* 0x000fe200078e02ff */
[----:B------:R-:W-:Y:S01]  /*87a0*/  SHF.L.U32 R77, R98, 0x8, RZ ;  /* 0x00000008624d7819 */ /* 0x000fe200000006ff */
[----:B------:R-:W-:Y:S01]  /*87b0*/  IMAD R48, R75, R72, R48 ;  /* 0x000000484b307224 */ /* 0x000fe200078e0230 */
[----:B------:R-:W-:Y:S01]  /*87c0*/  SHF.R.S32.HI R75, RZ, 0x18, R76 ;  /* 0x00000018ff4b7819 */ /* 0x000fe2000001144c */
[C---:B------:R-:W-:Y:S01]  /*87d0*/  IMAD R50, R70.reuse, R54, RZ ;  /* 0x0000003646327224 */ /* 0x040fe200078e02ff */
[----:B------:R-:W-:Y:S01]  /*87e0*/  I2IP.S8.S32.SAT R107, R51, R46, RZ ;  /* 0x0000002e336b7239 */ /* 0x000fe200000014ff */
[C---:B------:R-:W-:Y:S01]  /*87f0*/  IMAD R55, R70.reuse, R55, RZ ;  /* 0x0000003746377224 */ /* 0x040fe200078e02ff */
[----:B------:R-:W-:Y:S01]  /*8800*/  SHF.L.U32 R76, R97, 0x10, RZ ;  /* 0x00000010614c7819 */ /* 0x000fe200000006ff */
[----:B------:R-:W-:Y:S01]  /*8810*/  IMAD R49, R73, R72, R49 ;  /* 0x0000004849317224 */ /* 0x000fe200078e0231 */
[----:B------:R-:W-:Y:S01]  /*8820*/  PRMT R73, R97, 0x8880, RZ ;  /* 0x0000888061497816 */ /* 0x000fe200000000ff */
[----:B------:R-:W-:Y:S01]  /*8830*/  IMAD R52, R70, R56, RZ ;  /* 0x0000003846347224 */ /* 0x000fe200078e02ff */
[----:B------:R-:W-:Y:S01]  /*8840*/  I2IP.S8.S32.SAT R107, R45, R44, R107 ;  /* 0x0000002c2d6b7239 */ /* 0x000fe2000000146b */
[-C--:B------:R-:W-:Y:S01]  /*8850*/  IMAD R50, R75, R72.reuse, R50 ;  /* 0x000000484b327224 */ /* 0x080fe200078e0232 */
[----:B------:R-:W-:Y:S01]  /*8860*/  PRMT R75, R98, 0x8880, RZ ;  /* 0x00008880624b7816 */ /* 0x000fe200000000ff */
[-C--:B------:R-:W-:Y:S01]  /*8870*/  IMAD R55, R74, R72.reuse, R55 ;  /* 0x000000484a377224 */ /* 0x080fe200078e0237 */
[----:B------:R-:W-:Y:S01]  /*8880*/  SHF.R.S32.HI R74, RZ, 0x18, R76 ;  /* 0x00000018ff4a7819 */ /* 0x000fe2000001144c */
[----:B------:R-:W-:Y:S01]  /*8890*/  IMAD R52, R73, R72, R52 ;  /* 0x0000004849347224 */ /* 0x000fe200078e0234 */
[----:B------:R-:W-:Y:S01]  /*88a0*/  SHF.L.U32 R73, R97, 0x8, RZ ;  /* 0x0000000861497819 */ /* 0x000fe200000006ff */
[C---:B------:R-:W-:Y:S01]  /*88b0*/  IMAD R53, R70.reuse, R57, RZ ;  /* 0x0000003946357224 */ /* 0x040fe200078e02ff */
[----:B------:R1:W-:Y:S01]  /*88c0*/  STS.128 [R158+0x4400], R104 ;  /* 0x004400689e007388 */ /* 0x0003e20000000c00 */
[----:B------:R-:W-:Y:S01]  /*88d0*/  IMAD R54, R70, R58, RZ ;  /* 0x0000003a46367224 */ /* 0x000fe200078e02ff */
[----:B------:R-:W-:Y:S01]  /*88e0*/  SHF.R.S32.HI R73, RZ, 0x18, R73 ;  /* 0x00000018ff497819 */ /* 0x000fe20000011449 */
[----:B------:R-:W-:Y:S01]  /*88f0*/  IMAD R53, R74, R72, R53 ;  /* 0x000000484a357224 */ /* 0x000fe200078e0235 */
[----:B------:R-:W-:Y:S01]  /*8900*/  SHF.L.U32 R76, R98, 0x10, RZ ;  /* 0x00000010624c7819 */ /* 0x000fe200000006ff */
[C---:B------:R-:W-:Y:S01]  /*8910*/  IMAD R59, R70.reuse, R59, RZ ;  /* 0x0000003b463b7224 */ /* 0x040fe200078e02ff */
[----:B------:R-:W-:Y:S01]  /*8920*/  SHF.R.S32.HI R74, RZ, 0x18, R97 ;  /* 0x00000018ff4a7819 */ /* 0x000fe20000011461 */
[C---:B------:R-:W-:Y:S01]  /*8930*/  IMAD R56, R70.reuse, R60, RZ ;  /* 0x0000003c46387224 */ /* 0x040fe200078e02ff */
[----:B------:R-:W-:Y:S01]  /*8940*/  I2IP.S8.S32.SAT R108, R55, R50, RZ ;  /* 0x00000032376c7239 */ /* 0x000fe200000014ff */
[----:B------:R-:W-:Y:S01]  /*8950*/  IMAD R54, R73, R72, R54 ;  /* 0x0000004849367224 */ /* 0x000fe200078e0236 */
[----:B------:R-:W-:Y:S01]  /*8960*/  SHF.R.S32.HI R76, RZ, 0x18, R76 ;  /* 0x00000018ff4c7819 */ /* 0x000fe2000001144c */
[----:B------:R-:W-:Y:S01]  /*8970*/  IMAD R57, R70, R61, RZ ;  /* 0x0000003d46397224 */ /* 0x000fe200078e02ff */
[----:B------:R-:W-:Y:S01]  /*8980*/  I2IP.S8.S32.SAT R108, R49, R48, R108 ;  /* 0x00000030316c7239 */ /* 0x000fe2000000146c */
[----:B------:R-:W-:Y:S01]  /*8990*/  IMAD R59, R74, R72, R59 ;  /* 0x000000484a3b7224 */ /* 0x000fe200078e023b */
[----:B------:R-:W-:Y:S01]  /*89a0*/  SHF.R.S32.HI R77, RZ, 0x18, R77 ;  /* 0x00000018ff4d7819 */ /* 0x000fe2000001144d */
[----:B------:R-:W-:Y:S01]  /*89b0*/  IMAD R58, R70, R62, RZ ;  /* 0x0000003e463a7224 */ /* 0x000fe200078e02ff */
[----:B------:R-:W-:Y:S01]  /*89c0*/  SHF.R.S32.HI R73, RZ, 0x18, R98 ;  /* 0x00000018ff497819 */ /* 0x000fe20000011462 */
[----:B------:R-:W-:Y:S01]  /*89d0*/  IMAD R56, R75, R72, R56 ;  /* 0x000000484b387224 */ /* 0x000fe200078e0238 */
[----:B------:R-:W-:Y:S01]  /*89e0*/  I2IP.S8.S32.SAT R109, R59, R54, RZ ;  /* 0x000000363b6d7239 */ /* 0x000fe200000014ff */
[----:B------:R-:W-:Y:S01]  /*89f0*/  IMAD R57, R76, R72, R57 ;  /* 0x000000484c397224 */ /* 0x000fe200078e0239 */
[C---:B------:R-:W-:Y:S01]  /*8a00*/  PRMT R75, R99.reuse, 0x8880, RZ ;  /* 0x00008880634b7816 */ /* 0x040fe200000000ff */
[----:B------:R-:W-:Y:S01]  /*8a10*/  IMAD.U32 R74, R99, 0x10000, RZ ;  /* 0x00010000634a7824 */ /* 0x000fe200078e00ff */
[----:B------:R-:W-:Y:S01]  /*8a20*/  I2IP.S8.S32.SAT R109, R53, R52, R109 ;  /* 0x00000034356d7239 */ /* 0x000fe2000000146d */
[C---:B------:R-:W-:Y:S01]  /*8a30*/  IMAD R63, R70.reuse, R63, RZ ;  /* 0x0000003f463f7224 */ /* 0x040fe200078e02ff */
[----:B------:R-:W-:Y:S01]  /*8a40*/  SHF.R.S32.HI R76, RZ, 0x18, R99 ;  /* 0x00000018ff4c7819 */ /* 0x000fe20000011463 */
[----:B------:R-:W-:Y:S01]  /*8a50*/  IMAD R58, R77, R72, R58 ;  /* 0x000000484d3a7224 */ /* 0x000fe200078e023a */
[----:B------:R-:W-:Y:S01]  /*8a60*/  SHF.L.U32 R77, R99, 0x8, RZ ;  /* 0x00000008634d7819 */ /* 0x000fe200000006ff */
[C---:B------:R-:W-:Y:S01]  /*8a70*/  IMAD R60, R70.reuse, R64, RZ ;  /* 0x00000040463c7224 */ /* 0x040fe200078e02ff */
[----:B------:R-:W-:Y:S01]  /*8a80*/  SHF.R.S32.HI R74, RZ, 0x18, R74 ;  /* 0x00000018ff4a7819 */ /* 0x000fe2000001144a */
[C---:B------:R-:W-:Y:S01]  /*8a90*/  IMAD R61, R70.reuse, R65, RZ ;  /* 0x00000041463d7224 */ /* 0x040fe200078e02ff */
[----:B------:R-:W-:Y:S01]  /*8aa0*/  SHF.R.S32.HI R77, RZ, 0x18, R77 ;  /* 0x00000018ff4d7819 */ /* 0x000fe2000001144d */
[-C--:B------:R-:W-:Y:S02]  /*8ab0*/  IMAD R63, R73, R72.reuse, R63 ;  /* 0x00000048493f7224 */ /* 0x080fe400078e023f */
[----:B------:R-:W-:Y:S02]  /*8ac0*/  IMAD R60, R75, R72, R60 ;  /* 0x000000484b3c7224 */ /* 0x000fe400078e023c */
[----:B------:R-:W-:Y:S01]  /*8ad0*/  IMAD R62, R70, R66, RZ ;  /* 0x00000042463e7224 */ /* 0x000fe200078e02ff */
[----:B------:R-:W-:Y:S01]  /*8ae0*/  I2IP.S8.S32.SAT R110, R63, R58, RZ ;  /* 0x0000003a3f6e7239 */ /* 0x000fe200000014ff */
[----:B------:R-:W-:Y:S02]  /*8af0*/  IMAD R61, R74, R72, R61 ;  /* 0x000000484a3d7224 */ /* 0x000fe400078e023d */
[----:B------:R-:W-:Y:S01]  /*8b00*/  IMAD R67, R70, R67, RZ ;  /* 0x0000004346437224 */ /* 0x000fe200078e02ff */
[----:B------:R-:W-:Y:S01]  /*8b10*/  I2IP.S8.S32.SAT R110, R57, R56, R110 ;  /* 0x00000038396e7239 */ /* 0x000fe2000000146e */
[-C--:B------:R-:W-:Y:S02]  /*8b20*/  IMAD R62, R77, R72.reuse, R62 ;  /* 0x000000484d3e7224 */ /* 0x080fe400078e023e */
[----:B------:R-:W-:Y:S05]  /*8b30*/  IMAD R67, R76, R72, R67 ;  /* 0x000000484c437224 */ /* 0x000fea00078e0243 */
[----:B------:R-:W-:Y:S04]  /*8b40*/  I2IP.S8.S32.SAT R111, R67, R62, RZ ;  /* 0x0000003e436f7239 */ /* 0x000fe800000014ff */
[----:B------:R-:W-:Y:S05]  /*8b50*/  I2IP.S8.S32.SAT R111, R61, R60, R111 ;  /* 0x0000003c3d6f7239 */ /* 0x000fea000000146f */
[----:B------:R1:W-:Y:S01]  /*8b60*/  STS.128 [R157+0x4400], R108 ;  /* 0x0044006c9d007388 */ /* 0x0003e20000000c00 */
[----:B------:R-:W-:Y:S01]  /*8b70*/  @!PT LDS RZ, [RZ] ;  /* 0x00000000fffff984 */ /* 0x000fe20000000800 */
[----:B------:R-:W-:Y:S01]  /*8b80*/  @!PT LDS RZ, [RZ] ;  /* 0x00000000fffff984 */ /* 0x000fe20000000800 */
[----:B------:R-:W-:Y:S01]  /*8b90*/  @!PT LDS RZ, [RZ] ;  /* 0x00000000fffff984 */ /* 0x000fe20000000800 */
[----:B------:R-:W-:Y:S01]  /*8ba0*/  @!PT LDS RZ, [RZ] ;  /* 0x00000000fffff984 */ /* 0x000fe20000000800 */
[----:B------:R2:W-:Y:S07]  /*8bb0*/  MEMBAR.ALL.CTA ;  /* 0x0000000000007992 */ /* 0x0005ee0000008000 */
[----:B--2---:R-:W2:Y:S02]  /*8bc0*/  FENCE.VIEW.ASYNC.S ;  /* 0x00000000000073c6 */ /* 0x004ea40000000000 */
[----:B--2---:R-:W-:Y:S06]  /*8bd0*/  BAR.SYNC.DEFER_BLOCKING 0x1, 0x80 ;  /* 0x0042000000007b1d */ /* 0x004fec0000010000 */
[----:B------:R-:W-:Y:S05]  /*8be0*/  @P0 BRA `(.L_x_142) ;  /* 0x0000000000280947 */ /* 0x000fea0003800000 */
[----:B------:R-:W2:Y:S01]  /*8bf0*/  LDCU.64 UR6, c[0x0][0x348] ;  /* 0x00006900ff0677ac */ /* 0x000ea20008000a00 */
[----:B------:R-:W-:Y:S01]  /*8c00*/  UIADD3 UR4, UPT, UPT, UR44, 0x4400, URZ ;  /* 0x000044002c047890 */ /* 0x000fe2000fffe0ff */
[----:B------:R-:W-:Y:S05]  /*8c10*/  UMOV UR51, UR36 ;  /* 0x0000002400337c82 */ /* 0x000fea0008000000 */
[----:B------:R-:W-:Y:S04]  /*8c20*/  MOV R155, UR4 ;  /* 0x00000004009b7c02 */ /* 0x000fe80008000f00 */
[----:B------:R-:W-:Y:S01]  /*8c30*/  R2UR UR48, R155 ;  /* 0x000000009b3072ca */ /* 0x000fe200000e0000 */
[----:B--2---:R-:W-:Y:S04]  /*8c40*/  UIADD3 UR4, UP0, UPT, UR6, 0x680, URZ ;  /* 0x0000068006047890 */ /* 0x004fe8000ff1e0ff */
[----:B------:R-:W-:Y:S09]  /*8c50*/  UIADD3.X UR5, UPT, UPT, URZ, UR7, URZ, UP0, !UPT ;  /* 0x00000007ff057290 */ /* 0x000ff200087fe4ff */
[----:B------:R2:W-:Y:S01]  /*8c60*/  UTMASTG.3D [UR48], [UR4] ;  /* 0x00000030040073b5 */ /* 0x0005e20008010000 */
[----:B------:R0:W-:Y:S01]  /*8c70*/  UTMACMDFLUSH ;  /* 0x00000000000079b7 */ /* 0x0001e20000000000 */
[----:B--2---:R-:W-:Y:S04]  /*8c80*/  DEPBAR.LE SB0, 0x1 ;  /* 0x000080400000791a */ /* 0x004fe80000000000 */
.L_x_142:
[----:B------:R-:W-:Y:S05]  /*8c90*/  BSYNC.RECONVERGENT B0 ;  /* 0x0000000000007941 */ /* 0x000fea0003800200 */
.L_x_141:
[----:B------:R-:W-:Y:S06]  /*8ca0*/  BAR.SYNC.DEFER_BLOCKING 0x1, 0x80 ;  /* 0x0042000000007b1d */ /* 0x000fec0000010000 */
[----:B------:R-:W2:Y:S01]  /*8cb0*/  @P6 SYNCS.PHASECHK.TRANS64.TRYWAIT P0, [R114+URZ+0x200], R115 ;  /* 0x00020073720065a7 */ /* 0x000ea200080011ff */
[----:B------:R-:W-:Y:S01]  /*8cc0*/  BSSY B1, `(.L_x_143) ;  /* 0x0000023000017945 */ /* 0x000fe20003800000 */
[----:B--2---:R-:W-:Y:S03]  /*8cd0*/  @P6 SEL R78, RZ, 0x1, !P0 ;  /* 0x00000001ff4e6807 */ /* 0x004fe60004000000 */
[----:B------:R-:W-:Y:S05]  /*8ce0*/  @!P6 BRA `(.L_x_144) ;  /* 0x000000000080e947 */ /* 0x000fea0003800000 */
[----:B------:R-:W-:Y:S01]  /*8cf0*/  ISETP.NE.AND P1, PT, R79, RZ, PT ;  /* 0x000000ff4f00720c */ /* 0x000fe20003f25270 */
[----:B------:R-:W-:Y:S01]  /*8d00*/  BSSY B0, `(.L_x_145) ;  /* 0x000000a000007945 */ /* 0x000fe20003800000 */
[----:B------:R-:W-:Y:S11]  /*8d10*/  ISETP.NE.AND P0, PT, R78, RZ, PT ;  /* 0x000000ff4e00720c */ /* 0x000ff60003f05270 */
[----:B------:R-:W-:Y:S04]  /*8d20*/  @P1 IMAD R113, R150, 0x2000, R113 ;  /* 0x0000200096711824 */ /* 0x000fe800078e0271 */
[--C-:B------:R-:W-:Y:S01]  /*8d30*/  @P1 IMAD.IADD R112, R112, 0x1, R113.reuse ;  /* 0x0000000170701824 */ /* 0x100fe200078e0271 */
[----:B------:R-:W-:Y:S01]  /*8d40*/  @P1 IADD3 R2, PT, PT, R154, R113, RZ ;  /* 0x000000719a021210 */ /* 0x000fe20007ffe0ff */
[----:B------:R-:W-:Y:S01]  /*8d50*/  @P1 IMAD.IADD R0, R153, 0x1, R113 ;  /* 0x0000000199001824 */ /* 0x000fe200078e0271 */
[----:B------:R-:W-:Y:S06]  /*8d60*/  @P0 BRA `(.L_x_146) ;  /* 0x00000000000c0947 */ /* 0x000fec0003800000 */
[----:B------:R-:W-:Y:S04]  /*8d70*/  SHF.L.U32 R3, R148, 0x1f, RZ ;  /* 0x0000001f94037819 */ /* 0x000fe800000006ff */
[----:B------:R-:W2:Y:S02]  /*8d80*/  SYNCS.PHASECHK.TRANS64.TRYWAIT P0, [R114+URZ+0x200], R3 ;  /* 0x00020003720075a7 */ /* 0x000ea400080011ff */
[----:B--2---:R-:W-:Y:S05]  /*8d90*/  @!P0 BRA `(.L_x_147) ;  /* 0x0000002800e88947 */ /* 0x004fea0003800000 */
.L_x_146:
[----:B------:R-:W-:Y:S05]  /*8da0*/  BSYNC B0 ;  /* 0x0000000000007941 */ /* 0x000fea0003800000 */
.L_x_145:
[----:B------:R-:W-:Y:S01]  /*8db0*/  ISETP.NE.AND P0, PT, R79, RZ, PT ;  /* 0x000000ff4f00720c */ /* 0x000fe20003f05270 */
[----:B--2---:R-:W-:Y:S02]  /*8dc0*/  VIADD R114, R114, 0x210 ;  /* 0x0000021072727836 */ /* 0x004fe40000000000 */
[----:B------:R-:W-:Y:S02]  /*8dd0*/  IMAD.U32 R3, RZ, RZ, UR45 ;  /* 0x0000002dff037e24 */ /* 0x000fe4000f8e00ff */
[----:B------:R-:W-:Y:S03]  /*8de0*/  VIADD R150, R150, 0x1 ;  /* 0x0000000196967836 */ /* 0x000fe60000000000 */
[----:B------:R-:W-:Y:S05]  /*8df0*/  PRMT R3, R3, 0x654, R114 ;  /* 0x0000065403037816 */ /* 0x000fea0000000072 */
[----:B------:R2:W3:Y:S04]  /*8e00*/  @P0 LDS.128 R80, [R113+0x400] ;  /* 0x0004000071500984 */ /* 0x0004e80000000c00 */
[----:B------:R2:W4:Y:S04]  /*8e10*/  @P0 LDS.128 R84, [R2+0x400] ;  /* 0x0004000002540984 */ /* 0x0005280000000c00 */
        /* <DEDUP_REMOVED lines=9> */
[----:B------:R-:W-:Y:S01]  /*8eb0*/  SEL R150, R150, RZ, P0 ;  /* 0x000000ff96967207 */ /* 0x000fe20000000000 */
[----:B-----5:R5:W-:Y:S02]  /*8ec0*/  SYNCS.ARRIVE.TRANS64.RED.A1T0 RZ, [R3+URZ], RZ ;  /* 0x000000ff03ff79a7 */ /* 0x020be400081004ff */
[----:B-----5:R-:W-:Y:S04]  /*8ed0*/  SEL R3, RZ, 0x1, P0 ;  /* 0x00000001ff037807 */ /* 0x020fe80000000000 */
[----:B--234-:R-:W-:Y:S02]  /*8ee0*/  LOP3.LUT R148, R148, R3, RZ, 0x3c, !PT ;  /* 0x0000000394947212 */ /* 0x01cfe400078e3cff */
.L_x_144:
[----:B------:R-:W-:Y:S05]  /*8ef0*/  BSYNC B1 ;  /* 0x0000000000017941 */ /* 0x000fea0003800000 */
.L_x_143:
[----:B------:R-:W-:Y:S05]  /*8f00*/  VIADD R0, R71, 0x40 ;  /* 0x0000004047007836 */ /* 0x000fea0000000000 */
[----:B------:R-:W-:Y:S04]  /*8f10*/  SHF.R.U32.HI R0, RZ, 0x15, R0 ;  /* 0x00000015ff007819 */ /* 0x000fe80000011600 */
[----:B------:R-:W-:Y:S11]  /*8f20*/  LOP3.LUT P0, RZ, R0, 0x3, R145, 0x48, !PT ;  /* 0x0000000300ff7812 */ /* 0x000ff60007804891 */
[----:B------:R-:W-:Y:S02]  /*8f30*/  @!UPT UIADD3 URZ, UPT, UPT, URZ, URZ, URZ ;  /* 0x000000fffffff290 */ /* 0x000fe4000fffe0ff */
        /* <DEDUP_REMOVED lines=8> */
[----:B------:R-:W5:Y:S01]  /*8fc0*/  LDCU.64 UR4, c[0x4][0x10] ;  /* 0x01000200ff0477ac */ /* 0x000f620008000a00 */
[----:B--2---:R-:W-:Y:S01]  /*8fd0*/  MOV R5, UR9 ;  /* 0x0000000900057c02 */ /* 0x004fe20008000f00 */
[----:B------:R-:W-:Y:S01]  /*8fe0*/  IMAD.U32 R4, RZ, RZ, UR8 ;  /* 0x00000008ff047e24 */ /* 0x000fe2000f8e00ff */
[----:B---3--:R-:W-:Y:S01]  /*8ff0*/  MOV R7, UR7 ;  /* 0x0000000700077c02 */ /* 0x008fe20008000f00 */
[----:B------:R-:W-:Y:S01]  /*9000*/  IMAD.U32 R6, RZ, RZ, UR6 ;  /* 0x00000006ff067e24 */ /* 0x000fe2000f8e00ff */
[----:B-----5:R-:W-:Y:S01]  /*9010*/  MOV R11, UR5 ;  /* 0x00000005000b7c02 */ /* 0x020fe20008000f00 */
[----:B------:R-:W-:Y:S02]  /*9020*/  IMAD.U32 R10, RZ, RZ, UR4 ;  /* 0x00000004ff0a7e24 */ /* 0x000fe4000f8e00ff */
[----:B------:R-:W-:Y:S07]  /*9030*/  LEPC R20, `(.L_x_148) ;  /* 0x000000001014794e */ /* 0x000fee0000000000 */
[----:B-1--4-:R-:W-:Y:S05]  /*9040*/  CALL.ABS.NOINC R2 ;  /* 0x0000000002007343 */ /* 0x012fea0003c00000 */
.L_x_148:
[----:B------:R-:W-:Y:S01]  /*9050*/  ISETP.NE.AND P0, PT, R156, RZ, PT ;  /* 0x000000ff9c00720c */ /* 0x000fe20003f05270 */
[----:B------:R-:W-:Y:S05]  /*9060*/  WARPSYNC.ALL ;  /* 0x0000000000007948 */ /* 0x000fea0003800000 */
[----:B------:R-:W-:Y:S01]  /*9070*/  R2UR UR4, R71 ;  /* 0x00000000470472ca */ /* 0x000fe200000e0000 */
[----:B------:R-:W-:Y:S01]  /*9080*/  IMAD.U32 R130, R82, 0x10000, RZ ;  /* 0x0001000052827824 */ /* 0x000fe200078e00ff */
[C---:B------:R-:W-:Y:S01]  /*9090*/  SHF.L.U32 R75, R80.reuse, 0x10, RZ ;  /* 0x00000010504b7819 */ /* 0x040fe200000006ff */
[----:B------:R-:W-:Y:S01]  /*90a0*/  IMAD.U32 R115, R87, 0x10000, RZ ;  /* 0x0001000057737824 */ /* 0x000fe200078e00ff */
[----:B------:R-:W-:Y:S01]  /*90b0*/  PRMT R73, R80, 0x8880, RZ ;  /* 0x0000888050497816 */ /* 0x000fe200000000ff */
[----:B-1----:R-:W-:Y:S01]  /*90c0*/  IMAD.U32 R104, R96, 0x10000, RZ ;  /* 0x0001000060687824 */ /* 0x002fe200078e00ff */
[----:B------:R-:W-:Y:S01]  /*90d0*/  SHF.L.U32 R74, R80, 0x8, RZ ;  /* 0x00000008504a7819 */ /* 0x000fe200000006ff */
[----:B------:R-:W-:Y:S01]  /*90e0*/  IMAD.SHL.U32 R123, R84, 0x100, RZ ;  /* 0x00000100547b7824 */ /* 0x000fe200078e00ff */
[----:B------:R-:W-:Y:S01]  /*90f0*/  SHF.R.S32.HI R75, RZ, 0x18, R75 ;  /* 0x00000018ff4b7819 */ /* 0x000fe2000001144b */
[----:B------:R-:W-:Y:S01]  /*9100*/  IMAD.SHL.U32 R108, R93, 0x100, RZ ;  /* 0x000001005d6c7824 */ /* 0x000fe200078e00ff */
[----:B------:R-:W-:Y:S01]  /*9110*/  SHF.R.S32.HI R74, RZ, 0x18, R74 ;  /* 0x00000018ff4a7819 */ /* 0x000fe2000001144a */
[----:B------:R-:W-:Y:S01]  /*9120*/  BSSY.RECONVERGENT B0, `(.L_x_149) ;  /* 0x0000122000007945 */ /* 0x000fe20003800200 */
[----:B------:R-:W-:Y:S01]  /*9130*/  SHF.R.S32.HI R76, RZ, 0x18, R80 ;  /* 0x00000018ff4c7819 */ /* 0x000fe20000011450 */
[----:B------:R-:W1:Y:S01]  /*9140*/  LDTM.x64 R4, tmem[UR4+0x40] ;  /* 0x00004004000479ee */ /* 0x000e620008340000 */
[----:B------:R-:W-:Y:S01]  /*9150*/  NOP ;  /* 0x0000000000007918 */ /* 0x000fe20000000000 */
[----:B------:R-:W-:Y:S02]  /*9160*/  IADD3 R146, PT, PT, R146, 0x270, RZ ;  /* 0x0000027092927810 */ /* 0x000fe40007ffe0ff */
[C---:B------:R-:W-:Y:S02]  /*9170*/  PRMT R134, R81.reuse, 0x8880, RZ ;  /* 0x0000888051867816 */ /* 0x040fe400000000ff */
[----:B------:R-:W-:Y:S02]  /*9180*/  LOP3.LUT R146, R146, 0xfefffff8, RZ, 0xc0, !PT ;  /* 0xfefffff892927812 */ /* 0x000fe400078ec0ff */
[----:B------:R-:W-:Y:S02]  /*9190*/  SHF.L.U32 R133, R81, 0x10, RZ ;  /* 0x0000001051857819 */ /* 0x000fe400000006ff */
[----:B-1----:R1:W-:Y:S01]  /*91a0*/  SYNCS.ARRIVE.TRANS64.RED.A1T0 RZ, [R146+URZ], RZ ;  /* 0x000000ff92ff79a7 */ /* 0x0023e200081004ff */
[----:B------:R-:W-:Y:S02]  /*91b0*/  PRMT R131, R82, 0x8880, RZ ;  /* 0x0000888052837816 */ /* 0x000fe400000000ff */
[----:B------:R-:W-:Y:S02]  /*91c0*/  SHF.R.S32.HI R77, RZ, 0x18, R81 ;  /* 0x00000018ff4d7819 */ /* 0x000fe40000011451 */
[C---:B------:R-:W-:Y:S02]  /*91d0*/  PRMT R128, R83.reuse, 0x8880, RZ ;  /* 0x0000888053807816 */ /* 0x040fe400000000ff */
[----:B------:R-:W-:Y:S02]  /*91e0*/  SHF.R.S32.HI R78, RZ, 0x18, R82 ;  /* 0x00000018ff4e7819 */ /* 0x000fe40000011452 */
[----:B------:R-:W-:Y:S02]  /*91f0*/  SHF.L.U32 R127, R83, 0x10, RZ ;  /* 0x00000010537f7819 */ /* 0x000fe400000006ff */
[----:B------:R-:W-:Y:S02]  /*9200*/  PRMT R125, R84, 0x8880, RZ ;  /* 0x00008880547d7816 */ /* 0x000fe400000000ff */
[----:B------:R-:W-:Y:S01]  /*9210*/  SHF.R.S32.HI R79, RZ, 0x18, R83 ;  /* 0x00000018ff4f7819 */ /* 0x000fe20000011453 */
[C---:B------:R-:W-:Y:S01]  /*9220*/  IMAD R0, R70.reuse, R4, RZ ;  /* 0x0000000446007224 */ /* 0x040fe200078e02ff */
[----:B------:R-:W-:Y:S01]  /*9230*/  SHF.R.S32.HI R4, RZ, 0x18, R133 ;  /* 0x00000018ff047819 */ /* 0x000fe20000011485 */
[----:B------:R-:W-:Y:S01]  /*9240*/  IMAD R2, R70, R5, RZ ;  /* 0x0000000546027224 */ /* 0x000fe200078e02ff */
[----:B------:R-:W-:Y:S01]  /*9250*/  SHF.L.U32 R124, R84, 0x10, RZ ;  /* 0x00000010547c7819 */ /* 0x000fe200000006ff */
[C---:B------:R-:W-:Y:S01]  /*9260*/  IMAD R3, R70.reuse, R6, RZ ;  /* 0x0000000646037224 */ /* 0x040fe200078e02ff */
[----:B------:R-:W-:Y:S01]  /*9270*/  PRMT R122, R85, 0x8880, RZ ;  /* 0x00008880557a7816 */ /* 0x000fe200000000ff */
[-C--:B------:R-:W-:Y:S01]  /*9280*/  IMAD R0, R73, R72.reuse, R0 ;  /* 0x0000004849007224 */ /* 0x080fe200078e0200 */
[----:B------:R-:W-:Y:S01]  /*9290*/  SHF.L.U32 R121, R85, 0x10, RZ ;  /* 0x0000001055797819 */ /* 0x000fe200000006ff */
[----:B------:R-:W-:Y:S01]  /*92a0*/  IMAD R7, R70, R7, RZ ;  /* 0x0000000746077224 */ /* 0x000fe200078e02ff */
[C---:B------:R-:W-:Y:S01]  /*92b0*/  PRMT R119, R86.reuse, 0x8880, RZ ;  /* 0x0000888056777816 */ /* 0x040fe200000000ff */
[-C--:B------:R-:W-:Y:S01]  /*92c0*/  IMAD R2, R75, R72.reuse, R2 ;  /* 0x000000484b027224 */ /* 0x080fe200078e0202 */
[----:B------:R-:W-:Y:S01]  /*92d0*/  SHF.L.U32 R118, R86, 0x10, RZ ;  /* 0x0000001056767819 */ /* 0x000fe200000006ff */
[-C--:B------:R-:W-:Y:S01]  /*92e0*/  IMAD R3, R74, R72.reuse, R3 ;  /* 0x000000484a037224 */ /* 0x080fe200078e0203 */
[----:B------:R-:W-:Y:S01]  /*92f0*/  PRMT R116, R87, 0x8880, RZ ;  /* 0x0000888057747816 */ /* 0x000fe200000000ff */
[----:B------:R-:W-:Y:S01]  /*9300*/  IMAD R7, R76, R72, R7 ;  /* 0x000000484c077224 */ /* 0x000fe200078e0207 */
[----:B------:R-:W-:Y:S01]  /*9310*/  PRMT R113, R92, 0x8880, RZ ;  /* 0x000088805c717816 */ /* 0x000fe200000000ff */
[----:B------:R-:W-:Y:S01]  /*9320*/  IMAD R8, R70, R8, RZ ;  /* 0x0000000846087224 */ /* 0x000fe200078e02ff */
[----:B------:R-:W-:Y:S01]  /*9330*/  SHF.L.U32 R112, R92, 0x10, RZ ;  /* 0x000000105c707819 */ /* 0x000fe200000006ff */
[C---:B------:R-:W-:Y:S01]  /*9340*/  IMAD R9, R70.reuse, R9, RZ ;  /* 0x0000000946097224 */ /* 0x040fe200078e02ff */
[----:B------:R-:W-:Y:S01]  /*9350*/  I2IP.S8.S32.SAT R161, R7, R3, RZ ;  /* 0x0000000307a17239 */ /* 0x000fe200000014ff */
[C---:B------:R-:W-:Y:S01]  /*9360*/  IMAD R10, R70.reuse, R10, RZ ;  /* 0x0000000a460a7224 */ /* 0x040fe200078e02ff */
[----:B------:R-:W-:Y:S01]  /*9370*/  MOV R3, R134 ;  /* 0x0000008600037202 */ /* 0x000fe20000000f00 */
[C---:B------:R-:W-:Y:S01]  /*9380*/  IMAD R7, R70.reuse, R20, RZ ;  /* 0x0000001446077224 */ /* 0x040fe200078e02ff */
[----:B------:R-:W-:Y:S01]  /*9390*/  PRMT R110, R93, 0x8880, RZ ;  /* 0x000088805d6e7816 */ /* 0x000fe200000000ff */
[----:B------:R-:W-:Y:S01]  /*93a0*/  IMAD R11, R70, R11, RZ ;  /* 0x0000000b460b7224 */ /* 0x000fe200078e02ff */
[----:B------:R-:W-:Y:S01]  /*93b0*/  SHF.R.S32.HI R89, RZ, 0x18, R92 ;  /* 0x00000018ff597819 */ /* 0x000fe2000001145c */
[-C--:B------:R-:W-:Y:S01]  /*93c0*/  IMAD R8, R3, R72.reuse, R8 ;  /* 0x0000004803087224 */ /* 0x080fe200078e0208 */
[----:B------:R-:W-:Y:S01]  /*93d0*/  MOV R3, R131 ;  /* 0x0000008300037202 */ /* 0x000fe20000000f00 */
[----:B------:R-:W-:Y:S01]  /*93e0*/  IMAD R9, R4, R72, R9 ;  /* 0x0000004804097224 */ /* 0x000fe200078e0209 */
[----:B------:R-:W-:Y:S01]  /*93f0*/  SHF.R.S32.HI R4, RZ, 0x18, R130 ;  /* 0x00000018ff047819 */ /* 0x000fe20000011482 */
[C---:B------:R-:W-:Y:S01]  /*9400*/  IMAD R20, R70.reuse, R25, RZ ;  /* 0x0000001946147224 */ /* 0x040fe200078e02ff */
[----:B------:R-:W-:Y:S01]  /*9410*/  SHF.L.U32 R109, R93, 0x10, RZ ;  /* 0x000000105d6d7819 */ /* 0x000fe200000006ff */
[----:B------:R-:W-:Y:S01]  /*9420*/  IMAD R25, R70, R30, RZ ;  /* 0x0000001e46197224 */ /* 0x000fe200078e02ff */
[----:B------:R-:W-:Y:S01]  /*9430*/  PRMT R107, R94, 0x8880, RZ ;  /* 0x000088805e6b7816 */ /* 0x000fe200000000ff */
[C---:B------:R-:W-:Y:S01]  /*9440*/  IMAD R12, R70.reuse, R12, RZ ;  /* 0x0000000c460c7224 */ /* 0x040fe200078e02ff */
[----:B------:R-:W-:Y:S01]  /*9450*/  SHF.R.S32.HI R91, RZ, 0x18, R93 ;  /* 0x00000018ff5b7819 */ /* 0x000fe2000001145d */
[----:B------:R-:W-:Y:S01]  /*9460*/  IMAD R6, R70, R19, RZ ;  /* 0x0000001346067224 */ /* 0x000fe200078e02ff */
[----:B------:R-:W-:Y:S01]  /*9470*/  SHF.L.U32 R105, R94, 0x10, RZ ;  /* 0x000000105e697819 */ /* 0x000fe200000006ff */
[C---:B------:R-:W-:Y:S01]  /*9480*/  IMAD R30, R70.reuse, R35, RZ ;  /* 0x00000023461e7224 */ /* 0x040fe200078e02ff */
[C---:B------:R-:W-:Y:S01]  /*9490*/  PRMT R101, R95.reuse, 0x8880, RZ ;  /* 0x000088805f657816 */ /* 0x040fe200000000ff */
[C---:B------:R-:W-:Y:S01]  /*94a0*/  IMAD R19, R70.reuse, R24, RZ ;  /* 0x0000001846137224 */ /* 0x040fe200078e02ff */
[----:B------:R-:W-:Y:S01]  /*94b0*/  SHF.R.S32.HI R93, RZ, 0x18, R94 ;  /* 0x00000018ff5d7819 */ /* 0x000fe2000001145e */
[C---:B------:R-:W-:Y:S01]  /*94c0*/  IMAD R35, R70.reuse, R40, RZ ;  /* 0x0000002846237224 */ /* 0x040fe200078e02ff */
[----:B------:R-:W-:Y:S01]  /*94d0*/  SHF.L.U32 R100, R95, 0x10, RZ ;  /* 0x000000105f647819 */ /* 0x000fe200000006ff */
[----:B------:R-:W-:Y:S01]  /*94e0*/  IMAD R13, R70, R13, RZ ;  /* 0x0000000d460d7224 */ /* 0x000fe200078e02ff */
[----:B------:R-:W-:Y:S01]  /*94f0*/  PRMT R106, R96, 0x8880, RZ ;  /* 0x00008880606a7816 */ /* 0x000fe200000000ff */
[C---:B------:R-:W-:Y:S01]  /*9500*/  IMAD R24, R70.reuse, R29, RZ ;  /* 0x0000001d46187224 */ /* 0x040fe200078e02ff */
[----:B------:R-:W-:Y:S01]  /*9510*/  SHF.R.S32.HI R73, RZ, 0x18, R96 ;  /* 0x00000018ff497819 */ /* 0x000fe20000011460 */
[C---:B------:R-:W-:Y:S01]  /*9520*/  IMAD R40, R70.reuse, R45, RZ ;  /* 0x0000002d46287224 */ /* 0x040fe200078e02ff */
[----:B------:R-:W-:Y:S01]  /*9530*/  SHF.L.U32 R90, R97, 0x10, RZ ;  /* 0x00000010615a7819 */ /* 0x000fe200000006ff */
[C---:B------:R-:W-:Y:S01]  /*9540*/  IMAD R29, R70.reuse, R34, RZ ;  /* 0x00000022461d7224 */ /* 0x040fe200078e02ff */
[----:B------:R-:W-:Y:S01]  /*9550*/  SHF.R.S32.HI R75, RZ, 0x18, R97 ;  /* 0x00000018ff4b7819 */ /* 0x000fe20000011461 */
[C---:B------:R-:W-:Y:S01]  /*9560*/  IMAD R45, R70.reuse, R50, RZ ;  /* 0x00000032462d7224 */ /* 0x040fe200078e02ff */
[C---:B------:R-:W-:Y:S01]  /*9570*/  PRMT R80, R99.reuse, 0x8880, RZ ;  /* 0x0000888063507816 */ /* 0x040fe200000000ff */
[C---:B------:R-:W-:Y:S01]  /*9580*/  IMAD R14, R70.reuse, R14, RZ ;  /* 0x0000000e460e7224 */ /* 0x040fe200078e02ff */
[----:B------:R-:W-:Y:S01]  /*9590*/  SHF.L.U32 R76, R99, 0x10, RZ ;  /* 0x00000010634c7819 */ /* 0x000fe200000006ff */
[C---:B------:R-:W-:Y:S01]  /*95a0*/  IMAD R34, R70.reuse, R39, RZ ;  /* 0x0000002746227224 */ /* 0x040fe200078e02ff */
[----:B------:R-:W-:Y:S01]  /*95b0*/  SHF.L.U32 R132, R81, 0x8, RZ ;  /* 0x0000000851847819 */ /* 0x000fe200000006ff */
[C---:B------:R-:W-:Y:S01]  /*95c0*/  IMAD R50, R70.reuse, R55, RZ ;  /* 0x0000003746327224 */ /* 0x040fe200078e02ff */
[----:B------:R-:W-:Y:S01]  /*95d0*/  SHF.R.S32.HI R81, RZ, 0x18, R84 ;  /* 0x00000018ff517819 */ /* 0x000fe20000011454 */
[C---:B------:R-:W-:Y:S01]  /*95e0*/  IMAD R39, R70.reuse, R44, RZ ;  /* 0x0000002c46277224 */ /* 0x040fe200078e02ff */
[----:B------:R-:W-:Y:S01]  /*95f0*/  SHF.R.S32.HI R5, RZ, 0x18, R132 ;  /* 0x00000018ff057819 */ /* 0x000fe20000011484 */
[----:B------:R-:W-:Y:S01]  /*9600*/  IMAD R55, R70, R60, RZ ;  /* 0x0000003c46377224 */ /* 0x000fe200078e02ff */
[----:B------:R-:W-:Y:S01]  /*9610*/  SHF.L.U32 R84, R98, 0x10, RZ ;  /* 0x0000001062547819 */ /* 0x000fe200000006ff */
[----:B------:R-:W-:Y:S01]  /*9620*/  IMAD R15, R70, R15, RZ ;  /* 0x0000000f460f7224 */ /* 0x000fe200078e02ff */
[----:B------:R-:W-:Y:S01]  /*9630*/  SHF.L.U32 R129, R82, 0x8, RZ ;  /* 0x0000000852817819 */ /* 0x000fe200000006ff */
[-C--:B------:R-:W-:Y:S01]  /*9640*/  IMAD R10, R5, R72.reuse, R10 ;  /* 0x00000048050a7224 */ /* 0x080fe200078e020a */
[----:B------:R-:W-:Y:S01]  /*9650*/  SHF.L.U32 R126, R83, 0x8, RZ ;  /* 0x00000008537e7819 */ /* 0x000fe200000006ff */
[-C--:B------:R-:W-:Y:S01]  /*9660*/  IMAD R11, R77, R72.reuse, R11 ;  /* 0x000000484d0b7224 */ /* 0x080fe200078e020b */
[----:B------:R-:W-:Y:S01]  /*9670*/  SHF.R.S32.HI R5, RZ, 0x18, R129 ;  /* 0x00000018ff057819 */ /* 0x000fe20000011481 */
[-C--:B------:R-:W-:Y:S01]  /*9680*/  IMAD R12, R3, R72.reuse, R12 ;  /* 0x00000048030c7224 */ /* 0x080fe200078e020c */
[----:B------:R-:W-:Y:S01]  /*9690*/  SHF.R.S32.HI R83, RZ, 0x18, R85 ;  /* 0x00000018ff537819 */ /* 0x000fe20000011455 */
[----:B------:R-:W-:Y:S01]  /*96a0*/  IMAD R13, R4, R72, R13 ;  /* 0x00000048040d7224 */ /* 0x000fe200078e020d */
[----:B------:R-:W-:Y:S01]  /*96b0*/  SHF.L.U32 R120, R85, 0x8, RZ ;  /* 0x0000000855787819 */ /* 0x000fe200000006ff */
[C---:B------:R-:W-:Y:S01]  /*96c0*/  IMAD R44, R70.reuse, R49, RZ ;  /* 0x00000031462c7224 */ /* 0x040fe200078e02ff */
[----:B------:R-:W-:Y:S01]  /*96d0*/  SHF.R.S32.HI R85, RZ, 0x18, R86 ;  /* 0x00000018ff557819 */ /* 0x000fe20000011456 */
[C---:B------:R-:W-:Y:S01]  /*96e0*/  IMAD R60, R70.reuse, R65, RZ ;  /* 0x00000041463c7224 */ /* 0x040fe200078e02ff */
[----:B------:R-:W-:Y:S01]  /*96f0*/  I2IP.S8.S32.SAT R65, R11, R10, RZ ;  /* 0x0000000a0b417239 */ /* 0x000fe200000014ff */
[C---:B------:R-:W-:Y:S01]  /*9700*/  IMAD R49, R70.reuse, R54, RZ ;  /* 0x0000003646317224 */ /* 0x040fe200078e02ff */
[----:B------:R-:W-:Y:S01]  /*9710*/  SHF.R.S32.HI R11, RZ, 0x18, R127 ;  /* 0x00000018ff0b7819 */ /* 0x000fe2000001147f */
[----:B------:R-:W-:Y:S01]  /*9720*/  IMAD R14, R5, R72, R14 ;  /* 0x00000048050e7224 */ /* 0x000fe200078e020e */
[----:B------:R-:W-:Y:S01]  /*9730*/  I2IP.S8.S32.SAT R65, R9, R8, R65 ;  /* 0x0000000809417239 */ /* 0x000fe20000001441 */
[C---:B------:R-:W-:Y:S01]  /*9740*/  IMAD R3, R70.reuse, R16, RZ ;  /* 0x0000001046037224 */ /* 0x040fe200078e02ff */
[----:B------:R-:W-:Y:S01]  /*9750*/  SHF.R.S32.HI R9, RZ, 0x18, R124 ;  /* 0x00000018ff097819 */ /* 0x000fe2000001147c */
[----:B------:R-:W-:Y:S01]  /*9760*/  IMAD R54, R70, R59, RZ ;  /* 0x0000003b46367224 */ /* 0x000fe200078e02ff */
[----:B------:R-:W-:Y:S01]  /*9770*/  SHF.R.S32.HI R8, RZ, 0x18, R123 ;  /* 0x00000018ff087819 */ /* 0x000fe2000001147b */
[----:B------:R-:W-:Y:S01]  /*9780*/  IMAD.MOV.U32 R10, RZ, RZ, R128 ;  /* 0x000000ffff0a7224 */ /* 0x000fe200078e0080 */
[----:B------:R-:W-:Y:S01]  /*9790*/  SHF.L.U32 R117, R86, 0x8, RZ ;  /* 0x0000000856757819 */ /* 0x000fe200000006ff */
[----:B------:R-:W-:Y:S01]  /*97a0*/  IMAD R59, R70, R64, RZ ;  /* 0x00000040463b7224 */ /* 0x000fe200078e02ff */
[----:B------:R-:W-:Y:S01]  /*97b0*/  I2IP.S8.S32.SAT R64, R2, R0, R161 ;  /* 0x0000000002407239 */ /* 0x000fe200000014a1 */
[----:B------:R-:W-:Y:S01]  /*97c0*/  IMAD R15, R78, R72, R15 ;  /* 0x000000484e0f7224 */ /* 0x000fe200078e020f */
[----:B------:R-:W-:Y:S01]  /*97d0*/  MOV R2, R125 ;  /* 0x0000007d00027202 */ /* 0x000fe20000000f00 */
[C---:B------:R-:W-:Y:S01]  /*97e0*/  IMAD R4, R70.reuse, R17, RZ ;  /* 0x0000001146047224 */ /* 0x040fe200078e02ff */
        /* <DEDUP_REMOVED lines=8> */
[----:B------:R-:W-:Y:S01]  /*9870*/  MOV R0, R122 ;  /* 0x0000007a00007202 */ /* 0x000fe20000000f00 */
[----:B------:R-:W-:Y:S01]  /*9880*/  IMAD R16, R70, R21, RZ ;  /* 0x0000001546107224 */ /* 0x000fe200078e02ff */
[----:B------:R-:W-:Y:S01]  /*9890*/  SHF.R.S32.HI R87, RZ, 0x18, R87 ;  /* 0x00000018ff577819 */ /* 0x000fe20000011457 */
[----:B------:R-:W-:Y:S01]  /*98a0*/  IMAD R6, R79, R72, R6 ;  /* 0x000000484f067224 */ /* 0x000fe200078e0206 */
[----:B------:R-:W-:Y:S01]  /*98b0*/  SHF.L.U32 R111, R92, 0x8, RZ ;  /* 0x000000085c6f7819 */ /* 0x000fe200000006ff */
[----:B------:R-:W-:Y:S01]  /*98c0*/  IMAD R17, R70, R22, RZ ;  /* 0x0000001646117224 */ /* 0x000fe200078e02ff */
[----:B------:R-:W-:Y:S01]  /*98d0*/  PRMT R92, R97, 0x8880, RZ ;  /* 0x00008880615c7816 */ /* 0x000fe200000000ff */
[-C--:B------:R-:W-:Y:S01]  /*98e0*/  IMAD R7, R2, R72.reuse, R7 ;  /* 0x0000004802077224 */ /* 0x080fe200078e0207 */
[----:B------:R-:W-:Y:S01]  /*98f0*/  I2IP.S8.S32.SAT R5, R6, R5, RZ ;  /* 0x0000000506057239 */ /* 0x000fe200000014ff */
[----:B------:R-:W-:Y:S01]  /*9900*/  IMAD R18, R70, R23, RZ ;  /* 0x0000001746127224 */ /* 0x000fe200078e02ff */
[----:B------:R-:W-:Y:S01]  /*9910*/  SHF.R.S32.HI R2, RZ, 0x18, R120 ;  /* 0x00000018ff027819 */ /* 0x000fe20000011478 */
[-C--:B------:R-:W-:Y:S01]  /*9920*/  IMAD R16, R9, R72.reuse, R16 ;  /* 0x0000004809107224 */ /* 0x080fe200078e0210 */
[----:B------:R-:W-:Y:S01]  /*9930*/  SHF.R.S32.HI R9, RZ, 0x18, R121 ;  /* 0x00000018ff097819 */ /* 0x000fe20000011479 */
[----:B------:R-:W-:Y:S01]  /*9940*/  IMAD R17, R8, R72, R17 ;  /* 0x0000004808117224 */ /* 0x000fe200078e0211 */
[----:B------:R-:W-:Y:S01]  /*9950*/  SHF.L.U32 R102, R94, 0x8, RZ ;  /* 0x000000085e667819 */ /* 0x000fe200000006ff */
[C---:B------:R-:W-:Y:S01]  /*9960*/  IMAD R22, R70.reuse, R27, RZ ;  /* 0x0000001b46167224 */ /* 0x040fe200078e02ff */
[----:B------:R-:W-:Y:S01]  /*9970*/  SHF.L.U32 R94, R95, 0x8, RZ ;  /* 0x000000085f5e7819 */ /* 0x000fe200000006ff */
[----:B------:R-:W-:Y:S01]  /*9980*/  IMAD R27, R70, R32, RZ ;  /* 0x00000020461b7224 */ /* 0x000fe200078e02ff */
[----:B------:R-:W-:Y:S01]  /*9990*/  SHF.R.S32.HI R95, RZ, 0x18, R95 ;  /* 0x00000018ff5f7819 */ /* 0x000fe2000001145f */
[----:B------:R-:W-:Y:S01]  /*99a0*/  IMAD R18, R81, R72, R18 ;  /* 0x0000004851127224 */ /* 0x000fe200078e0212 */
[----:B------:R-:W-:Y:S01]  /*99b0*/  SHF.L.U32 R103, R96, 0x8, RZ ;  /* 0x0000000860677819 */ /* 0x000fe200000006ff */
[C---:B------:R-:W-:Y:S01]  /*99c0*/  IMAD R32, R70.reuse, R37, RZ ;  /* 0x0000002546207224 */ /* 0x040fe200078e02ff */
[----:B------:R-:W-:Y:S01]  /*99d0*/  SHF.L.U32 R88, R97, 0x8, RZ ;  /* 0x0000000861587819 */ /* 0x000fe200000006ff */
[----:B------:R-:W-:Y:S01]  /*99e0*/  IMAD R21, R70, R26, RZ ;  /* 0x0000001a46157224 */ /* 0x000fe200078e02ff */
[----:B------:R-:W-:Y:S01]  /*99f0*/  I2IP.S8.S32.SAT R17, R18, R17, RZ ;  /* 0x0000001112117239 */ /* 0x000fe200000014ff */
[----:B------:R-:W-:Y:S01]  /*9a00*/  IMAD R37, R70, R42, RZ ;  /* 0x0000002a46257224 */ /* 0x000fe200078e02ff */
[----:B------:R-:W-:Y:S01]  /*9a10*/  SHF.R.S32.HI R97, RZ, 0x18, R98 ;  /* 0x00000018ff617819 */ /* 0x000fe20000011462 */
[----:B------:R-:W-:Y:S01]  /*9a20*/  IMAD R19, R0, R72, R19 ;  /* 0x0000004800137224 */ /* 0x000fe200078e0213 */
[----:B------:R-:W-:Y:S01]  /*9a30*/  I2IP.S8.S32.SAT R16, R16, R7, R17 ;  /* 0x0000000710107239 */ /* 0x000fe20000001411 */
[C---:B------:R-:W-:Y:S01]  /*9a40*/  IMAD R42, R70.reuse, R47, RZ ;  /* 0x0000002f462a7224 */ /* 0x040fe200078e02ff */
[----:B------:R-:W-:Y:S01]  /*9a50*/  MOV R0, R119 ;  /* 0x0000007700007202 */ /* 0x000fe20000000f00 */
[C---:B------:R-:W-:Y:S01]  /*9a60*/  IMAD R47, R70.reuse, R52, RZ ;  /* 0x00000034462f7224 */ /* 0x040fe200078e02ff */
[----:B------:R-:W-:Y:S01]  /*9a70*/  SHF.L.U32 R74, R99, 0x8, RZ ;  /* 0x00000008634a7819 */ /* 0x000fe200000006ff */
[----:B------:R-:W-:Y:S01]  /*9a80*/  IMAD R20, R9, R72, R20 ;  /* 0x0000004809147224 */ /* 0x000fe200078e0214 */
[----:B------:R-:W-:Y:S01]  /*9a90*/  SHF.R.S32.HI R99, RZ, 0x18, R99 ;  /* 0x00000018ff637819 */ /* 0x000fe20000011463 */
[----:B------:R-:W-:Y:S01]  /*9aa0*/  IMAD R52, R70, R57, RZ ;  /* 0x0000003946347224 */ /* 0x000fe200078e02ff */
[----:B------:R-:W-:Y:S01]  /*9ab0*/  IADD3 R68, PT, PT, R68, 0x1, RZ ;  /* 0x0000000144447810 */ /* 0x000fe20007ffe0ff */
[C---:B------:R-:W-:Y:S02]  /*9ac0*/  IMAD R23, R70.reuse, R28, RZ ;  /* 0x0000001c46177224 */ /* 0x040fe400078e02ff */
[----:B------:R-:W-:Y:S02]  /*9ad0*/  IMAD R57, R70, R62, RZ ;  /* 0x0000003e46397224 */ /* 0x000fe400078e02ff */
[----:B------:R-:W-:Y:S01]  /*9ae0*/  IMAD R21, R2, R72, R21 ;  /* 0x0000004802157224 */ /* 0x000fe200078e0215 */
[----:B------:R-:W-:Y:S01]  /*9af0*/  MOV R2, R116 ;  /* 0x0000007400027202 */ /* 0x000fe20000000f00 */
[----:B------:R-:W-:Y:S01]  /*9b00*/  IMAD R62, R70, R67, RZ ;  /* 0x00000043463e7224 */ /* 0x000fe200078e02ff */
[----:B------:R-:W-:Y:S01]  /*9b10*/  I2IP.S8.S32.SAT R67, R4, R3, R5 ;  /* 0x0000000304437239 */ /* 0x000fe20000001405 */
[-C--:B------:R-:W-:Y:S01]  /*9b20*/  IMAD R22, R83, R72.reuse, R22 ;  /* 0x0000004853167224 */ /* 0x080fe200078e0216 */
[----:B------:R-:W-:Y:S01]  /*9b30*/  SHF.R.S32.HI R3, RZ, 0x18, R118 ;  /* 0x00000018ff037819 */ /* 0x000fe20000011476 */
[-C--:B------:R-:W-:Y:S01]  /*9b40*/  IMAD R23, R0, R72.reuse, R23 ;  /* 0x0000004800177224 */ /* 0x080fe200078e0217 */
[----:B------:R-:W-:Y:S01]  /*9b50*/  SHF.R.S32.HI R0, RZ, 0x18, R117 ;  /* 0x00000018ff007819 */ /* 0x000fe20000011475 */
[----:B------:R-:W-:Y:S01]  /*9b60*/  IMAD R26, R70, R31, RZ ;  /* 0x0000001f461a7224 */ /* 0x000fe200078e02ff */
[----:B------:R-:W-:Y:S01]  /*9b70*/  I2IP.S8.S32.SAT R17, R22, R21, RZ ;  /* 0x0000001516117239 */ /* 0x000fe200000014ff */
[-C--:B------:R-:W-:Y:S01]  /*9b80*/  IMAD R24, R3, R72.reuse, R24 ;  /* 0x0000004803187224 */ /* 0x080fe200078e0218 */
[----:B------:R-:W-:Y:S01]  /*9b90*/  SHF.R.S32.HI R3, RZ, 0x18, R115 ;  /* 0x00000018ff037819 */ /* 0x000fe20000011473 */
[-C--:B------:R-:W-:Y:S01]  /*9ba0*/  IMAD R25, R0, R72.reuse, R25 ;  /* 0x0000004800197224 */ /* 0x080fe200078e0219 */
[----:B------:R-:W-:Y:S01]  /*9bb0*/  I2IP.S8.S32.SAT R17, R20, R19, R17 ;  /* 0x0000001314117239 */ /* 0x000fe20000001411 */
[----:B------:R-:W-:Y:S01]  /*9bc0*/  IMAD R28, R70, R33, RZ ;  /* 0x00000021461c7224 */ /* 0x000fe200078e02ff */
[----:B------:R-:W-:Y:S01]  /*9bd0*/  SHF.R.S32.HI R4, RZ, 0x18, R114 ;  /* 0x00000018ff047819 */ /* 0x000fe20000011472 */
[-C--:B------:R-:W-:Y:S02]  /*9be0*/  IMAD R26, R85, R72.reuse, R26 ;  /* 0x00000048551a7224 */ /* 0x080fe400078e021a */
[----:B------:R-:W-:Y:S01]  /*9bf0*/  IMAD R27, R2, R72, R27 ;  /* 0x00000048021b7224 */ /* 0x000fe200078e021b */
[----:B------:R-:W-:Y:S01]  /*9c00*/  MOV R2, R110 ;  /* 0x0000006e00027202 */ /* 0x000fe20000000f00 */
[----:B------:R-:W-:Y:S01]  /*9c10*/  IMAD R28, R3, R72, R28 ;  /* 0x00000048031c7224 */ /* 0x000fe200078e021c */
[----:B------:R-:W-:Y:S01]  /*9c20*/  I2IP.S8.S32.SAT R18, R26, R25, RZ ;  /* 0x000000191a127239 */ /* 0x000fe200000014ff */
[----:B------:R-:W-:Y:S01]  /*9c30*/  IMAD R31, R70, R36, RZ ;  /* 0x00000024461f7224 */ /* 0x000fe200078e02ff */
[----:B------:R-:W-:Y:S01]  /*9c40*/  SHF.R.S32.HI R3, RZ, 0x18, R112 ;  /* 0x00000018ff037819 */ /* 0x000fe20000011470 */
[-C--:B------:R-:W-:Y:S01]  /*9c50*/  IMAD R29, R4, R72.reuse, R29 ;  /* 0x00000048041d7224 */ /* 0x080fe200078e021d */
[----:B------:R-:W-:Y:S01]  /*9c60*/  I2IP.S8.S32.SAT R18, R24, R23, R18 ;  /* 0x0000001718127239 */ /* 0x000fe20000001412 */
[----:B------:R-:W-:Y:S01]  /*9c70*/  IMAD.MOV.U32 R0, RZ, RZ, R113 ;  /* 0x000000ffff007224 */ /* 0x000fe200078e0071 */
[----:B------:R-:W-:Y:S01]  /*9c80*/  SHF.R.S32.HI R4, RZ, 0x18, R108 ;  /* 0x00000018ff047819 */ /* 0x000fe2000001146c */
[-C--:B------:R-:W-:Y:S02]  /*9c90*/  IMAD R30, R87, R72.reuse, R30 ;  /* 0x00000048571e7224 */ /* 0x080fe400078e021e */
[----:B------:R-:W-:Y:S01]  /*9ca0*/  IMAD R31, R0, R72, R31 ;  /* 0x00000048001f7224 */ /* 0x000fe200078e021f */
        /* <DEDUP_REMOVED lines=8> */
[----:B------:R-:W-:Y:S01]  /*9d30*/  MOV R0, R107 ;  /* 0x0000006b00007202 */ /* 0x000fe20000000f00 */
[-C--:B------:R-:W-:Y:S02]  /*9d40*/  IMAD R34, R89, R72.reuse, R34 ;  /* 0x0000004859227224 */ /* 0x080fe400078e0222 */
[-C--:B------:R-:W-:Y:S01]  /*9d50*/  IMAD R35, R2, R72.reuse, R35 ;  /* 0x0000004802237224 */ /* 0x080fe200078e0223 */
[----:B------:R-:W-:Y:S01]  /*9d60*/  MOV R2, R101 ;  /* 0x0000006500027202 */ /* 0x000fe20000000f00 */
[----:B------:R-:W-:Y:S01]  /*9d70*/  IMAD R38, R70, R43, RZ ;  /* 0x0000002b46267224 */ /* 0x000fe200078e02ff */
[----:B------:R-:W-:Y:S01]  /*9d80*/  I2IP.S8.S32.SAT R33, R34, R33, RZ ;  /* 0x0000002122217239 */ /* 0x000fe200000014ff */
[-C--:B------:R-:W-:Y:S01]  /*9d90*/  IMAD R36, R3, R72.reuse, R36 ;  /* 0x0000004803247224 */ /* 0x080fe200078e0224 */
[----:B------:R-:W-:Y:S01]  /*9da0*/  SHF.R.S32.HI R3, RZ, 0x18, R105 ;  /* 0x00000018ff037819 */ /* 0x000fe20000011469 */
[-C--:B------:R-:W-:Y:S01]  /*9db0*/  IMAD R37, R4, R72.reuse, R37 ;  /* 0x0000004804257224 */ /* 0x080fe200078e0225 */
[----:B------:R-:W-:Y:S01]  /*9dc0*/  I2IP.S8.S32.SAT R32, R32, R31, R33 ;  /* 0x0000001f20207239 */ /* 0x000fe20000001421 */
        /* <DEDUP_REMOVED lines=8> */
[----:B------:R-:W-:Y:S01]  /*9e50*/  IMAD R43, R70, R48, RZ ;  /* 0x00000030462b7224 */ /* 0x000fe200078e02ff */
[----:B------:R-:W-:Y:S01]  /*9e60*/  I2IP.S8.S32.SAT R33, R36, R35, R37 ;  /* 0x0000002324217239 */ /* 0x000fe20000001425 */
[----:B------:R-:W-:Y:S01]  /*9e70*/  IMAD R41, R0, R72, R41 ;  /* 0x0000004800297224 */ /* 0x000fe200078e0229 */
[----:B------:R-:W-:Y:S01]  /*9e80*/  MOV R0, R106 ;  /* 0x0000006a00007202 */ /* 0x000fe20000000f00 */
[-C--:B------:R-:W-:Y:S02]  /*9e90*/  IMAD R42, R93, R72.reuse, R42 ;  /* 0x000000485d2a7224 */ /* 0x080fe400078e022a */
        /* <DEDUP_REMOVED lines=11> */
[-C--:B------:R-:W-:Y:S02]  /*9f50*/  IMAD R47, R0, R72.reuse, R47 ;  /* 0x00000048002f7224 */ /* 0x080fe400078e022f */
[----:B------:R-:W-:Y:S01]  /*9f60*/  IMAD R48, R3, R72, R48 ;  /* 0x0000004803307224 */ /* 0x000fe200078e0230 */
[----:B------:R-:W-:Y:S01]  /*9f70*/  SHF.R.S32.HI R3, RZ, 0x18, R90 ;  /* 0x00000018ff037819 */ /* 0x000fe2000001145a */
[----:B------:R-:W-:Y:S01]  /*9f80*/  IMAD R51, R70, R56, RZ ;  /* 0x0000003846337224 */ /* 0x000fe200078e02ff */
[----:B------:R-:W-:Y:S01]  /*9f90*/  I2IP.S8.S32.SAT R35, R46, R45, RZ ;  /* 0x0000002d2e237239 */ /* 0x000fe200000014ff */
[-C--:B------:R-:W-:Y:S01]  /*9fa0*/  IMAD R49, R2, R72.reuse, R49 ;  /* 0x0000004802317224 */ /* 0x080fe200078e0231 */
[----:B------:R-:W-:Y:S01]  /*9fb0*/  SHF.R.S32.HI R2, RZ, 0x18, R88 ;  /* 0x00000018ff027819 */ /* 0x000fe20000011458 */
[----:B------:R-:W-:Y:S01]  /*9fc0*/  IMAD.MOV.U32 R0, RZ, RZ, R92 ;  /* 0x000000ffff007224 */ /* 0x000fe200078e005c */
[----:B------:R-:W-:Y:S01]  /*9fd0*/  I2IP.S8.S32.SAT R35, R44, R43, R35 ;  /* 0x0000002b2c237239 */ /* 0x000fe20000001423 */
[-C--:B------:R-:W-:Y:S02]  /*9fe0*/  IMAD R50, R73, R72.reuse, R50 ;  /* 0x0000004849327224 */ /* 0x080fe400078e0232 */
[----:B------:R-:W-:Y:S01]  /*9ff0*/  IMAD R51, R0, R72, R51 ;  /* 0x0000004800337224 */ /* 0x000fe200078e0233 */
[----:B------:R-:W-:Y:S01]  /*a000*/  MOV R0, R86 ;  /* 0x0000005600007202 */ /* 0x000fe20000000f00 */
[----:B------:R-:W-:Y:S01]  /*a010*/  IMAD R53, R70, R58, RZ ;  /* 0x0000003a46357224 */ /* 0x000fe200078e02ff */
[----:B------:R-:W-:Y:S01]  /*a020*/  I2IP.S8.S32.SAT R49, R50, R49, RZ ;  /* 0x0000003132317239 */ /* 0x000fe200000014ff */
[-C--:B------:R-:W-:Y:S01]  /*a030*/  IMAD R52, R3, R72.reuse, R52 ;  /* 0x0000004803347224 */ /* 0x080fe200078e0234 */
[----:B------:R-:W-:Y:S01]  /*a040*/  SHF.R.S32.HI R3, RZ, 0x18, R84 ;  /* 0x00000018ff037819 */ /* 0x000fe20000011454 */
[----:B------:R-:W-:Y:S01]  /*a050*/  IMAD R53, R2, R72, R53 ;  /* 0x0000004802357224 */ /* 0x000fe200078e0235 */
[----:B------:R-:W-:Y:S01]  /*a060*/  MOV R2, R80 ;  /* 0x0000005000027202 */ /* 0x000fe20000000f00 */
[----:B------:R-:W-:Y:S01]  /*a070*/  IMAD.SHL.U32 R82, R98, 0x100, RZ ;  /* 0x0000010062527824 */ /* 0x000fe200078e00ff */
[----:B------:R-:W-:Y:S01]  /*a080*/  I2IP.S8.S32.SAT R48, R48, R47, R49 ;  /* 0x0000002f30307239 */ /* 0x000fe20000001431 */
[----:B------:R-:W-:Y:S02]  /*a090*/  IMAD R54, R75, R72, R54 ;  /* 0x000000484b367224 */ /* 0x000fe400078e0236 */
[C---:B------:R-:W-:Y:S02]  /*a0a0*/  IMAD R56, R70.reuse, R61, RZ ;  /* 0x0000003d46387224 */ /* 0x040fe400078e02ff */
[----:B------:R-:W-:Y:S01]  /*a0b0*/  IMAD R61, R70, R66, RZ ;  /* 0x00000042463d7224 */ /* 0x000fe200078e02ff */
[----:B------:R-:W-:Y:S01]  /*a0c0*/  I2IP.S8.S32.SAT R66, R13, R12, R14 ;  /* 0x0000000c0d427239 */ /* 0x000fe2000000140e */
[-C--:B------:R-:W-:Y:S01]  /*a0d0*/  IMAD R55, R0, R72.reuse, R55 ;  /* 0x0000004800377224 */ /* 0x080fe200078e0237 */
[----:B------:R-:W-:Y:S01]  /*a0e0*/  SHF.R.S32.HI R0, RZ, 0x18, R82 ;  /* 0x00000018ff007819 */ /* 0x000fe20000011452 */
[-C--:B------:R-:W-:Y:S01]  /*a0f0*/  IMAD R56, R3, R72.reuse, R56 ;  /* 0x0000004803387224 */ /* 0x080fe200078e0238 */
[----:B------:R-:W-:Y:S01]  /*a100*/  I2IP.S8.S32.SAT R49, R54, R53, RZ ;  /* 0x0000003536317239 */ /* 0x000fe200000014ff */
[----:B------:R1:W-:Y:S01]  /*a110*/  STS.128 [R135+UR44+0x6400], R64 ;  /* 0x0064004087007988 */ /* 0x0003e20008000c2c */
[----:B------:R-:W-:Y:S01]  /*a120*/  IMAD R58, R70, R63, RZ ;  /* 0x0000003f463a7224 */ /* 0x000fe200078e02ff */
[----:B------:R-:W-:Y:S01]  /*a130*/  SHF.R.S32.HI R3, RZ, 0x18, R76 ;  /* 0x00000018ff037819 */ /* 0x000fe2000001144c */
[-C--:B------:R-:W-:Y:S01]  /*a140*/  IMAD R57, R0, R72.reuse, R57 ;  /* 0x0000004800397224 */ /* 0x080fe200078e0239 */
[----:B------:R-:W-:Y:S01]  /*a150*/  I2IP.S8.S32.SAT R49, R52, R51, R49 ;  /* 0x0000003334317239 */ /* 0x000fe20000001431 */
[-C--:B------:R-:W-:Y:S02]  /*a160*/  IMAD R58, R97, R72.reuse, R58 ;  /* 0x00000048613a7224 */ /* 0x080fe400078e023a */
[-C--:B------:R-:W-:Y:S01]  /*a170*/  IMAD R59, R2, R72.reuse, R59 ;  /* 0x00000048023b7224 */ /* 0x080fe200078e023b */
[----:B------:R1:W-:Y:S01]  /*a180*/  STS.128 [R159+0x6400], R16 ;  /* 0x006400109f007388 */ /* 0x0003e20000000c00 */
[-C--:B------:R-:W-:Y:S01]  /*a190*/  IMAD R60, R3, R72.reuse, R60 ;  /* 0x00000048033c7224 */ /* 0x080fe200078e023c */
[----:B------:R-:W-:Y:S01]  /*a1a0*/  I2IP.S8.S32.SAT R50, R58, R57, RZ ;  /* 0x000000393a327239 */ /* 0x000fe200000014ff */
[-C--:B------:R-:W-:Y:S02]  /*a1b0*/  IMAD R61, R4, R72.reuse, R61 ;  /* 0x00000048043d7224 */ /* 0x080fe400078e023d */
[----:B------:R-:W-:Y:S01]  /*a1c0*/  IMAD R62, R99, R72, R62 ;  /* 0x00000048633e7224 */ /* 0x000fe200078e023e */
[----:B------:R-:W-:Y:S02]  /*a1d0*/  I2IP.S8.S32.SAT R50, R56, R55, R50 ;  /* 0x0000003738327239 */ /* 0x000fe40000001432 */
[----:B------:R1:W-:Y:S02]  /*a1e0*/  STS.128 [R158+0x6400], R32 ;  /* 0x006400209e007388 */ /* 0x0003e40000000c00 */
        /* <DEDUP_REMOVED lines=12> */
[----:B------:R-:W-:Y:S02]  /*a2b0*/  UIADD3 UR9, UPT, UPT, UR49, 0x40, URZ ;  /* 0x0000004031097890 */ /* 0x000fe4000fffe0ff */
[----:B------:R-:W-:Y:S01]  /*a2c0*/  UIADD3 UR8, UPT, UPT, UR44, 0x6400, URZ ;  /* 0x000064002c087890 */ /* 0x000fe2000fffe0ff */
[----:B------:R-:W-:Y:S01]  /*a2d0*/  UMOV UR10, UR50 ;  /* 0x00000032000a7c82 */ /* 0x000fe20008000000 */
[----:B------:R-:W-:Y:S01]  /*a2e0*/  UMOV UR11, UR36 ;  /* 0x00000024000b7c82 */ /* 0x000fe20008000000 */
[----:B--2---:R-:W-:Y:S04]  /*a2f0*/  UIADD3 UR4, UP0, UPT, UR6, 0x680, URZ ;  /* 0x0000068006047890 */ /* 0x004fe8000ff1e0ff */
[----:B------:R-:W-:Y:S09]  /*a300*/  UIADD3.X UR5, UPT, UPT, URZ, UR7, URZ, UP0, !UPT ;  /* 0x00000007ff057290 */ /* 0x000ff200087fe4ff */
[----:B------:R2:W-:Y:S01]  /*a310*/  UTMASTG.3D [UR8], [UR4] ;  /* 0x00000008040073b5 */ /* 0x0005e20008010000 */
[----:B------:R0:W-:Y:S01]  /*a320*/  UTMACMDFLUSH ;  /* 0x00000000000079b7 */ /* 0x0001e20000000000 */
[----:B--2---:R-:W-:Y:S04]  /*a330*/  DEPBAR.LE SB0, 0x1 ;  /* 0x000080400000791a */ /* 0x004fe80000000000 */
.L_x_150:
[----:B------:R-:W-:Y:S05]  /*a340*/  BSYNC.RECONVERGENT B0 ;  /* 0x0000000000007941 */ /* 0x000fea0003800200 */
.L_x_149:
[----:B------:R-:W-:Y:S01]  /*a350*/  BAR.SYNC.DEFER_BLOCKING 0x1, 0x80 ;  /* 0x0042000000007b1d */ /* 0x000fe20000010000 */
[----:B------:R-:W-:Y:S01]  /*a360*/  ISETP.NE.AND P0, PT, R147, 0x2, PT ;  /* 0x000000029300780c */ /* 0x000fe20003f05270 */
[----:B------:R-:W-:Y:S01]  /*a370*/  UISETP.NE.AND UP0, UPT, UR46, URZ, UPT ;  /* 0x000000ff2e00728c */ /* 0x000fe2000bf05270 */
[C---:B------:R-:W-:Y:S01]  /*a380*/  ISETP.NE.AND P1, PT, R68.reuse, 0x4, PT ;  /* 0x000000044400780c */ /* 0x040fe20003f25270 */
[----:B------:R-:W-:Y:S01]  /*a390*/  UIADD3 UR20, UPT, UPT, UR37, UR62, URZ ;  /* 0x0000003e25147290 */ /* 0x000fe2000fffe0ff */
[----:B------:R-:W-:Y:S01]  /*a3a0*/  SEL R2, RZ, 0x1, P0 ;  /* 0x00000001ff027807 */ /* 0x000fe20000000000 */
[----:B------:R-:W-:Y:S01]  /*a3b0*/  UIADD3 UR16, UPT, UPT, UR38, UR61, URZ ;  /* 0x0000003d26107290 */ /* 0x000fe2000fffe0ff */
[----:B------:R-:W-:Y:S02]  /*a3c0*/  SEL R0, RZ, 0x1, P1 ;  /* 0x00000001ff007807 */ /* 0x000fe40000800000 */
[----:B------:R-:W-:Y:S02]  /*a3d0*/  LOP3.LUT R149, R149, R2, RZ, 0x3c, !PT ;  /* 0x0000000295957212 */ /* 0x000fe400078e3cff */
[----:B------:R-:W-:Y:S02]  /*a3e0*/  LOP3.LUT R151, R151, R0, RZ, 0x3c, !PT ;  /* 0x0000000097977212 */ /* 0x000fe400078e3cff */
[----:B------:R-:W-:Y:S02]  /*a3f0*/  SEL R147, R147, RZ, P0 ;  /* 0x000000ff93937207 */ /* 0x000fe40000000000 */
[----:B------:R-:W-:Y:S01]  /*a400*/  SEL R68, R68, RZ, P1 ;  /* 0x000000ff44447207 */ /* 0x000fe20000800000 */
[----:B------:R-:W-:Y:S01]  /*a410*/  UMOV UR36, UR59 ;  /* 0x0000003b00247c82 */ /* 0x000fe20008000000 */
[----:B------:R-:W-:Y:S05]  /*a420*/  BRA.U UP0, `(.L_x_151) ;  /* 0xffffffc500407547 */ /* 0x000fea000b83ffff */
[----:B------:R-:W-:Y:S05]  /*a430*/  EXIT ;  /* 0x000000000000794d */ /* 0x000fea0003800000 */
.L_x_25:
[----:B--2---:R2:W3:Y:S02]  /*a440*/  SYNCS.PHASECHK.TRANS64.TRYWAIT P0, [R3+URZ+0x2a0], R2 ;  /* 0x0002a002030075a7 */ /* 0x0044e400080011ff */
[----:B---3--:R-:W-:Y:S05]  /*a450*/  @!P0 NANOSLEEP.SYNCS 0x989680 ;  /* 0x009896800000895d */ /* 0x008fea0003900000 */
[----:B------:R-:W3:Y:S02]  /*a460*/  @!P0 SYNCS.PHASECHK.TRANS64 P0, [R3+URZ+0x2a0], R2 ;  /* 0x0002a002030085a7 */ /* 0x000ee400080010ff */
[----:B---3--:R-:W-:Y:S05]  /*a470*/  @!P0 BRA `(.L_x_25) ;  /* 0xfffffffc00f08947 */ /* 0x008fea000383ffff */
[----:B------:R-:W-:Y:S05]  /*a480*/  BRA `(.L_x_152) ;  /* 0xffffff7800ec7947 */ /* 0x000fea000383ffff */
.L_x_28:
[----:B-1----:R-:W-:-:S07]  /*a490*/  MOV R0, UR33 ;  /* 0x0000002100007c02 */ /* 0x002fce0008000f00 */
.L_x_153:
[----:B-1----:R1:W2:Y:S02]  /*a4a0*/  SYNCS.PHASECHK.TRANS64.TRYWAIT P0, [R0+URZ+0x100], R3 ;  /* 0x00010003000075a7 */ /* 0x0022a400080011ff */
[----:B--2---:R-:W-:Y:S05]  /*a4b0*/  @!P0 NANOSLEEP.SYNCS 0x989680 ;  /* 0x009896800000895d */ /* 0x004fea0003900000 */
[----:B------:R-:W2:Y:S02]  /*a4c0*/  @!P0 SYNCS.PHASECHK.TRANS64 P0, [R0+URZ+0x100], R3 ;  /* 0x00010003000085a7 */ /* 0x000ea400080010ff */
[----:B--2---:R-:W-:Y:S05]  /*a4d0*/  @!P0 BRA `(.L_x_153) ;  /* 0xfffffffc00f08947 */ /* 0x004fea000383ffff */
[----:B------:R-:W-:Y:S05]  /*a4e0*/  BRA `(.L_x_27) ;  /* 0xffffff7c00447947 */ /* 0x000fea000383ffff */
.L_x_35:
[----:B-1----:R-:W-:-:S07]  /*a4f0*/  MOV R0, UR17 ;  /* 0x0000001100007c02 */ /* 0x002fce0008000f00 */
.L_x_154:
[----:B-1----:R1:W2:Y:S02]  /*a500*/  SYNCS.PHASECHK.TRANS64.TRYWAIT P0, [R0+URZ+0x100], R3 ;  /* 0x00010003000075a7 */ /* 0x0022a400080011ff */
[----:B--2---:R-:W-:Y:S05]  /*a510*/  @!P0 NANOSLEEP.SYNCS 0x989680 ;  /* 0x009896800000895d */ /* 0x004fea0003900000 */
[----:B------:R-:W2:Y:S02]  /*a520*/  @!P0 SYNCS.PHASECHK.TRANS64 P0, [R0+URZ+0x100], R3 ;  /* 0x00010003000085a7 */ /* 0x000ea400080010ff */
[----:B--2---:R-:W-:Y:S05]  /*a530*/  @!P0 BRA `(.L_x_154) ;  /* 0xfffffffc00f08947 */ /* 0x004fea000383ffff */
[----:B------:R-:W-:Y:S05]  /*a540*/  BRA `(.L_x_34) ;  /* 0xffffff8000087947 */ /* 0x000fea000383ffff */
.L_x_40:
[----:B-1----:R1:W2:Y:S02]  /*a550*/  SYNCS.PHASECHK.TRANS64.TRYWAIT P0, [R3+URZ+0x230], R0 ;  /* 0x00023000030075a7 */ /* 0x0022a400080011ff */
[----:B--2---:R-:W-:Y:S05]  /*a560*/  @!P0 NANOSLEEP.SYNCS 0x989680 ;  /* 0x009896800000895d */ /* 0x004fea0003900000 */
[----:B------:R-:W2:Y:S02]  /*a570*/  @!P0 SYNCS.PHASECHK.TRANS64 P0, [R3+URZ+0x230], R0 ;  /* 0x00023000030085a7 */ /* 0x000ea400080010ff */
[----:B--2---:R-:W-:Y:S05]  /*a580*/  @!P0 BRA `(.L_x_40) ;  /* 0xfffffffc00f08947 */ /* 0x004fea000383ffff */
[----:B------:R-:W-:Y:S05]  /*a590*/  BRA `(.L_x_155) ;  /* 0xffffff8000b47947 */ /* 0x000fea000383ffff */
.L_x_44:
[----:B-1----:R-:W-:-:S07]  /*a5a0*/  MOV R0, UR4 ;  /* 0x0000000400007c02 */ /* 0x002fce0008000f00 */
.L_x_156:
[----:B-1----:R1:W2:Y:S02]  /*a5b0*/  SYNCS.PHASECHK.TRANS64.TRYWAIT P0, [R0+URZ], R3 ;  /* 0x00000003000075a7 */ /* 0x0022a400080011ff */
[----:B--2---:R-:W-:Y:S05]  /*a5c0*/  @!P0 NANOSLEEP.SYNCS 0x989680 ;  /* 0x009896800000895d */ /* 0x004fea0003900000 */
[----:B------:R-:W2:Y:S02]  /*a5d0*/  @!P0 SYNCS.PHASECHK.TRANS64 P0, [R0+URZ], R3 ;  /* 0x00000003000085a7 */ /* 0x000ea400080010ff */
[----:B--2---:R-:W-:Y:S05]  /*a5e0*/  @!P0 BRA `(.L_x_156) ;  /* 0xfffffffc00f08947 */ /* 0x004fea000383ffff */
[----:B------:R-:W-:Y:S05]  /*a5f0*/  BRA `(.L_x_157) ;  /* 0xffffff8800587947 */ /* 0x000fea000383ffff */
.L_x_45:
[----:B------:R-:W-:-:S07]  /*a600*/  MOV R0, UR5 ;  /* 0x0000000500007c02 */ /* 0x000fce0008000f00 */
.L_x_158:
[----:B-1----:R1:W2:Y:S02]  /*a610*/  SYNCS.PHASECHK.TRANS64.TRYWAIT P0, [R0+URZ], R3 ;  /* 0x00000003000075a7 */ /* 0x0022a400080011ff */
[----:B--2---:R-:W-:Y:S05]  /*a620*/  @!P0 NANOSLEEP.SYNCS 0x989680 ;  /* 0x009896800000895d */ /* 0x004fea0003900000 */
[----:B------:R-:W2:Y:S02]  /*a630*/  @!P0 SYNCS.PHASECHK.TRANS64 P0, [R0+URZ], R3 ;  /* 0x00000003000085a7 */ /* 0x000ea400080010ff */
[----:B--2---:R-:W-:Y:S05]  /*a640*/  @!P0 BRA `(.L_x_158) ;  /* 0xfffffffc00f08947 */ /* 0x004fea000383ffff */
[----:B------:R-:W-:Y:S05]  /*a650*/  BRA `(.L_x_159) ;  /* 0xffffff8800647947 */ /* 0x000fea000383ffff */
.L_x_46:
[----:B------:R-:W-:-:S07]  /*a660*/  MOV R0, UR5 ;  /* 0x0000000500007c02 */ /* 0x000fce0008000f00 */
.L_x_160:
[----:B-1----:R1:W2:Y:S02]  /*a670*/  SYNCS.PHASECHK.TRANS64.TRYWAIT P0, [R0+URZ], R3 ;  /* 0x00000003000075a7 */ /* 0x0022a400080011ff */
[----:B--2---:R-:W-:Y:S05]  /*a680*/  @!P0 NANOSLEEP.SYNCS 0x989680 ;  /* 0x009896800000895d */ /* 0x004fea0003900000 */
[----:B------:R-:W2:Y:S02]  /*a690*/  @!P0 SYNCS.PHASECHK.TRANS64 P0, [R0+URZ], R3 ;  /* 0x00000003000085a7 */ /* 0x000ea400080010ff */
[----:B--2---:R-:W-:Y:S05]  /*a6a0*/  @!P0 BRA `(.L_x_160) ;  /* 0xfffffffc00f08947 */ /* 0x004fea000383ffff */
[----:B------:R-:W-:Y:S05]  /*a6b0*/  BRA `(.L_x_161) ;  /* 0xffffff8800707947 */ /* 0x000fea000383ffff */
.L_x_47:
[----:B------:R-:W-:-:S07]  /*a6c0*/  MOV R0, UR5 ;  /* 0x0000000500007c02 */ /* 0x000fce0008000f00 */
.L_x_162:
[----:B-1----:R1:W2:Y:S02]  /*a6d0*/  SYNCS.PHASECHK.TRANS64.TRYWAIT P0, [R0+URZ], R3 ;  /* 0x00000003000075a7 */ /* 0x0022a400080011ff */
[----:B--2---:R-:W-:Y:S05]  /*a6e0*/  @!P0 NANOSLEEP.SYNCS 0x989680 ;  /* 0x009896800000895d */ /* 0x004fea0003900000 */
[----:B------:R-:W2:Y:S02]  /*a6f0*/  @!P0 SYNCS.PHASECHK.TRANS64 P0, [R0+URZ], R3 ;  /* 0x00000003000085a7 */ /* 0x000ea400080010ff */
[----:B--2---:R-:W-:Y:S05]  /*a700*/  @!P0 BRA `(.L_x_162) ;  /* 0xfffffffc00f08947 */ /* 0x004fea000383ffff */
[----:B------:R-:W-:Y:S05]  /*a710*/  BRA `(.L_x_163) ;  /* 0xffffff88007c7947 */ /* 0x000fea000383ffff */
.L_x_48:
[----:B------:R-:W-:-:S07]  /*a720*/  MOV R0, UR5 ;  /* 0x0000000500007c02 */ /* 0x000fce0008000f00 */
.L_x_164:
[----:B-1----:R1:W2:Y:S02]  /*a730*/  SYNCS.PHASECHK.TRANS64.TRYWAIT P0, [R0+URZ], R3 ;  /* 0x00000003000075a7 */ /* 0x0022a400080011ff */
[----:B--2---:R-:W-:Y:S05]  /*a740*/  @!P0 NANOSLEEP.SYNCS 0x989680 ;  /* 0x009896800000895d */ /* 0x004fea0003900000 */
[----:B------:R-:W2:Y:S02]  /*a750*/  @!P0 SYNCS.PHASECHK.TRANS64 P0, [R0+URZ], R3 ;  /* 0x00000003000085a7 */ /* 0x000ea400080010ff */
[----:B--2---:R-:W-:Y:S05]  /*a760*/  @!P0 BRA `(.L_x_164) ;  /* 0xfffffffc00f08947 */ /* 0x004fea000383ffff */
[----:B------:R-:W-:Y:S05]  /*a770*/  BRA `(.L_x_165) ;  /* 0xffffff8800887947 */ /* 0x000fea000383ffff */
.L_x_49:
[----:B------:R-:W-:-:S07]  /*a780*/  MOV R0, UR5 ;  /* 0x0000000500007c02 */ /* 0x000fce0008000f00 */
.L_x_166:
[----:B-1----:R1:W2:Y:S02]  /*a790*/  SYNCS.PHASECHK.TRANS64.TRYWAIT P0, [R0+URZ], R3 ;  /* 0x00000003000075a7 */ /* 0x0022a400080011ff */
[----:B--2---:R-:W-:Y:S05]  /*a7a0*/  @!P0 NANOSLEEP.SYNCS 0x989680 ;  /* 0x009896800000895d */ /* 0x004fea0003900000 */
[----:B------:R-:W2:Y:S02]  /*a7b0*/  @!P0 SYNCS.PHASECHK.TRANS64 P0, [R0+URZ], R3 ;  /* 0x00000003000085a7 */ /* 0x000ea400080010ff */
[----:B--2---:R-:W-:Y:S05]  /*a7c0*/  @!P0 BRA `(.L_x_166) ;  /* 0xfffffffc00f08947 */ /* 0x004fea000383ffff */
[----:B------:R-:W-:Y:S05]  /*a7d0*/  BRA `(.L_x_167) ;  /* 0xffffff8800947947 */ /* 0x000fea000383ffff */
.L_x_50:
[----:B------:R-:W-:-:S07]  /*a7e0*/  MOV R0, UR5 ;  /* 0x0000000500007c02 */ /* 0x000fce0008000f00 */
.L_x_168:
[----:B-1----:R1:W2:Y:S02]  /*a7f0*/  SYNCS.PHASECHK.TRANS64.TRYWAIT P0, [R0+URZ], R3 ;  /* 0x00000003000075a7 */ /* 0x0022a400080011ff */
[----:B--2---:R-:W-:Y:S05]  /*a800*/  @!P0 NANOSLEEP.SYNCS 0x989680 ;  /* 0x009896800000895d */ /* 0x004fea0003900000 */
[----:B------:R-:W2:Y:S02]  /*a810*/  @!P0 SYNCS.PHASECHK.TRANS64 P0, [R0+URZ], R3 ;  /* 0x00000003000085a7 */ /* 0x000ea400080010ff */
[----:B--2---:R-:W-:Y:S05]  /*a820*/  @!P0 BRA `(.L_x_168) ;  /* 0xfffffffc00f08947 */ /* 0x004fea000383ffff */
[----:B------:R-:W-:Y:S05]  /*a830*/  BRA `(.L_x_169) ;  /* 0xffffff8800a07947 */ /* 0x000fea000383ffff */
.L_x_51:
[----:B------:R-:W-:-:S07]  /*a840*/  MOV R0, UR5 ;  /* 0x0000000500007c02 */ /* 0x000fce0008000f00 */
.L_x_170:
[----:B-1----:R1:W2:Y:S02]  /*a850*/  SYNCS.PHASECHK.TRANS64.TRYWAIT P0, [R0+URZ], R3 ;  /* 0x00000003000075a7 */ /* 0x0022a400080011ff */
[----:B--2---:R-:W-:Y:S05]  /*a860*/  @!P0 NANOSLEEP.SYNCS 0x989680 ;  /* 0x009896800000895d */ /* 0x004fea0003900000 */
[----:B------:R-:W2:Y:S02]  /*a870*/  @!P0 SYNCS.PHASECHK.TRANS64 P0, [R0+URZ], R3 ;  /* 0x00000003000085a7 */ /* 0x000ea400080010ff */
[----:B--2---:R-:W-:Y:S05]  /*a880*/  @!P0 BRA `(.L_x_170) ;  /* 0xfffffffc00f08947 */ /* 0x004fea000383ffff */
[----:B------:R-:W-:Y:S05]  /*a890*/  BRA `(.L_x_171) ;  /* 0xffffff8800ac7947 */ /* 0x000fea000383ffff */
.L_x_52:
[----:B------:R-:W-:-:S07]  /*a8a0*/  MOV R0, UR5 ;  /* 0x0000000500007c02 */ /* 0x000fce0008000f00 */
.L_x_172:
[----:B-1----:R1:W2:Y:S02]  /*a8b0*/  SYNCS.PHASECHK.TRANS64.TRYWAIT P0, [R0+URZ], R3 ;  /* 0x00000003000075a7 */ /* 0x0022a400080011ff */
[----:B--2---:R-:W-:Y:S05]  /*a8c0*/  @!P0 NANOSLEEP.SYNCS 0x989680 ;  /* 0x009896800000895d */ /* 0x004fea0003900000 */
[----:B------:R-:W2:Y:S02]  /*a8d0*/  @!P0 SYNCS.PHASECHK.TRANS64 P0, [R0+URZ], R3 ;  /* 0x00000003000085a7 */ /* 0x000ea400080010ff */
[----:B--2---:R-:W-:Y:S05]  /*a8e0*/  @!P0 BRA `(.L_x_172) ;  /* 0xfffffffc00f08947 */ /* 0x004fea000383ffff */
[----:B------:R-:W-:Y:S05]  /*a8f0*/  BRA `(.L_x_173) ;  /* 0xffffff8800b87947 */ /* 0x000fea000383ffff */
.L_x_53:
[----:B------:R-:W-:-:S07]  /*a900*/  MOV R0, UR5 ;  /* 0x0000000500007c02 */ /* 0x000fce0008000f00 */
.L_x_174:
[----:B-1----:R1:W2:Y:S02]  /*a910*/  SYNCS.PHASECHK.TRANS64.TRYWAIT P0, [R0+URZ], R3 ;  /* 0x00000003000075a7 */ /* 0x0022a400080011ff */
[----:B--2---:R-:W-:Y:S05]  /*a920*/  @!P0 NANOSLEEP.SYNCS 0x989680 ;  /* 0x009896800000895d */ /* 0x004fea0003900000 */
[----:B------:R-:W2:Y:S02]  /*a930*/  @!P0 SYNCS.PHASECHK.TRANS64 P0, [R0+URZ], R3 ;  /* 0x00000003000085a7 */ /* 0x000ea400080010ff */
[----:B--2---:R-:W-:Y:S05]  /*a940*/  @!P0 BRA `(.L_x_174) ;  /* 0xfffffffc00f08947 */ /* 0x004fea000383ffff */
[----:B------:R-:W-:Y:S05]  /*a950*/  BRA `(.L_x_175) ;  /* 0xffffff8800c47947 */ /* 0x000fea000383ffff */
.L_x_54:
[----:B------:R-:W-:-:S07]  /*a960*/  MOV R0, UR5 ;  /* 0x0000000500007c02 */ /* 0x000fce0008000f00 */
.L_x_176:
[----:B-1----:R1:W2:Y:S02]  /*a970*/  SYNCS.PHASECHK.TRANS64.TRYWAIT P0, [R0+URZ], R3 ;  /* 0x00000003000075a7 */ /* 0x0022a400080011ff */
[----:B--2---:R-:W-:Y:S05]  /*a980*/  @!P0 NANOSLEEP.SYNCS 0x989680 ;  /* 0x009896800000895d */ /* 0x004fea0003900000 */
[----:B------:R-:W2:Y:S02]  /*a990*/  @!P0 SYNCS.PHASECHK.TRANS64 P0, [R0+URZ], R3 ;  /* 0x00000003000085a7 */ /* 0x000ea400080010ff */
[----:B--2---:R-:W-:Y:S05]  /*a9a0*/  @!P0 BRA `(.L_x_176) ;  /* 0xfffffffc00f08947 */ /* 0x004fea000383ffff */
[----:B------:R-:W-:Y:S05]  /*a9b0*/  BRA `(.L_x_177) ;  /* 0xffffff8800d07947 */ /* 0x000fea000383ffff */
.L_x_55:
[----:B------:R-:W-:-:S07]  /*a9c0*/  MOV R0, UR5 ;  /* 0x0000000500007c02 */ /* 0x000fce0008000f00 */
.L_x_178:
[----:B-1----:R1:W2:Y:S02]  /*a9d0*/  SYNCS.PHASECHK.TRANS64.TRYWAIT P0, [R0+URZ], R3 ;  /* 0x00000003000075a7 */ /* 0x0022a400080011ff */
[----:B--2---:R-:W-:Y:S05]  /*a9e0*/  @!P0 NANOSLEEP.SYNCS 0x989680 ;  /* 0x009896800000895d */ /* 0x004fea0003900000 */
[----:B------:R-:W2:Y:S02]  /*a9f0*/  @!P0 SYNCS.PHASECHK.TRANS64 P0, [R0+URZ], R3 ;  /* 0x00000003000085a7 */ /* 0x000ea400080010ff */
[----:B--2---:R-:W-:Y:S05]  /*aa00*/  @!P0 BRA `(.L_x_178) ;  /* 0xfffffffc00f08947 */ /* 0x004fea000383ffff */
[----:B------:R-:W-:Y:S05]  /*aa10*/  BRA `(.L_x_179) ;  /* 0xffffff8800dc7947 */ /* 0x000fea000383ffff */
.L_x_56:
[----:B------:R-:W-:-:S07]  /*aa20*/  MOV R0, UR5 ;  /* 0x0000000500007c02 */ /* 0x000fce0008000f00 */
.L_x_180:
[----:B-1----:R1:W2:Y:S02]  /*aa30*/  SYNCS.PHASECHK.TRANS64.TRYWAIT P0, [R0+URZ], R3 ;  /* 0x00000003000075a7 */ /* 0x0022a400080011ff */
[----:B--2---:R-:W-:Y:S05]  /*aa40*/  @!P0 NANOSLEEP.SYNCS 0x989680 ;  /* 0x009896800000895d */ /* 0x004fea0003900000 */
[----:B------:R-:W2:Y:S02]  /*aa50*/  @!P0 SYNCS.PHASECHK.TRANS64 P0, [R0+URZ], R3 ;  /* 0x00000003000085a7 */ /* 0x000ea400080010ff */
[----:B--2---:R-:W-:Y:S05]  /*aa60*/  @!P0 BRA `(.L_x_180) ;  /* 0xfffffffc00f08947 */ /* 0x004fea000383ffff */
[----:B------:R-:W-:Y:S05]  /*aa70*/  BRA `(.L_x_181) ;  /* 0xffffff8800e87947 */ /* 0x000fea000383ffff */
.L_x_57:
[----:B------:R-:W-:-:S07]  /*aa80*/  MOV R0, UR5 ;  /* 0x0000000500007c02 */ /* 0x000fce0008000f00 */
.L_x_182:
[----:B-1----:R1:W2:Y:S02]  /*aa90*/  SYNCS.PHASECHK.TRANS64.TRYWAIT P0, [R0+URZ], R3 ;  /* 0x00000003000075a7 */ /* 0x0022a400080011ff */
[----:B--2---:R-:W-:Y:S05]  /*aaa0*/  @!P0 NANOSLEEP.SYNCS 0x989680 ;  /* 0x009896800000895d */ /* 0x004fea0003900000 */
[----:B------:R-:W2:Y:S02]  /*aab0*/  @!P0 SYNCS.PHASECHK.TRANS64 P0, [R0+URZ], R3 ;  /* 0x00000003000085a7 */ /* 0x000ea400080010ff */
[----:B--2---:R-:W-:Y:S05]  /*aac0*/  @!P0 BRA `(.L_x_182) ;  /* 0xfffffffc00f08947 */ /* 0x004fea000383ffff */
[----:B------:R-:W-:Y:S05]  /*aad0*/  BRA `(.L_x_183) ;  /* 0xffffff8800f47947 */ /* 0x000fea000383ffff */
.L_x_58:
[----:B------:R-:W-:-:S07]  /*aae0*/  MOV R0, UR5 ;  /* 0x0000000500007c02 */ /* 0x000fce0008000f00 */
.L_x_184:
[----:B-1----:R1:W2:Y:S02]  /*aaf0*/  SYNCS.PHASECHK.TRANS64.TRYWAIT P0, [R0+URZ], R3 ;  /* 0x00000003000075a7 */ /* 0x0022a400080011ff */
[----:B--2---:R-:W-:Y:S05]  /*ab00*/  @!P0 NANOSLEEP.SYNCS 0x989680 ;  /* 0x009896800000895d */ /* 0x004fea0003900000 */
[----:B------:R-:W2:Y:S02]  /*ab10*/  @!P0 SYNCS.PHASECHK.TRANS64 P0, [R0+URZ], R3 ;  /* 0x00000003000085a7 */ /* 0x000ea400080010ff */
[----:B--2---:R-:W-:Y:S05]  /*ab20*/  @!P0 BRA `(.L_x_184) ;  /* 0xfffffffc00f08947 */ /* 0x004fea000383ffff */
[----:B------:R-:W-:Y:S05]  /*ab30*/  BRA `(.L_x_185) ;  /* 0xffffff8c00007947 */ /* 0x000fea000383ffff */
.L_x_59:
[----:B------:R-:W-:-:S07]  /*ab40*/  MOV R0, UR5 ;  /* 0x0000000500007c02 */ /* 0x000fce0008000f00 */
.L_x_186:
[----:B-1----:R1:W2:Y:S02]  /*ab50*/  SYNCS.PHASECHK.TRANS64.TRYWAIT P0, [R0+URZ], R3 ;  /* 0x00000003000075a7 */ /* 0x0022a400080011ff */
[----:B--2---:R-:W-:Y:S05]  /*ab60*/  @!P0 NANOSLEEP.SYNCS 0x989680 ;  /* 0x009896800000895d */ /* 0x004fea0003900000 */
[----:B------:R-:W2:Y:S02]  /*ab70*/  @!P0 SYNCS.PHASECHK.TRANS64 P0, [R0+URZ], R3 ;  /* 0x00000003000085a7 */ /* 0x000ea400080010ff */
[----:B--2---:R-:W-:Y:S05]  /*ab80*/  @!P0 BRA `(.L_x_186) ;  /* 0xfffffffc00f08947 */ /* 0x004fea000383ffff */
[----:B------:R-:W-:Y:S05]  /*ab90*/  BRA `(.L_x_187) ;  /* 0xffffff8c000c7947 */ /* 0x000fea000383ffff */
.L_x_60:
[----:B------:R-:W-:-:S07]  /*aba0*/  MOV R0, UR5 ;  /* 0x0000000500007c02 */ /* 0x000fce0008000f00 */
.L_x_188:
[----:B-1----:R1:W2:Y:S02]  /*abb0*/  SYNCS.PHASECHK.TRANS64.TRYWAIT P0, [R0+URZ], R3 ;  /* 0x00000003000075a7 */ /* 0x0022a400080011ff */
[----:B--2---:R-:W-:Y:S05]  /*abc0*/  @!P0 NANOSLEEP.SYNCS 0x989680 ;  /* 0x009896800000895d */ /* 0x004fea0003900000 */
[----:B------:R-:W2:Y:S02]  /*abd0*/  @!P0 SYNCS.PHASECHK.TRANS64 P0, [R0+URZ], R3 ;  /* 0x00000003000085a7 */ /* 0x000ea400080010ff */
[----:B--2---:R-:W-:Y:S05]  /*abe0*/  @!P0 BRA `(.L_x_188) ;  /* 0xfffffffc00f08947 */ /* 0x004fea000383ffff */
[----:B------:R-:W-:Y:S05]  /*abf0*/  BRA `(.L_x_189) ;  /* 0xffffff8c00187947 */ /* 0x000fea000383ffff */
.L_x_61:
[----:B------:R-:W-:-:S07]  /*ac00*/  MOV R0, UR5 ;  /* 0x0000000500007c02 */ /* 0x000fce0008000f00 */
.L_x_190:
[----:B-1----:R1:W2:Y:S02]  /*ac10*/  SYNCS.PHASECHK.TRANS64.TRYWAIT P0, [R0+URZ], R3 ;  /* 0x00000003000075a7 */ /* 0x0022a400080011ff */
[----:B--2---:R-:W-:Y:S05]  /*ac20*/  @!P0 NANOSLEEP.SYNCS 0x989680 ;  /* 0x009896800000895d */ /* 0x004fea0003900000 */
[----:B------:R-:W2:Y:S02]  /*ac30*/  @!P0 SYNCS.PHASECHK.TRANS64 P0, [R0+URZ], R3 ;  /* 0x00000003000085a7 */ /* 0x000ea400080010ff */
[----:B--2---:R-:W-:Y:S05]  /*ac40*/  @!P0 BRA `(.L_x_190) ;  /* 0xfffffffc00f08947 */ /* 0x004fea000383ffff */
[----:B------:R-:W-:Y:S05]  /*ac50*/  BRA `(.L_x_191) ;  /* 0xffffff8c00247947 */ /* 0x000fea000383ffff */
.L_x_62:
[----:B------:R-:W-:-:S07]  /*ac60*/  MOV R0, UR5 ;  /* 0x0000000500007c02 */ /* 0x000fce0008000f00 */
.L_x_192:
[----:B-1----:R1:W2:Y:S02]  /*ac70*/  SYNCS.PHASECHK.TRANS64.TRYWAIT P0, [R0+URZ], R3 ;  /* 0x00000003000075a7 */ /* 0x0022a400080011ff */
[----:B--2---:R-:W-:Y:S05]  /*ac80*/  @!P0 NANOSLEEP.SYNCS 0x989680 ;  /* 0x009896800000895d */ /* 0x004fea0003900000 */
[----:B------:R-:W2:Y:S02]  /*ac90*/  @!P0 SYNCS.PHASECHK.TRANS64 P0, [R0+URZ], R3 ;  /* 0x00000003000085a7 */ /* 0x000ea400080010ff */
[----:B--2---:R-:W-:Y:S05]  /*aca0*/  @!P0 BRA `(.L_x_192) ;  /* 0xfffffffc00f08947 */ /* 0x004fea000383ffff */
[----:B------:R-:W-:Y:S05]  /*acb0*/  BRA `(.L_x_193) ;  /* 0xffffff8c00307947 */ /* 0x000fea000383ffff */
.L_x_63:
[----:B------:R-:W-:-:S07]  /*acc0*/  MOV R0, UR5 ;  /* 0x0000000500007c02 */ /* 0x000fce0008000f00 */
.L_x_194:
[----:B-1----:R1:W2:Y:S02]  /*acd0*/  SYNCS.PHASECHK.TRANS64.TRYWAIT P0, [R0+URZ], R3 ;  /* 0x00000003000075a7 */ /* 0x0022a400080011ff */
[----:B--2---:R-:W-:Y:S05]  /*ace0*/  @!P0 NANOSLEEP.SYNCS 0x989680 ;  /* 0x009896800000895d */ /* 0x004fea0003900000 */
[----:B------:R-:W2:Y:S02]  /*acf0*/  @!P0 SYNCS.PHASECHK.TRANS64 P0, [R0+URZ], R3 ;  /* 0x00000003000085a7 */ /* 0x000ea400080010ff */
[----:B--2---:R-:W-:Y:S05]  /*ad00*/  @!P0 BRA `(.L_x_194) ;  /* 0xfffffffc00f08947 */ /* 0x004fea000383ffff */
[----:B------:R-:W-:Y:S05]  /*ad10*/  BRA `(.L_x_195) ;  /* 0xffffff8c003c7947 */ /* 0x000fea000383ffff */
.L_x_64:
[----:B------:R-:W-:-:S07]  /*ad20*/  MOV R0, UR5 ;  /* 0x0000000500007c02 */ /* 0x000fce0008000f00 */
.L_x_196:
[----:B-1----:R1:W2:Y:S02]  /*ad30*/  SYNCS.PHASECHK.TRANS64.TRYWAIT P0, [R0+URZ], R3 ;  /* 0x00000003000075a7 */ /* 0x0022a400080011ff */
[----:B--2---:R-:W-:Y:S05]  /*ad40*/  @!P0 NANOSLEEP.SYNCS 0x989680 ;  /* 0x009896800000895d */ /* 0x004fea0003900000 */
[----:B------:R-:W2:Y:S02]  /*ad50*/  @!P0 SYNCS.PHASECHK.TRANS64 P0, [R0+URZ], R3 ;  /* 0x00000003000085a7 */ /* 0x000ea400080010ff */
[----:B--2---:R-:W-:Y:S05]  /*ad60*/  @!P0 BRA `(.L_x_196) ;  /* 0xfffffffc00f08947 */ /* 0x004fea000383ffff */
[----:B------:R-:W-:Y:S05]  /*ad70*/  BRA `(.L_x_197) ;  /* 0xffffff8c00487947 */ /* 0x000fea000383ffff */
.L_x_65:
[----:B------:R-:W-:-:S07]  /*ad80*/  MOV R0, UR5 ;  /* 0x0000000500007c02 */ /* 0x000fce0008000f00 */
.L_x_198:
[----:B-1----:R1:W2:Y:S02]  /*ad90*/  SYNCS.PHASECHK.TRANS64.TRYWAIT P0, [R0+URZ], R3 ;  /* 0x00000003000075a7 */ /* 0x0022a400080011ff */
[----:B--2---:R-:W-:Y:S05]  /*ada0*/  @!P0 NANOSLEEP.SYNCS 0x989680 ;  /* 0x009896800000895d */ /* 0x004fea0003900000 */
[----:B------:R-:W2:Y:S02]  /*adb0*/  @!P0 SYNCS.PHASECHK.TRANS64 P0, [R0+URZ], R3 ;  /* 0x00000003000085a7 */ /* 0x000ea400080010ff */
[----:B--2---:R-:W-:Y:S05]  /*adc0*/  @!P0 BRA `(.L_x_198) ;  /* 0xfffffffc00f08947 */ /* 0x004fea000383ffff */
[----:B------:R-:W-:Y:S05]  /*add0*/  BRA `(.L_x_199) ;  /* 0xffffff8c00547947 */ /* 0x000fea000383ffff */
.L_x_66:
[----:B------:R-:W-:-:S07]  /*ade0*/  MOV R0, UR5 ;  /* 0x0000000500007c02 */ /* 0x000fce0008000f00 */
.L_x_200:
[----:B-1----:R1:W2:Y:S02]  /*adf0*/  SYNCS.PHASECHK.TRANS64.TRYWAIT P0, [R0+URZ], R3 ;  /* 0x00000003000075a7 */ /* 0x0022a400080011ff */
[----:B--2---:R-:W-:Y:S05]  /*ae00*/  @!P0 NANOSLEEP.SYNCS 0x989680 ;  /* 0x009896800000895d */ /* 0x004fea0003900000 */
[----:B------:R-:W2:Y:S02]  /*ae10*/  @!P0 SYNCS.PHASECHK.TRANS64 P0, [R0+URZ], R3 ;  /* 0x00000003000085a7 */ /* 0x000ea400080010ff */
[----:B--2---:R-:W-:Y:S05]  /*ae20*/  @!P0 BRA `(.L_x_200) ;  /* 0xfffffffc00f08947 */ /* 0x004fea000383ffff */
[----:B------:R-:W-:Y:S05]  /*ae30*/  BRA `(.L_x_201) ;  /* 0xffffff8c00607947 */ /* 0x000fea000383ffff */
.L_x_67:
[----:B------:R-:W-:-:S07]  /*ae40*/  MOV R0, UR5 ;  /* 0x0000000500007c02 */ /* 0x000fce0008000f00 */
.L_x_202:
[----:B-1----:R1:W2:Y:S02]  /*ae50*/  SYNCS.PHASECHK.TRANS64.TRYWAIT P0, [R0+URZ], R3 ;  /* 0x00000003000075a7 */ /* 0x0022a400080011ff */
[----:B--2---:R-:W-:Y:S05]  /*ae60*/  @!P0 NANOSLEEP.SYNCS 0x989680 ;  /* 0x009896800000895d */ /* 0x004fea0003900000 */
[----:B------:R-:W2:Y:S02]  /*ae70*/  @!P0 SYNCS.PHASECHK.TRANS64 P0, [R0+URZ], R3 ;  /* 0x00000003000085a7 */ /* 0x000ea400080010ff */
[----:B--2---:R-:W-:Y:S05]  /*ae80*/  @!P0 BRA `(.L_x_202) ;  /* 0xfffffffc00f08947 */ /* 0x004fea000383ffff */
[----:B------:R-:W-:Y:S05]  /*ae90*/  BRA `(.L_x_203) ;  /* 0xffffff8c006c7947 */ /* 0x000fea000383ffff */
.L_x_68:
[----:B------:R-:W-:-:S07]  /*aea0*/  MOV R0, UR5 ;  /* 0x0000000500007c02 */ /* 0x000fce0008000f00 */
.L_x_204:
[----:B-1----:R1:W2:Y:S02]  /*aeb0*/  SYNCS.PHASECHK.TRANS64.TRYWAIT P0, [R0+URZ], R3 ;  /* 0x00000003000075a7 */ /* 0x0022a400080011ff */
[----:B--2---:R-:W-:Y:S05]  /*aec0*/  @!P0 NANOSLEEP.SYNCS 0x989680 ;  /* 0x009896800000895d */ /* 0x004fea0003900000 */
[----:B------:R-:W2:Y:S02]  /*aed0*/  @!P0 SYNCS.PHASECHK.TRANS64 P0, [R0+URZ], R3 ;  /* 0x00000003000085a7 */ /* 0x000ea400080010ff */
[----:B--2---:R-:W-:Y:S05]  /*aee0*/  @!P0 BRA `(.L_x_204) ;  /* 0xfffffffc00f08947 */ /* 0x004fea000383ffff */
[----:B------:R-:W-:Y:S05]  /*aef0*/  BRA `(.L_x_205) ;  /* 0xffffff8c00787947 */ /* 0x000fea000383ffff */
.L_x_69:
[----:B------:R-:W-:-:S07]  /*af00*/  MOV R0, UR5 ;  /* 0x0000000500007c02 */ /* 0x000fce0008000f00 */
.L_x_206:
[----:B-1----:R1:W2:Y:S02]  /*af10*/  SYNCS.PHASECHK.TRANS64.TRYWAIT P0, [R0+URZ], R3 ;  /* 0x00000003000075a7 */ /* 0x0022a400080011ff */
[----:B--2---:R-:W-:Y:S05]  /*af20*/  @!P0 NANOSLEEP.SYNCS 0x989680 ;  /* 0x009896800000895d */ /* 0x004fea0003900000 */
[----:B------:R-:W2:Y:S02]  /*af30*/  @!P0 SYNCS.PHASECHK.TRANS64 P0, [R0+URZ], R3 ;  /* 0x00000003000085a7 */ /* 0x000ea400080010ff */
[----:B--2---:R-:W-:Y:S05]  /*af40*/  @!P0 BRA `(.L_x_206) ;  /* 0xfffffffc00f08947 */ /* 0x004fea000383ffff */
[----:B------:R-:W-:Y:S05]  /*af50*/  BRA `(.L_x_207) ;  /* 0xffffff8c00847947 */ /* 0x000fea000383ffff */
.L_x_70:
[----:B------:R-:W-:-:S07]  /*af60*/  MOV R0, UR5 ;  /* 0x0000000500007c02 */ /* 0x000fce0008000f00 */
.L_x_208:
[----:B-1----:R1:W2:Y:S02]  /*af70*/  SYNCS.PHASECHK.TRANS64.TRYWAIT P0, [R0+URZ], R3 ;  /* 0x00000003000075a7 */ /* 0x0022a400080011ff */
[----:B--2---:R-:W-:Y:S05]  /*af80*/  @!P0 NANOSLEEP.SYNCS 0x989680 ;  /* 0x009896800000895d */ /* 0x004fea0003900000 */
[----:B------:R-:W2:Y:S02]  /*af90*/  @!P0 SYNCS.PHASECHK.TRANS64 P0, [R0+URZ], R3 ;  /* 0x00000003000085a7 */ /* 0x000ea400080010ff */
[----:B--2---:R-:W-:Y:S05]  /*afa0*/  @!P0 BRA `(.L_x_208) ;  /* 0xfffffffc00f08947 */ /* 0x004fea000383ffff */
[----:B------:R-:W-:Y:S05]  /*afb0*/  BRA `(.L_x_209) ;  /* 0xffffff8c00907947 */ /* 0x000fea000383ffff */
.L_x_71:
[----:B------:R-:W-:-:S07]  /*afc0*/  MOV R0, UR5 ;  /* 0x0000000500007c02 */ /* 0x000fce0008000f00 */
.L_x_210:
[----:B-1----:R1:W2:Y:S02]  /*afd0*/  SYNCS.PHASECHK.TRANS64.TRYWAIT P0, [R0+URZ], R3 ;  /* 0x00000003000075a7 */ /* 0x0022a400080011ff */
[----:B--2---:R-:W-:Y:S05]  /*afe0*/  @!P0 NANOSLEEP.SYNCS 0x989680 ;  /* 0x009896800000895d */ /* 0x004fea0003900000 */
[----:B------:R-:W2:Y:S02]  /*aff0*/  @!P0 SYNCS.PHASECHK.TRANS64 P0, [R0+URZ], R3 ;  /* 0x00000003000085a7 */ /* 0x000ea400080010ff */
[----:B--2---:R-:W-:Y:S05]  /*b000*/  @!P0 BRA `(.L_x_210) ;  /* 0xfffffffc00f08947 */ /* 0x004fea000383ffff */
[----:B------:R-:W-:Y:S05]  /*b010*/  BRA `(.L_x_211) ;  /* 0xffffff8c009c7947 */ /* 0x000fea000383ffff */
.L_x_72:
[----:B------:R-:W-:-:S07]  /*b020*/  MOV R0, UR5 ;  /* 0x0000000500007c02 */ /* 0x000fce0008000f00 */
.L_x_212:
[----:B-1----:R1:W2:Y:S02]  /*b030*/  SYNCS.PHASECHK.TRANS64.TRYWAIT P0, [R0+URZ], R3 ;  /* 0x00000003000075a7 */ /* 0x0022a400080011ff */
[----:B--2---:R-:W-:Y:S05]  /*b040*/  @!P0 NANOSLEEP.SYNCS 0x989680 ;  /* 0x009896800000895d */ /* 0x004fea0003900000 */
[----:B------:R-:W2:Y:S02]  /*b050*/  @!P0 SYNCS.PHASECHK.TRANS64 P0, [R0+URZ], R3 ;  /* 0x00000003000085a7 */ /* 0x000ea400080010ff */
[----:B--2---:R-:W-:Y:S05]  /*b060*/  @!P0 BRA `(.L_x_212) ;  /* 0xfffffffc00f08947 */ /* 0x004fea000383ffff */
[----:B------:R-:W-:Y:S05]  /*b070*/  BRA `(.L_x_213) ;  /* 0xffffff8c00a87947 */ /* 0x000fea000383ffff */
.L_x_73:
[----:B------:R-:W-:-:S07]  /*b080*/  MOV R0, UR5 ;  /* 0x0000000500007c02 */ /* 0x000fce0008000f00 */
.L_x_214:
[----:B-1----:R1:W2:Y:S02]  /*b090*/  SYNCS.PHASECHK.TRANS64.TRYWAIT P0, [R0+URZ], R3 ;  /* 0x00000003000075a7 */ /* 0x0022a400080011ff */
[----:B--2---:R-:W-:Y:S05]  /*b0a0*/  @!P0 NANOSLEEP.SYNCS 0x989680 ;  /* 0x009896800000895d */ /* 0x004fea0003900000 */
[----:B------:R-:W2:Y:S02]  /*b0b0*/  @!P0 SYNCS.PHASECHK.TRANS64 P0, [R0+URZ], R3 ;  /* 0x00000003000085a7 */ /* 0x000ea400080010ff */
[----:B--2---:R-:W-:Y:S05]  /*b0c0*/  @!P0 BRA `(.L_x_214) ;  /* 0xfffffffc00f08947 */ /* 0x004fea000383ffff */
[----:B------:R-:W-:Y:S05]  /*b0d0*/  BRA `(.L_x_215) ;  /* 0xffffff8c00b47947 */ /* 0x000fea000383ffff */
.L_x_74:
[----:B------:R-:W-:-:S07]  /*b0e0*/  MOV R0, UR5 ;  /* 0x0000000500007c02 */ /* 0x000fce0008000f00 */
.L_x_216:
[----:B-1----:R1:W2:Y:S02]  /*b0f0*/  SYNCS.PHASECHK.TRANS64.TRYWAIT P0, [R0+URZ], R3 ;  /* 0x00000003000075a7 */ /* 0x0022a400080011ff */
[----:B--2---:R-:W-:Y:S05]  /*b100*/  @!P0 NANOSLEEP.SYNCS 0x989680 ;  /* 0x009896800000895d */ /* 0x004fea0003900000 */
[----:B------:R-:W2:Y:S02]  /*b110*/  @!P0 SYNCS.PHASECHK.TRANS64 P0, [R0+URZ], R3 ;  /* 0x00000003000085a7 */ /* 0x000ea400080010ff */
[----:B--2---:R-:W-:Y:S05]  /*b120*/  @!P0 BRA `(.L_x_216) ;  /* 0xfffffffc00f08947 */ /* 0x004fea000383ffff */
[----:B------:R-:W-:Y:S05]  /*b130*/  BRA `(.L_x_217) ;  /* 0xffffff8c00c07947 */ /* 0x000fea000383ffff */
.L_x_77:
[----:B-1----:R1:W2:Y:S02]  /*b140*/  SYNCS.PHASECHK.TRANS64.TRYWAIT P0, [R2+URZ+0x290], R5 ;  /* 0x00029005020075a7 */ /* 0x0022a400080011ff */
[----:B--2---:R-:W-:Y:S05]  /*b150*/  @!P0 NANOSLEEP.SYNCS 0x989680 ;  /* 0x009896800000895d */ /* 0x004fea0003900000 */
[----:B------:R-:W2:Y:S02]  /*b160*/  @!P0 SYNCS.PHASECHK.TRANS64 P0, [R2+URZ+0x290], R5 ;  /* 0x00029005020085a7 */ /* 0x000ea400080010ff */
[----:B--2---:R-:W-:Y:S05]  /*b170*/  @!P0 BRA `(.L_x_77) ;  /* 0xfffffffc00f08947 */ /* 0x004fea000383ffff */
[----:B------:R-:W-:Y:S05]  /*b180*/  BRA `(.L_x_218) ;  /* 0xffffff90001c7947 */ /* 0x000fea000383ffff */
.L_x_78:
[----:B------:R-:W-:-:S07]  /*b190*/  MOV R2, UR4 ;  /* 0x0000000400027c02 */ /* 0x000fce0008000f00 */
.L_x_219:
[----:B-1----:R1:W2:Y:S02]  /*b1a0*/  SYNCS.PHASECHK.TRANS64.TRYWAIT P0, [R2+URZ+0x240], R5 ;  /* 0x00024005020075a7 */ /* 0x0022a400080011ff */
[----:B--2---:R-:W-:Y:S05]  /*b1b0*/  @!P0 NANOSLEEP.SYNCS 0x989680 ;  /* 0x009896800000895d */ /* 0x004fea0003900000 */
[----:B------:R-:W2:Y:S02]  /*b1c0*/  @!P0 SYNCS.PHASECHK.TRANS64 P0, [R2+URZ+0x240], R5 ;  /* 0x00024005020085a7 */ /* 0x000ea400080010ff */
[----:B--2---:R-:W-:Y:S05]  /*b1d0*/  @!P0 BRA `(.L_x_219) ;  /* 0xfffffffc00f08947 */ /* 0x004fea000383ffff */
[----:B------:R-:W-:Y:S05]  /*b1e0*/  BRA `(.L_x_220) ;  /* 0xffffff90002c7947 */ /* 0x000fea000383ffff */
.L_x_79:
[----:B-1----:R1:W2:Y:S02]  /*b1f0*/  SYNCS.PHASECHK.TRANS64.TRYWAIT P1, [R2+URZ+0x230], R5 ;  /* 0x00023005020075a7 */ /* 0x0022a400080211ff */
[----:B--2---:R-:W-:Y:S05]  /*b200*/  @!P1 NANOSLEEP.SYNCS 0x989680 ;  /* 0x009896800000995d */ /* 0x004fea0003900000 */
[----:B------:R-:W2:Y:S02]  /*b210*/  @!P1 SYNCS.PHASECHK.TRANS64 P1, [R2+URZ+0x230], R5 ;  /* 0x00023005020095a7 */ /* 0x000ea400080210ff */
[----:B--2---:R-:W-:Y:S05]  /*b220*/  @!P1 BRA `(.L_x_79) ;  /* 0xfffffffc00f09947 */ /* 0x004fea000383ffff */
[----:B------:R-:W-:Y:S05]  /*b230*/  BRA `(.L_x_221) ;  /* 0xffffff90005c7947 */ /* 0x000fea000383ffff */
.L_x_82:
[----:B------:R-:W-:-:S07]  /*b240*/  MOV R0, UR4 ;  /* 0x0000000400007c02 */ /* 0x000fce0008000f00 */
.L_x_222:
[----:B-1----:R1:W2:Y:S02]  /*b250*/  SYNCS.PHASECHK.TRANS64.TRYWAIT P0, [R0+URZ+0x240], R3 ;  /* 0x00024003000075a7 */ /* 0x0022a400080011ff */
[----:B--2---:R-:W-:Y:S05]  /*b260*/  @!P0 NANOSLEEP.SYNCS 0x989680 ;  /* 0x009896800000895d */ /* 0x004fea0003900000 */
[----:B------:R-:W2:Y:S02]  /*b270*/  @!P0 SYNCS.PHASECHK.TRANS64 P0, [R0+URZ+0x240], R3 ;  /* 0x00024003000085a7 */ /* 0x000ea400080010ff */
[----:B--2---:R-:W-:Y:S05]  /*b280*/  @!P0 BRA `(.L_x_222) ;  /* 0xfffffffc00f08947 */ /* 0x004fea000383ffff */
[----:B------:R-:W-:Y:S05]  /*b290*/  BRA `(.L_x_81) ;  /* 0xffffff9000b07947 */ /* 0x000fea000383ffff */
.L_x_91:
[----:B-1----:R-:W-:-:S04]  /*b2a0*/  MOV R0, UR5 ;  /* 0x0000000500007c02 */ /* 0x002fc80008000f00 */
[----:B------:R1:W2:Y:S03]  /*b2b0*/  SYNCS.PHASECHK.TRANS64.TRYWAIT P0, [R0+URZ+0x8], R7 ;  /* 0x00000807000075a7 */ /* 0x0002a600080011ff */
[----:B--2---:R-:W-:Y:S05]  /*b2c0*/  @!P0 NANOSLEEP.SYNCS 0x989680 ;  /* 0x009896800000895d */ /* 0x004fea0003900000 */
[----:B------:R-:W2:Y:S02]  /*b2d0*/  @!P0 SYNCS.PHASECHK.TRANS64 P0, [R0+URZ+0x8], R7 ;  /* 0x00000807000085a7 */ /* 0x000ea400080010ff */
[----:B--2---:R-:W-:Y:S05]  /*b2e0*/  @!P0 BRA `(.L_x_91) ;  /* 0xfffffffc00ec8947 */ /* 0x004fea000383ffff */
[----:B------:R-:W-:Y:S05]  /*b2f0*/  BRA `(.L_x_90) ;  /* 0xffffff9400647947 */ /* 0x000fea000383ffff */
.L_x_93:
[----:B------:R-:W-:Y:S01]  /*b300*/  BSSY B0, `(.L_x_223) ;  /* 0x0000006000007945 */ /* 0x000fe20003800000 */
[----:B------:R-:W-:-:S07]  /*b310*/  MOV R15, 0xffffffff ;  /* 0xffffffff000f7802 */ /* 0x000fce0000000f00 */
[----:B-1---5:R-:W-:Y:S05]  /*b320*/  WARPSYNC.COLLECTIVE R15, `(.L_x_224) ;  /* 0x000000000f0c7348 */ /* 0x022fea0003c00000 */
[----:B------:R-:W-:Y:S02]  /*b330*/  ELECT P6, UR79, PT ;  /* 0x00000000004f782f */ /* 0x000fe400038c0000 */
[----:B------:R-:W-:Y:S01]  /*b340*/  MOV R14, UR79 ;  /* 0x0000004f000e7c02 */ /* 0x000fe20008000f00 */
[----:B-1---5:R-:W-:Y:S10]  /*b350*/  ENDCOLLECTIVE ;  /* 0x000000000000791b */ /* 0x022ff40003800000 */
.L_x_224:
[----:B------:R-:W-:Y:S05]  /*b360*/  BSYNC B0 ;  /* 0x0000000000007941 */ /* 0x000fea0003800000 */
.L_x_223:
[----:B------:R-:W-:Y:S01]  /*b370*/  PLOP3.LUT P0, PT, P6, PT, PT, 0x80, 0x8 ;  /* 0x000000000008781c */ /* 0x000fe2000370f070 */
[----:B------:R-:W-:-:S12]  /*b380*/  BRA `(.L_x_225) ;  /* 0xffffff9400907947 */ /* 0x000fd8000383ffff */
.L_x_95:
[----:B-1----:R-:W-:-:S04]  /*b390*/  MOV R0, UR5 ;  /* 0x0000000500007c02 */ /* 0x002fc80008000f00 */
[----:B------:R1:W2:Y:S03]  /*b3a0*/  SYNCS.PHASECHK.TRANS64.TRYWAIT P0, [R0+URZ+0x8], R5 ;  /* 0x00000805000075a7 */ /* 0x0002a600080011ff */
[----:B--2---:R-:W-:Y:S05]  /*b3b0*/  @!P0 NANOSLEEP.SYNCS 0x989680 ;  /* 0x009896800000895d */ /* 0x004fea0003900000 */
[----:B------:R-:W2:Y:S02]  /*b3c0*/  @!P0 SYNCS.PHASECHK.TRANS64 P0, [R0+URZ+0x8], R5 ;  /* 0x00000805000085a7 */ /* 0x000ea400080010ff */
[----:B--2---:R-:W-:Y:S05]  /*b3d0*/  @!P0 BRA `(.L_x_95) ;  /* 0xfffffffc00ec8947 */ /* 0x004fea000383ffff */
[----:B------:R-:W-:Y:S05]  /*b3e0*/  BRA `(.L_x_94) ;  /* 0xffffff9400947947 */ /* 0x000fea000383ffff */
.L_x_96:
[----:B-1----:R1:W2:Y:S02]  /*b3f0*/  SYNCS.PHASECHK.TRANS64.TRYWAIT P0, [R0+URZ+0x230], R5 ;  /* 0x00023005000075a7 */ /* 0x0022a400080011ff */
[----:B--2---:R-:W-:Y:S05]  /*b400*/  @!P0 NANOSLEEP.SYNCS 0x989680 ;  /* 0x009896800000895d */ /* 0x004fea0003900000 */
[----:B------:R-:W2:Y:S02]  /*b410*/  @!P0 SYNCS.PHASECHK.TRANS64 P0, [R0+URZ+0x230], R5 ;  /* 0x00023005000085a7 */ /* 0x000ea400080010ff */
[----:B--2---:R-:W-:Y:S05]  /*b420*/  @!P0 BRA `(.L_x_96) ;  /* 0xfffffffc00f08947 */ /* 0x004fea000383ffff */
[----:B------:R-:W-:Y:S05]  /*b430*/  BRA `(.L_x_226) ;  /* 0xffffff9800687947 */ /* 0x000fea000383ffff */
.L_x_98:
[----:B------:R-:W-:-:S07]  /*b440*/  MOV R0, UR19 ;  /* 0x0000001300007c02 */ /* 0x000fce0008000f00 */
.L_x_227:
[----:B-1----:R1:W2:Y:S02]  /*b450*/  SYNCS.PHASECHK.TRANS64.TRYWAIT P0, [R0+URZ+0x270], R5 ;  /* 0x00027005000075a7 */ /* 0x0022a400080011ff */
[----:B--2---:R-:W-:Y:S05]  /*b460*/  @!P0 NANOSLEEP.SYNCS 0x989680 ;  /* 0x009896800000895d */ /* 0x004fea0003900000 */
[----:B------:R-:W2:Y:S02]  /*b470*/  @!P0 SYNCS.PHASECHK.TRANS64 P0, [R0+URZ+0x270], R5 ;  /* 0x00027005000085a7 */ /* 0x000ea400080010ff */
[----:B--2---:R-:W-:Y:S05]  /*b480*/  @!P0 BRA `(.L_x_227) ;  /* 0xfffffffc00f08947 */ /* 0x004fea000383ffff */
[----:B------:R-:W-:Y:S05]  /*b490*/  BRA `(.L_x_228) ;  /* 0xffffff9800b07947 */ /* 0x000fea000383ffff */
.L_x_101:
[----:B------:R-:W-:Y:S07]  /*b4a0*/  MOV R0, UR6 ;  /* 0x0000000600007c02 */ /* 0x000fee0008000f00 */
.L_x_229:
[----:B-1----:R1:W2:Y:S02]  /*b4b0*/  SYNCS.PHASECHK.TRANS64.TRYWAIT P0, [R0+URZ], R5 ;  /* 0x00000005000075a7 */ /* 0x0022a400080011ff */
[----:B--2---:R-:W-:Y:S05]  /*b4c0*/  @!P0 NANOSLEEP.SYNCS 0x989680 ;  /* 0x009896800000895d */ /* 0x004fea0003900000 */
[----:B------:R-:W2:Y:S02]  /*b4d0*/  @!P0 SYNCS.PHASECHK.TRANS64 P0, [R0+URZ], R5 ;  /* 0x00000005000085a7 */ /* 0x000ea400080010ff */
[----:B--2---:R-:W-:Y:S05]  /*b4e0*/  @!P0 BRA `(.L_x_229) ;  /* 0xfffffffc00f08947 */ /* 0x004fea000383ffff */
[----:B------:R-:W-:Y:S05]  /*b4f0*/  BRA `(.L_x_100) ;  /* 0xffffff9800c87947 */ /* 0x000fea000383ffff */
.L_x_105:
[----:B-1----:R-:W-:-:S07]  /*b500*/  MOV R0, UR4 ;  /* 0x0000000400007c02 */ /* 0x002fce0008000f00 */
.L_x_230:
[----:B-1----:R1:W2:Y:S02]  /*b510*/  SYNCS.PHASECHK.TRANS64.TRYWAIT P0, [R0+URZ], R3 ;  /* 0x00000003000075a7 */ /* 0x0022a400080011ff */
[----:B--2---:R-:W-:Y:S05]  /*b520*/  @!P0 NANOSLEEP.SYNCS 0x989680 ;  /* 0x009896800000895d */ /* 0x004fea0003900000 */
[----:B------:R-:W2:Y:S02]  /*b530*/  @!P0 SYNCS.PHASECHK.TRANS64 P0, [R0+URZ], R3 ;  /* 0x00000003000085a7 */ /* 0x000ea400080010ff */
[----:B--2---:R-:W-:Y:S05]  /*b540*/  @!P0 BRA `(.L_x_230) ;  /* 0xfffffffc00f08947 */ /* 0x004fea000383ffff */
[----:B------:R-:W-:Y:S05]  /*b550*/  BRA `(.L_x_231) ;  /* 0xffffff9c00807947 */ /* 0x000fea000383ffff */
.L_x_106:
[----:B------:R-:W-:-:S07]  /*b560*/  MOV R0, UR5 ;  /* 0x0000000500007c02 */ /* 0x000fce0008000f00 */
.L_x_232:
[----:B-1----:R1:W2:Y:S02]  /*b570*/  SYNCS.PHASECHK.TRANS64.TRYWAIT P0, [R0+URZ], R3 ;  /* 0x00000003000075a7 */ /* 0x0022a400080011ff */
[----:B--2---:R-:W-:Y:S05]  /*b580*/  @!P0 NANOSLEEP.SYNCS 0x989680 ;  /* 0x009896800000895d */ /* 0x004fea0003900000 */
[----:B------:R-:W2:Y:S02]  /*b590*/  @!P0 SYNCS.PHASECHK.TRANS64 P0, [R0+URZ], R3 ;  /* 0x00000003000085a7 */ /* 0x000ea400080010ff */
[----:B--2---:R-:W-:Y:S05]  /*b5a0*/  @!P0 BRA `(.L_x_232) ;  /* 0xfffffffc00f08947 */ /* 0x004fea000383ffff */
[----:B------:R-:W-:Y:S05]  /*b5b0*/  BRA `(.L_x_233) ;  /* 0xffffff9c008c7947 */ /* 0x000fea000383ffff */
.L_x_107:
[----:B------:R-:W-:-:S07]  /*b5c0*/  MOV R0, UR5 ;  /* 0x0000000500007c02 */ /* 0x000fce0008000f00 */
.L_x_234:
[----:B-1----:R1:W2:Y:S02]  /*b5d0*/  SYNCS.PHASECHK.TRANS64.TRYWAIT P0, [R0+URZ], R3 ;  /* 0x00000003000075a7 */ /* 0x0022a400080011ff */
[----:B--2---:R-:W-:Y:S05]  /*b5e0*/  @!P0 NANOSLEEP.SYNCS 0x989680 ;  /* 0x009896800000895d */ /* 0x004fea0003900000 */
[----:B------:R-:W2:Y:S02]  /*b5f0*/  @!P0 SYNCS.PHASECHK.TRANS64 P0, [R0+URZ], R3 ;  /* 0x00000003000085a7 */ /* 0x000ea400080010ff */
[----:B--2---:R-:W-:Y:S05]  /*b600*/  @!P0 BRA `(.L_x_234) ;  /* 0xfffffffc00f08947 */ /* 0x004fea000383ffff */
[----:B------:R-:W-:Y:S05]  /*b610*/  BRA `(.L_x_235) ;  /* 0xffffff9c00987947 */ /* 0x000fea000383ffff */
.L_x_110:
[----:B------:R-:W-:-:S07]  /*b620*/  MOV R0, UR13 ;  /* 0x0000000d00007c02 */ /* 0x000fce0008000f00 */
.L_x_236:
[----:B-1----:R1:W2:Y:S02]  /*b630*/  SYNCS.PHASECHK.TRANS64.TRYWAIT P1, [R0+URZ+0x2b0], R3 ;  /* 0x0002b003000075a7 */ /* 0x0022a400080211ff */
[----:B--2---:R-:W-:Y:S05]  /*b640*/  @!P1 NANOSLEEP.SYNCS 0x989680 ;  /* 0x009896800000995d */ /* 0x004fea0003900000 */
[----:B------:R-:W2:Y:S02]  /*b650*/  @!P1 SYNCS.PHASECHK.TRANS64 P1, [R0+URZ+0x2b0], R3 ;  /* 0x0002b003000095a7 */ /* 0x000ea400080210ff */
[----:B--2---:R-:W-:Y:S05]  /*b660*/  @!P1 BRA `(.L_x_236) ;  /* 0xfffffffc00f09947 */ /* 0x004fea000383ffff */
[----:B------:R-:W-:Y:S05]  /*b670*/  BRA `(.L_x_237) ;  /* 0xffffff9c00e47947 */ /* 0x000fea000383ffff */
.L_x_115:
[----:B--2---:R2:W3:Y:S02]  /*b680*/  SYNCS.PHASECHK.TRANS64.TRYWAIT P0, [R12+URZ+0x230], R9 ;  /* 0x000230090c0075a7 */ /* 0x0044e400080011ff */
[----:B---3--:R-:W-:Y:S05]  /*b690*/  @!P0 NANOSLEEP.SYNCS 0x989680 ;  /* 0x009896800000895d */ /* 0x008fea0003900000 */
[----:B------:R-:W3:Y:S02]  /*b6a0*/  @!P0 SYNCS.PHASECHK.TRANS64 P0, [R12+URZ+0x230], R9 ;  /* 0x000230090c0085a7 */ /* 0x000ee400080010ff */
[----:B---3--:R-:W-:Y:S05]  /*b6b0*/  @!P0 BRA `(.L_x_115) ;  /* 0xfffffffc00f08947 */ /* 0x008fea000383ffff */
[----:B------:R-:W-:Y:S05]  /*b6c0*/  BRA `(.L_x_238) ;  /* 0xffffffa400047947 */ /* 0x000fea000383ffff */
.L_x_118:
[----:B------:R-:W-:Y:S07]  /*b6d0*/  MOV R0, UR21 ;  /* 0x0000001500007c02 */ /* 0x000fee0008000f00 */
.L_x_239:
[----:B--2---:R2:W3:Y:S02]  /*b6e0*/  SYNCS.PHASECHK.TRANS64.TRYWAIT P2, [R0+URZ+0x228], R11 ;  /* 0x0002280b000075a7 */ /* 0x0044e400080411ff */
[----:B---3--:R-:W-:Y:S05]  /*b6f0*/  @!P2 NANOSLEEP.SYNCS 0x989680 ;  /* 0x009896800000a95d */ /* 0x008fea0003900000 */
[----:B------:R-:W3:Y:S02]  /*b700*/  @!P2 SYNCS.PHASECHK.TRANS64 P2, [R0+URZ+0x228], R11 ;  /* 0x0002280b0000a5a7 */ /* 0x000ee400080410ff */
[----:B---3--:R-:W-:Y:S05]  /*b710*/  @!P2 BRA `(.L_x_239) ;  /* 0xfffffffc00f0a947 */ /* 0x008fea000383ffff */
[----:B------:R-:W-:Y:S05]  /*b720*/  BRA `(.L_x_117) ;  /* 0xffffffa8006c7947 */ /* 0x000fea000383ffff */
.L_x_121:
[----:B--2---:R-:W-:Y:S07]  /*b730*/  MOV R0, UR21 ;  /* 0x0000001500007c02 */ /* 0x004fee0008000f00 */
.L_x_240:
[----:B--2---:R2:W3:Y:S02]  /*b740*/  SYNCS.PHASECHK.TRANS64.TRYWAIT P0, [R0+URZ+0x210], R9 ;  /* 0x00021009000075a7 */ /* 0x0044e400080011ff */
[----:B---3--:R-:W-:Y:S05]  /*b750*/  @!P0 NANOSLEEP.SYNCS 0x989680 ;  /* 0x009896800000895d */ /* 0x008fea0003900000 */
[----:B------:R-:W3:Y:S02]  /*b760*/  @!P0 SYNCS.PHASECHK.TRANS64 P0, [R0+URZ+0x210], R9 ;  /* 0x00021009000085a7 */ /* 0x000ee400080010ff */
[----:B---3--:R-:W-:Y:S05]  /*b770*/  @!P0 BRA `(.L_x_240) ;  /* 0xfffffffc00f08947 */ /* 0x008fea000383ffff */
[----:B------:R-:W-:Y:S05]  /*b780*/  BRA `(.L_x_241) ;  /* 0xffffffa800c87947 */ /* 0x000fea000383ffff */
.L_x_122:
[----:B------:R-:W-:Y:S07]  /*b790*/  MOV R0, UR21 ;  /* 0x0000001500007c02 */ /* 0x000fee0008000f00 */
.L_x_242:
[----:B--2---:R2:W3:Y:S02]  /*b7a0*/  SYNCS.PHASECHK.TRANS64.TRYWAIT P0, [R0+URZ+0x218], R9 ;  /* 0x00021809000075a7 */ /* 0x0044e400080011ff */
[----:B---3--:R-:W-:Y:S05]  /*b7b0*/  @!P0 NANOSLEEP.SYNCS 0x989680 ;  /* 0x009896800000895d */ /* 0x008fea0003900000 */
[----:B------:R-:W3:Y:S02]  /*b7c0*/  @!P0 SYNCS.PHASECHK.TRANS64 P0, [R0+URZ+0x218], R9 ;  /* 0x00021809000085a7 */ /* 0x000ee400080010ff */
[----:B---3--:R-:W-:Y:S05]  /*b7d0*/  @!P0 BRA `(.L_x_242) ;  /* 0xfffffffc00f08947 */ /* 0x008fea000383ffff */
[----:B------:R-:W-:Y:S05]  /*b7e0*/  BRA `(.L_x_243) ;  /* 0xffffffac00047947 */ /* 0x000fea000383ffff */
.L_x_124:
[----:B------:R-:W-:-:S07]  /*b7f0*/  MOV R0, UR21 ;  /* 0x0000001500007c02 */ /* 0x000fce0008000f00 */
.L_x_244:
[----:B---3--:R3:W4:Y:S02]  /*b800*/  SYNCS.PHASECHK.TRANS64.TRYWAIT P0, [R0+URZ+0x210], R3 ;  /* 0x00021003000075a7 */ /* 0x00872400080011ff */
[----:B----4-:R-:W-:Y:S05]  /*b810*/  @!P0 NANOSLEEP.SYNCS 0x989680 ;  /* 0x009896800000895d */ /* 0x010fea0003900000 */
[----:B------:R-:W4:Y:S02]  /*b820*/  @!P0 SYNCS.PHASECHK.TRANS64 P0, [R0+URZ+0x210], R3 ;  /* 0x00021003000085a7 */ /* 0x000f2400080010ff */
[----:B----4-:R-:W-:Y:S05]  /*b830*/  @!P0 BRA `(.L_x_244) ;  /* 0xfffffffc00f08947 */ /* 0x010fea000383ffff */
[----:B------:R-:W-:Y:S05]  /*b840*/  BRA `(.L_x_245) ;  /* 0xffffffac00747947 */ /* 0x000fea000383ffff */
.L_x_126:
[----:B--2---:R2:W4:Y:S02]  /*b850*/  SYNCS.PHASECHK.TRANS64.TRYWAIT P0, [R3+URZ+0x230], R0 ;  /* 0x00023000030075a7 */ /* 0x00452400080011ff */
[----:B----4-:R-:W-:Y:S05]  /*b860*/  @!P0 NANOSLEEP.SYNCS 0x989680 ;  /* 0x009896800000895d */ /* 0x010fea0003900000 */
[----:B------:R-:W4:Y:S02]  /*b870*/  @!P0 SYNCS.PHASECHK.TRANS64 P0, [R3+URZ+0x230], R0 ;  /* 0x00023000030085a7 */ /* 0x000f2400080010ff */
[----:B----4-:R-:W-:Y:S05]  /*b880*/  @!P0 BRA `(.L_x_126) ;  /* 0xfffffffc00f08947 */ /* 0x010fea000383ffff */
[----:B------:R-:W-:Y:S05]  /*b890*/  BRA `(.L_x_246) ;  /* 0xffffffb000387947 */ /* 0x000fea000383ffff */
.L_x_137:
[----:B-1----:R1:W2:Y:S02]  /*b8a0*/  SYNCS.PHASECHK.TRANS64.TRYWAIT P1, [R3+URZ+0x200], R0 ;  /* 0x00020000030075a7 */ /* 0x0022a400080211ff */
[----:B--2---:R-:W-:Y:S05]  /*b8b0*/  @!P1 NANOSLEEP.SYNCS 0x989680 ;  /* 0x009896800000995d */ /* 0x004fea0003900000 */
[----:B------:R-:W2:Y:S02]  /*b8c0*/  @!P1 SYNCS.PHASECHK.TRANS64 P1, [R3+URZ+0x200], R0 ;  /* 0x00020000030095a7 */ /* 0x000ea400080210ff */
[----:B--2---:R-:W-:Y:S05]  /*b8d0*/  @!P1 BRA `(.L_x_137) ;  /* 0xfffffffc00f09947 */ /* 0x004fea000383ffff */
[----:B------:R-:W-:Y:S05]  /*b8e0*/  BRA `(.L_x_136) ;  /* 0xffffffbc00a47947 */ /* 0x000fea000383ffff */
.L_x_139:
[----:B-1----:R1:W3:Y:S02]  /*b8f0*/  SYNCS.PHASECHK.TRANS64.TRYWAIT P0, [R146+URZ+0x250], R5 ;  /* 0x00025005920075a7 */ /* 0x0022e400080011ff */
[----:B---3--:R-:W-:Y:S05]  /*b900*/  @!P0 NANOSLEEP.SYNCS 0x989680 ;  /* 0x009896800000895d */ /* 0x008fea0003900000 */
[----:B------:R-:W3:Y:S02]  /*b910*/  @!P0 SYNCS.PHASECHK.TRANS64 P0, [R146+URZ+0x250], R5 ;  /* 0x00025005920085a7 */ /* 0x000ee400080010ff */
[----:B---3--:R-:W-:Y:S05]  /*b920*/  @!P0 BRA `(.L_x_139) ;  /* 0xfffffffc00f08947 */ /* 0x008fea000383ffff */
[----:B------:R-:W-:Y:S05]  /*b930*/  BRA `(.L_x_138) ;  /* 0xffffffc000007947 */ /* 0x000fea000383ffff */
.L_x_147:
[----:B--2---:R2:W3:Y:S02]  /*b940*/  SYNCS.PHASECHK.TRANS64.TRYWAIT P0, [R114+URZ+0x200], R3 ;  /* 0x00020003720075a7 */ /* 0x0044e400080011ff */
[----:B---3--:R-:W-:Y:S05]  /*b950*/  @!P0 NANOSLEEP.SYNCS 0x989680 ;  /* 0x009896800000895d */ /* 0x008fea0003900000 */
[----:B------:R-:W3:Y:S02]  /*b960*/  @!P0 SYNCS.PHASECHK.TRANS64 P0, [R114+URZ+0x200], R3 ;  /* 0x00020003720085a7 */ /* 0x000ee400080010ff */
[----:B---3--:R-:W-:Y:S05]  /*b970*/  @!P0 BRA `(.L_x_147) ;  /* 0xfffffffc00f08947 */ /* 0x008fea000383ffff */
[----:B------:R-:W-:Y:S05]  /*b980*/  BRA `(.L_x_146) ;  /* 0xffffffd400047947 */ /* 0x000fea000383ffff */
        .weak           $__internal_0_$__cuda_sm10x_tcgen05_guardrail_trap_col_being_dealloced_not_returned_by_alloc
        .type           $__internal_0_$__cuda_sm10x_tcgen05_guardrail_trap_col_being_dealloced_not_returned_by_alloc,@function
        .size           $__internal_0_$__cuda_sm10x_tcgen05_guardrail_trap_col_being_dealloced_not_returned_by_alloc,($__internal_1_$__cuda_sm10x_tcgen05_guardrail_trap_phase_invalid_during_alloc - $__internal_0_$__cuda_sm10x_tcgen05_guardrail_trap_col_being_dealloced_not_returned_by_alloc)
$__internal_0_$__cuda_sm10x_tcgen05_guardrail_trap_col_being_dealloced_not_returned_by_alloc:
[----:B------:R-:W-:Y:S05]  /*b990*/  BPT.TRAP 0x1 ;  /* 0x000000040000795c */ /* 0x000fea0000300000 */
[----:B------:R-:W-:-:S04]  /*b9a0*/  HFMA2 R3, -RZ, RZ, 0, 0 ;  /* 0x00000000ff037431 */ /* 0x000fc800000001ff */
[----:B------:R-:W-:Y:S05]  /*b9b0*/  RET.REL.NODEC R2 `(_ZN7cutlass13device_kernelINS_4gemm6kernel13GemmUniversalIN4cute5tupleIJiiiiEEENS1_10collective13CollectiveMmaINS1_35MainloopSm100TmaUmmaWarpSpecializedILi32ELi2ELi4ENS5_IJNS4_1CILi4EEESB_NSA_ILi1EEEEEEEENS5_IJNSA_ILi256EEENSA_ILi128EEENSA_ILi32EEEEEEaNS5_IJlSC_lEEEaSJ_NS4_8TiledMMAINS4_8MMA_AtomIJNS4_21SM100_MMA_S8_2x1SM_SSIaaiLi256ELi128ELNS4_4UMMA5MajorE0ELSO_0ELNSN_8SaturateE0EEEEEENS4_6LayoutINS5_IJSC_SC_SC_EEENS5_IJNSA_ILi0EEESU_SU_EEEEENS5_IJNS4_10UnderscoreESX_SX_EEEEENS4_28SM100_TMA_2SM_LOAD_MULTICASTENS4_14ComposedLayoutINS4_7SwizzleILi1ELi4ELi3EEENS4_18smem_ptr_flag_bitsILi8EEENSS_INS5_IJNSA_ILi8EEESH_EEENS5_IJSH_SC_EEEEEEEvNS4_8identityES10_S1A_vS1B_EENS_8epilogue10collective18CollectiveEpilogueINS1D_23Sm100TmaWarpSpecializedILi2ELi2ELi64ELb0ELb0EEEJNS5_IJSG_SG_SH_EEENS5_IJNSS_ISG_SC_EENSS_INSA_ILi64EEESC_EEEEEaSJ_aSJ_NS1D_6fusion15FusionCallbacksIS1H_NS1N_17LinearCombinationIaiaiLNS_15FloatRoundStyleE2EEES1I_S1M_JEEENS4_5SM1004TMEM4LOAD26SM100_TMEM_LOAD_32dp32b64xENS4_13SM90_TMA_LOADENS11_INS12_ILi2ELi4ELi3EEES15_NSS_INS5_IJS16_S1K_EEENS5_IJS1K_SC_EEEEEEENS4_39AutoVectorizingCopyWithAssumedAlignmentILi128EEENS4_14SM90_TMA_STOREES22_S24_S24_EEEvvEEEEvNT_6ParamsE) ;  /* 0xffffff4402907950 */ /* 0x000fea0003c3ffff */
        .weak           $__internal_1_$__cuda_sm10x_tcgen05_guardrail_trap_phase_invalid_during_alloc
        .type           $__internal_1_$__cuda_sm10x_tcgen05_guardrail_trap_phase_invalid_during_alloc,@function
        .size           $__internal_1_$__cuda_sm10x_tcgen05_guardrail_trap_phase_invalid_during_alloc,($__internal_2_$__cuda_sm10x_tcgen05_guardrail_trap_unallocated_columns_being_dealloced - $__internal_1_$__cuda_sm10x_tcgen05_guardrail_trap_phase_invalid_during_alloc)
$__internal_1_$__cuda_sm10x_tcgen05_guardrail_trap_phase_invalid_during_alloc:
[----:B------:R-:W-:Y:S05]  /*b9c0*/  BPT.TRAP 0x1 ;  /* 0x000000040000795c */ /* 0x000fea0000300000 */
[----:B------:R-:W-:-:S04]  /*b9d0*/  MOV R5, 0x0 ;  /* 0x0000000000057802 */ /* 0x000fc80000000f00 */
[----:B------:R-:W-:Y:S05]  /*b9e0*/  RET.REL.NODEC R4 `(_ZN7cutlass13device_kernelINS_4gemm6kernel13GemmUniversalIN4cute5tupleIJiiiiEEENS1_10collective13CollectiveMmaINS1_35MainloopSm100TmaUmmaWarpSpecializedILi32ELi2ELi4ENS5_IJNS4_1CILi4EEESB_NSA_ILi1EEEEEEEENS5_IJNSA_ILi256EEENSA_ILi128EEENSA_ILi32EEEEEEaNS5_IJlSC_lEEEaSJ_NS4_8TiledMMAINS4_8MMA_AtomIJNS4_21SM100_MMA_S8_2x1SM_SSIaaiLi256ELi128ELNS4_4UMMA5MajorE0ELSO_0ELNSN_8SaturateE0EEEEEENS4_6LayoutINS5_IJSC_SC_SC_EEENS5_IJNSA_ILi0EEESU_SU_EEEEENS5_IJNS4_10UnderscoreESX_SX_EEEEENS4_28SM100_TMA_2SM_LOAD_MULTICASTENS4_14ComposedLayoutINS4_7SwizzleILi1ELi4ELi3EEENS4_18smem_ptr_flag_bitsILi8EEENSS_INS5_IJNSA_ILi8EEESH_EEENS5_IJSH_SC_EEEEEEEvNS4_8identityES10_S1A_vS1B_EENS_8epilogue10collective18CollectiveEpilogueINS1D_23Sm100TmaWarpSpecializedILi2ELi2ELi64ELb0ELb0EEEJNS5_IJSG_SG_SH_EEENS5_IJNSS_ISG_SC_EENSS_INSA_ILi64EEESC_EEEEEaSJ_aSJ_NS1D_6fusion15FusionCallbacksIS1H_NS1N_17LinearCombinationIaiaiLNS_15FloatRoundStyleE2EEES1I_S1M_JEEENS4_5SM1004TMEM4LOAD26SM100_TMEM_LOAD_32dp32b64xENS4_13SM90_TMA_LOADENS11_INS12_ILi2ELi4ELi3EEES15_NSS_INS5_IJS16_S1K_EEENS5_IJS1K_SC_EEEEEEENS4_39AutoVectorizingCopyWithAssumedAlignmentILi128EEENS4_14SM90_TMA_STOREES22_S24_S24_EEEvvEEEEvNT_6ParamsE) ;  /* 0xffffff4404847950 */ /* 0x000fea0003c3ffff */
        .weak           $__internal_2_$__cuda_sm10x_tcgen05_guardrail_trap_unallocated_columns_being_dealloced
        .type           $__internal_2_$__cuda_sm10x_tcgen05_guardrail_trap_unallocated_columns_being_dealloced,@function
        .size           $__internal_2_$__cuda_sm10x_tcgen05_guardrail_trap_unallocated_columns_being_dealloced,(.L_x_248 - $__internal_2_$__cuda_sm10x_tcgen05_guardrail_trap_unallocated_columns_being_dealloced)
$__internal_2_$__cuda_sm10x_tcgen05_guardrail_trap_unallocated_columns_being_dealloced:
[----:B------:R-:W-:Y:S05]  /*b9f0*/  BPT.TRAP 0x1 ;  /* 0x000000040000795c */ /* 0x000fea0000300000 */
[----:B------:R-:W-:-:S04]  /*ba00*/  HFMA2 R3, -RZ, RZ, 0, 0 ;  /* 0x00000000ff037431 */ /* 0x000fc800000001ff */
[----:B------:R-:W-:Y:S05]  /*ba10*/  RET.REL.NODEC R2 `(_ZN7cutlass13device_kernelINS_4gemm6kernel13GemmUniversalIN4cute5tupleIJiiiiEEENS1_10collective13CollectiveMmaINS1_35MainloopSm100TmaUmmaWarpSpecializedILi32ELi2ELi4ENS5_IJNS4_1CILi4EEESB_NSA_ILi1EEEEEEEENS5_IJNSA_ILi256EEENSA_ILi128EEENSA_ILi32EEEEEEaNS5_IJlSC_lEEEaSJ_NS4_8TiledMMAINS4_8MMA_AtomIJNS4_21SM100_MMA_S8_2x1SM_SSIaaiLi256ELi128ELNS4_4UMMA5MajorE0ELSO_0ELNSN_8SaturateE0EEEEEENS4_6LayoutINS5_IJSC_SC_SC_EEENS5_IJNSA_ILi0EEESU_SU_EEEEENS5_IJNS4_10UnderscoreESX_SX_EEEEENS4_28SM100_TMA_2SM_LOAD_MULTICASTENS4_14ComposedLayoutINS4_7SwizzleILi1ELi4ELi3EEENS4_18smem_ptr_flag_bitsILi8EEENSS_INS5_IJNSA_ILi8EEESH_EEENS5_IJSH_SC_EEEEEEEvNS4_8identityES10_S1A_vS1B_EENS_8epilogue10collective18CollectiveEpilogueINS1D_23Sm100TmaWarpSpecializedILi2ELi2ELi64ELb0ELb0EEEJNS5_IJSG_SG_SH_EEENS5_IJNSS_ISG_SC_EENSS_INSA_ILi64EEESC_EEEEEaSJ_aSJ_NS1D_6fusion15FusionCallbacksIS1H_NS1N_17LinearCombinationIaiaiLNS_15FloatRoundStyleE2EEES1I_S1M_JEEENS4_5SM1004TMEM4LOAD26SM100_TMEM_LOAD_32dp32b64xENS4_13SM90_TMA_LOADENS11_INS12_ILi2ELi4ELi3EEES15_NSS_INS5_IJS16_S1K_EEENS5_IJS1K_SC_EEEEEEENS4_39AutoVectorizingCopyWithAssumedAlignmentILi128EEENS4_14SM90_TMA_STOREES22_S24_S24_EEEvvEEEEvNT_6ParamsE) ;  /* 0xffffff4402787950 */ /* 0x000fea0003c3ffff */
.L_x_247:
[----:B------:R-:W-:-:S00]  /*ba20*/  BRA `(.L_x_247) ;  /* 0xfffffffc00fc7947 */ /* 0x000fc0000383ffff */
[----:B------:R-:W-:-:S00]  /*ba30*/  NOP ;  /* 0x0000000000007918 */ /* 0x000fc00000000000 */
        /* <DEDUP_REMOVED lines=12> */
.L_x_248:


//--------------------- .nv.global.init           --------------------------
	.section	.nv.global.init,"aw",@progbits
.nv.global.init:
	.type		$str$27,@object
	.size		$str$27,($str$28 - $str$27)
$str$27:
        /*0000*/ 	.byte	0x28, 0x61, 0x64, 0x64, 0x72, 0x65, 0x73, 0x73, 0x20, 0x26, 0x20, 0x6d, 0x61, 0x73, 0x6b, 0x29
        /*0010*/ 	.byte	0x20, 0x3d, 0x3d, 0x20, 0x30, 0x00
	.type		$str$28,@object
	.size		$str$28,($str$26 - $str$28)
$str$28:
        /*0016*/ 	.byte	0x2f, 0x74, 0x6d, 0x70, 0x2f, 0x63, 0x75, 0x74, 0x6c, 0x61, 0x73, 0x73, 0x5f, 0x73, 0x77, 0x65
        /*0026*/ 	.byte	0x65, 0x70, 0x5f, 0x73, 0x72, 0x63, 0x2f, 0x69, 0x6e, 0x63, 0x6c, 0x75, 0x64, 0x65, 0x2f, 0x63
        /*0036*/ 	.byte	0x75, 0x74, 0x65, 0x2f, 0x70, 0x6f, 0x69, 0x6e, 0x74, 0x65, 0x72, 0x5f, 0x66, 0x6c, 0x61, 0x67
        /*0046*/ 	.byte	0x67, 0x65, 0x64, 0x2e, 0x68, 0x70, 0x70, 0x00
	.type		$str$26,@object
	.size		$str$26,($str$25 - $str$26)
$str$26:
        /*004e*/ 	.byte	0x2f, 0x74, 0x6d, 0x70, 0x2f, 0x63, 0x75, 0x74, 0x6c, 0x61, 0x73, 0x73, 0x5f, 0x73, 0x77, 0x65
        /*005e*/ 	.byte	0x65, 0x70, 0x5f, 0x73, 0x72, 0x63, 0x2f, 0x69, 0x6e, 0x63, 0x6c, 0x75, 0x64, 0x65, 0x2f, 0x63
        /*006e*/ 	.byte	0x75, 0x74, 0x65, 0x2f, 0x61, 0x74, 0x6f, 0x6d, 0x2f, 0x63, 0x6f, 0x70, 0x79, 0x5f, 0x74, 0x72
        /*007e*/ 	.byte	0x61, 0x69, 0x74, 0x73, 0x5f, 0x73, 0x6d, 0x31, 0x30, 0x30, 0x2e, 0x68, 0x70, 0x70, 0x00
	.type		$str$25,@object
	.size		$str$25,(__unnamed_1 - $str$25)
$str$25:
        /*008d*/ 	.byte	0x28, 0x28, 0x75, 0x69, 0x6e, 0x74, 0x33, 0x32, 0x5f, 0x74, 0x28, 0x74, 0x68, 0x72, 0x65, 0x61
        /*009d*/ 	.byte	0x64, 0x49, 0x64, 0x78, 0x2e, 0x78, 0x29, 0x20, 0x2f, 0x20, 0x33, 0x32, 0x29, 0x20, 0x25, 0x20
        /*00ad*/ 	.byte	0x34, 0x29, 0x20, 0x3d, 0x3d, 0x20, 0x28, 0x28, 0x28, 0x74, 0x6d, 0x65, 0x6d, 0x5f, 0x61, 0x64
        /*00bd*/ 	.byte	0x64, 0x72, 0x20, 0x3e, 0x3e, 0x20, 0x31, 0x36, 0x29, 0x20, 0x2f, 0x20, 0x33, 0x32, 0x29, 0x20
        /*00cd*/ 	.byte	0x25, 0x20, 0x34, 0x29, 0x00
	.type		__unnamed_1,@object
	.size		__unnamed_1,(__unnamed_2 - __unnamed_1)
__unnamed_1:
        /*00d2*/ 	.byte	0x61, 0x75, 0x74, 0x6f, 0x20, 0x63, 0x75, 0x74, 0x65, 0x3a, 0x3a, 0x61, 0x73, 0x5f, 0x70, 0x6f
        /* <DEDUP_REMOVED lines=24> */
        /*0262*/ 	.byte	0x5d, 0x00
	.type		__unnamed_2,@object
	.size		__unnamed_2,(.L_2 - __unnamed_2)
__unnamed_2:
        /* <DEDUP_REMOVED lines=42> */
        /*0504*/ 	.byte	0x43, 0x3c, 0x30, 0x3e, 0x3e, 0x3e, 0x3e, 0x5d, 0x00
.L_2:


//--------------------- .nv.shared._ZN7cutlass13device_kernelINS_4gemm6kernel13GemmUniversalIN4cute5tupleIJiiiiEEENS1_10collective13CollectiveMmaINS1_35MainloopSm100TmaUmmaWarpSpecializedILi32ELi2ELi4ENS5_IJNS4_1CILi4EEESB_NSA_ILi1EEEEEEEENS5_IJNSA_ILi256EEENSA_ILi128EEENSA_ILi32EEEEEEaNS5_IJlSC_lEEEaSJ_NS4_8TiledMMAINS4_8MMA_AtomIJNS4_21SM100_MMA_S8_2x1SM_SSIaaiLi256ELi128ELNS4_4UMMA5MajorE0ELSO_0ELNSN_8SaturateE0EEEEEENS4_6LayoutINS5_IJSC_SC_SC_EEENS5_IJNSA_ILi0EEESU_SU_EEEEENS5_IJNS4_10UnderscoreESX_SX_EEEEENS4_28SM100_TMA_2SM_LOAD_MULTICASTENS4_14ComposedLayoutINS4_7SwizzleILi1ELi4ELi3EEENS4_18smem_ptr_flag_bitsILi8EEENSS_INS5_IJNSA_ILi8EEESH_EEENS5_IJSH_SC_EEEEEEEvNS4_8identityES10_S1A_vS1B_EENS_8epilogue10collective18CollectiveEpilogueINS1D_23Sm100TmaWarpSpecializedILi2ELi2ELi64ELb0ELb0EEEJNS5_IJSG_SG_SH_EEENS5_IJNSS_ISG_SC_EENSS_INSA_ILi64EEESC_EEEEEaSJ_aSJ_NS1D_6fusion15FusionCallbacksIS1H_NS1N_17LinearCombinationIaiaiLNS_15FloatRoundStyleE2EEES1I_S1M_JEEENS4_5SM1004TMEM4LOAD26SM100_TMEM_LOAD_32dp32b64xENS4_13SM90_TMA_LOADENS11_INS12_ILi2ELi4ELi3EEES15_NSS_INS5_IJS16_S1K_EEENS5_IJS1K_SC_EEEEEEENS4_39AutoVectorizingCopyWithAssumedAlignmentILi128EEENS4_14SM90_TMA_STOREES22_S24_S24_EEEvvEEEEvNT_6ParamsE --------------------------
	.section	.nv.shared._ZN7cutlass13device_kernelINS_4gemm6kernel13GemmUniversalIN4cute5tupleIJiiiiEEENS1_10collective13CollectiveMmaINS1_35MainloopSm100TmaUmmaWarpSpecializedILi32ELi2ELi4ENS5_IJNS4_1CILi4EEESB_NSA_ILi1EEEEEEEENS5_IJNSA_ILi256EEENSA_ILi128EEENSA_ILi32EEEEEEaNS5_IJlSC_lEEEaSJ_NS4_8TiledMMAINS4_8MMA_AtomIJNS4_21SM100_MMA_S8_2x1SM_SSIaaiLi256ELi128ELNS4_4UMMA5MajorE0ELSO_0ELNSN_8SaturateE0EEEEEENS4_6LayoutINS5_IJSC_SC_SC_EEENS5_IJNSA_ILi0EEESU_SU_EEEEENS5_IJNS4_10UnderscoreESX_SX_EEEEENS4_28SM100_TMA_2SM_LOAD_MULTICASTENS4_14ComposedLayoutINS4_7SwizzleILi1ELi4ELi3EEENS4_18smem_ptr_flag_bitsILi8EEENSS_INS5_IJNSA_ILi8EEESH_EEENS5_IJSH_SC_EEEEEEEvNS4_8identityES10_S1A_vS1B_EENS_8epilogue10collective18CollectiveEpilogueINS1D_23Sm100TmaWarpSpecializedILi2ELi2ELi64ELb0ELb0EEEJNS5_IJSG_SG_SH_EEENS5_IJNSS_ISG_SC_EENSS_INSA_ILi64EEESC_EEEEEaSJ_aSJ_NS1D_6fusion15FusionCallbacksIS1H_NS1N_17LinearCombinationIaiaiLNS_15FloatRoundStyleE2EEES1I_S1M_JEEENS4_5SM1004TMEM4LOAD26SM100_TMEM_LOAD_32dp32b64xENS4_13SM90_TMA_LOADENS11_INS12_ILi2ELi4ELi3EEES15_NSS_INS5_IJS16_S1K_EEENS5_IJS1K_SC_EEEEEEENS4_39AutoVectorizingCopyWithAssumedAlignmentILi128EEENS4_14SM90_TMA_STOREES22_S24_S24_EEEvvEEEEvNT_6ParamsE,"aw",@nobits
	.sectionflags	@""
	.align	16
	.zero		1024


//--------------------- .nv.shared.reserved.0     --------------------------
	.section	.nv.shared.reserved.0,"aw",@nobits
	.weak		__nv_reservedSMEM_offset_0_alias
	.size		__nv_reservedSMEM_offset_0_alias, 0, 64
	.other		__nv_reservedSMEM_offset_0_alias,@"STO_CUDA_RESERVED_SHARED STV_DEFAULT"
__nv_reservedSMEM_offset_0_alias:
	.zero		0
.nv.shared.reserved.0:
	.zero		64
	.weak		__nv_reservedSMEM_tcgen05_partition
	.type		__nv_reservedSMEM_tcgen05_partition,@object
	.size		__nv_reservedSMEM_tcgen05_partition,(.L_0 - __nv_reservedSMEM_tcgen05_partition)
__nv_reservedSMEM_tcgen05_partition:
	.zero		32
.L_0:


//--------------------- .nv.global                --------------------------
	.section	.nv.global,"aw",@nobits
.nv.global:
	.type		_ZN40_INTERNAL_8956706f_4_k_cu_789ad82e_196974cute1_E,@object
	.size		_ZN40_INTERNAL_8956706f_4_k_cu_789ad82e_196974cute1_E,(_ZN40_INTERNAL_8956706f_4_k_cu_789ad82e_196974cuda3std3__45__cpo6cbeginE - _ZN40_INTERNAL_8956706f_4_k_cu_789ad82e_196974cute1_E)
_ZN40_INTERNAL_8956706f_4_k_cu_789ad82e_196974cute1_E:
	.zero		1
	.type		_ZN40_INTERNAL_8956706f_4_k_cu_789ad82e_196974cuda3std3__45__cpo6cbeginE,@object
	.size		_ZN40_INTERNAL_8956706f_4_k_cu_789ad82e_196974cuda3std3__45__cpo6cbeginE,(_ZN40_INTERNAL_8956706f_4_k_cu_789ad82e_196974cuda3std3__48in_placeE - _ZN40_INTERNAL_8956706f_4_k_cu_789ad82e_196974cuda3std3__45__cpo6cbeginE)
_ZN40_INTERNAL_8956706f_4_k_cu_789ad82e_196974cuda3std3__45__cpo6cbeginE:
	.zero		1
	.type		_ZN40_INTERNAL_8956706f_4_k_cu_789ad82e_196974cuda3std3__48in_placeE,@object
	.size		_ZN40_INTERNAL_8956706f_4_k_cu_789ad82e_196974cuda3std3__48in_placeE,(_ZN40_INTERNAL_8956706f_4_k_cu_789ad82e_196974cuda3std6ranges3__45__cpo9iter_moveE - _ZN40_INTERNAL_8956706f_4_k_cu_789ad82e_196974cuda3std3__48in_placeE)
_ZN40_INTERNAL_8956706f_4_k_cu_789ad82e_196974cuda3std3__48in_placeE:
	.zero		1
	.type		_ZN40_INTERNAL_8956706f_4_k_cu_789ad82e_196974cuda3std6ranges3__45__cpo9iter_moveE,@object
	.size		_ZN40_INTERNAL_8956706f_4_k_cu_789ad82e_196974cuda3std6ranges3__45__cpo9iter_moveE,(_ZN40_INTERNAL_8956706f_4_k_cu_789ad82e_196974cuda3std3__45__cpo5beginE - _ZN40_INTERNAL_8956706f_4_k_cu_789ad82e_196974cuda3std6ranges3__45__cpo9iter_moveE)
_ZN40_INTERNAL_8956706f_4_k_cu_789ad82e_196974cuda3std6ranges3__45__cpo9iter_moveE:
	.zero		1
	.type		_ZN40_INTERNAL_8956706f_4_k_cu_789ad82e_196974cuda3std3__45__cpo5beginE,@object
	.size		_ZN40_INTERNAL_8956706f_4_k_cu_789ad82e_196974cuda3std3__45__cpo5beginE,(_ZN40_INTERNAL_8956706f_4_k_cu_789ad82e_196974cuda3std3__442_GLOBAL__N__8956706f_4_k_cu_789ad82e_196976ignoreE - _ZN40_INTERNAL_8956706f_4_k_cu_789ad82e_196974cuda3std3__45__cpo5beginE)
_ZN40_INTERNAL_8956706f_4_k_cu_789ad82e_196974cuda3std3__45__cpo5beginE:
	.zero		1
	.type		_ZN40_INTERNAL_8956706f_4_k_cu_789ad82e_196974cuda3std3__442_GLOBAL__N__8956706f_4_k_cu_789ad82e_196976ignoreE,@object
	.size		_ZN40_INTERNAL_8956706f_4_k_cu_789ad82e_196974cuda3std3__442_GLOBAL__N__8956706f_4_k_cu_789ad82e_196976ignoreE,(_ZN40_INTERNAL_8956706f_4_k_cu_789ad82e_196974cute7productE - _ZN40_INTERNAL_8956706f_4_k_cu_789ad82e_196974cuda3std3__442_GLOBAL__N__8956706f_4_k_cu_789ad82e_196976ignoreE)
_ZN40_INTERNAL_8956706f_4_k_cu_789ad82e_196974cuda3std3__442_GLOBAL__N__8956706f_4_k_cu_789ad82e_196976ignoreE:
	.zero		1
	.type		_ZN40_INTERNAL_8956706f_4_k_cu_789ad82e_196974cute7productE,@object
	.size		_ZN40_INTERNAL_8956706f_4_k_cu_789ad82e_196974cute7productE,(_ZN40_INTERNAL_8956706f_4_k_cu_789ad82e_196974cuda3std3__45__cpo3endE - _ZN40_INTERNAL_8956706f_4_k_cu_789ad82e_196974cute7productE)
_ZN40_INTERNAL_8956706f_4_k_cu_789ad82e_196974cute7productE:
	.zero		1
	.type		_ZN40_INTERNAL_8956706f_4_k_cu_789ad82e_196974cuda3std3__45__cpo3endE,@object
	.size		_ZN40_INTERNAL_8956706f_4_k_cu_789ad82e_196974cuda3std3__45__cpo3endE,(_ZN40_INTERNAL_8956706f_4_k_cu_789ad82e_196974cuda3std3__419piecewise_constructE - _ZN40_INTERNAL_8956706f_4_k_cu_789ad82e_196974cuda3std3__45__cpo3endE)
_ZN40_INTERNAL_8956706f_4_k_cu_789ad82e_196974cuda3std3__45__cpo3endE:
	.zero		1
	.type		_ZN40_INTERNAL_8956706f_4_k_cu_789ad82e_196974cuda3std3__419piecewise_constructE,@object
	.size		_ZN40_INTERNAL_8956706f_4_k_cu_789ad82e_196974cuda3std3__419piecewise_constructE,(_ZN40_INTERNAL_8956706f_4_k_cu_789ad82e_196974cuda3std3__45__cpo4cendE - _ZN40_INTERNAL_8956706f_4_k_cu_789ad82e_196974cuda3std3__419piecewise_constructE)
_ZN40_INTERNAL_8956706f_4_k_cu_789ad82e_196974cuda3std3__419piecewise_constructE:
	.zero		1
	.type		_ZN40_INTERNAL_8956706f_4_k_cu_789ad82e_196974cuda3std3__45__cpo4cendE,@object
	.size		_ZN40_INTERNAL_8956706f_4_k_cu_789ad82e_196974cuda3std3__45__cpo4cendE,(_ZN40_INTERNAL_8956706f_4_k_cu_789ad82e_196974cuda3std6ranges3__45__cpo4swapE - _ZN40_INTERNAL_8956706f_4_k_cu_789ad82e_196974cuda3std3__45__cpo4cendE)
_ZN40_INTERNAL_8956706f_4_k_cu_789ad82e_196974cuda3std3__45__cpo4cendE:
	.zero		1
	.type		_ZN40_INTERNAL_8956706f_4_k_cu_789ad82e_196974cuda3std6ranges3__45__cpo4swapE,@object
	.size		_ZN40_INTERNAL_8956706f_4_k_cu_789ad82e_196974cuda3std6ranges3__45__cpo4swapE,(.L_10 - _ZN40_INTERNAL_8956706f_4_k_cu_789ad82e_196974cuda3std6ranges3__45__cpo4swapE)
_ZN40_INTERNAL_8956706f_4_k_cu_789ad82e_196974cuda3std6ranges3__45__cpo4swapE:
	.zero		1
.L_10:


//--------------------- .nv.constant0._ZN7cutlass13device_kernelINS_4gemm6kernel13GemmUniversalIN4cute5tupleIJiiiiEEENS1_10collective13CollectiveMmaINS1_35MainloopSm100TmaUmmaWarpSpecializedILi32ELi2ELi4ENS5_IJNS4_1CILi4EEESB_NSA_ILi1EEEEEEEENS5_IJNSA_ILi256EEENSA_ILi128EEENSA_ILi32EEEEEEaNS5_IJlSC_lEEEaSJ_NS4_8TiledMMAINS4_8MMA_AtomIJNS4_21SM100_MMA_S8_2x1SM_SSIaaiLi256ELi128ELNS4_4UMMA5MajorE0ELSO_0ELNSN_8SaturateE0EEEEEENS4_6LayoutINS5_IJSC_SC_SC_EEENS5_IJNSA_ILi0EEESU_SU_EEEEENS5_IJNS4_10UnderscoreESX_SX_EEEEENS4_28SM100_TMA_2SM_LOAD_MULTICASTENS4_14ComposedLayoutINS4_7SwizzleILi1ELi4ELi3EEENS4_18smem_ptr_flag_bitsILi8EEENSS_INS5_IJNSA_ILi8EEESH_EEENS5_IJSH_SC_EEEEEEEvNS4_8identityES10_S1A_vS1B_EENS_8epilogue10collective18CollectiveEpilogueINS1D_23Sm100TmaWarpSpecializedILi2ELi2ELi64ELb0ELb0EEEJNS5_IJSG_SG_SH_EEENS5_IJNSS_ISG_SC_EENSS_INSA_ILi64EEESC_EEEEEaSJ_aSJ_NS1D_6fusion15FusionCallbacksIS1H_NS1N_17LinearCombinationIaiaiLNS_15FloatRoundStyleE2EEES1I_S1M_JEEENS4_5SM1004TMEM4LOAD26SM100_TMEM_LOAD_32dp32b64xENS4_13SM90_TMA_LOADENS11_INS12_ILi2ELi4ELi3EEES15_NSS_INS5_IJS16_S1K_EEENS5_IJS1K_SC_EEEEEEENS4_39AutoVectorizingCopyWithAssumedAlignmentILi128EEENS4_14SM90_TMA_STOREES22_S24_S24_EEEvvEEEEvNT_6ParamsE --------------------------
	.section	.nv.constant0._ZN7cutlass13device_kernelINS_4gemm6kernel13GemmUniversalIN4cute5tupleIJiiiiEEENS1_10collective13CollectiveMmaINS1_35MainloopSm100TmaUmmaWarpSpecializedILi32ELi2ELi4ENS5_IJNS4_1CILi4EEESB_NSA_ILi1EEEEEEEENS5_IJNSA_ILi256EEENSA_ILi128EEENSA_ILi32EEEEEEaNS5_IJlSC_lEEEaSJ_NS4_8TiledMMAINS4_8MMA_AtomIJNS4_21SM100_MMA_S8_2x1SM_SSIaaiLi256ELi128ELNS4_4UMMA5MajorE0ELSO_0ELNSN_8SaturateE0EEEEEENS4_6LayoutINS5_IJSC_SC_SC_EEENS5_IJNSA_ILi0EEESU_SU_EEEEENS5_IJNS4_10UnderscoreESX_SX_EEEEENS4_28SM100_TMA_2SM_LOAD_MULTICASTENS4_14ComposedLayoutINS4_7SwizzleILi1ELi4ELi3EEENS4_18smem_ptr_flag_bitsILi8EEENSS_INS5_IJNSA_ILi8EEESH_EEENS5_IJSH_SC_EEEEEEEvNS4_8identityES10_S1A_vS1B_EENS_8epilogue10collective18CollectiveEpilogueINS1D_23Sm100TmaWarpSpecializedILi2ELi2ELi64ELb0ELb0EEEJNS5_IJSG_SG_SH_EEENS5_IJNSS_ISG_SC_EENSS_INSA_ILi64EEESC_EEEEEaSJ_aSJ_NS1D_6fusion15FusionCallbacksIS1H_NS1N_17LinearCombinationIaiaiLNS_15FloatRoundStyleE2EEES1I_S1M_JEEENS4_5SM1004TMEM4LOAD26SM100_TMEM_LOAD_32dp32b64xENS4_13SM90_TMA_LOADENS11_INS12_ILi2ELi4ELi3EEES15_NSS_INS5_IJS16_S1K_EEENS5_IJS1K_SC_EEEEEEENS4_39AutoVectorizingCopyWithAssumedAlignmentILi128EEENS4_14SM90_TMA_STOREES22_S24_S24_EEEvvEEEEvNT_6ParamsE,"a",@progbits
	.sectionflags	@""
	.align	4
.nv.constant0._ZN7cutlass13device_kernelINS_4gemm6kernel13GemmUniversalIN4cute5tupleIJiiiiEEENS1_10collective13CollectiveMmaINS1_35MainloopSm100TmaUmmaWarpSpecializedILi32ELi2ELi4ENS5_IJNS4_1CILi4EEESB_NSA_ILi1EEEEEEEENS5_IJNSA_ILi256EEENSA_ILi128EEENSA_ILi32EEEEEEaNS5_IJlSC_lEEEaSJ_NS4_8TiledMMAINS4_8MMA_AtomIJNS4_21SM100_MMA_S8_2x1SM_SSIaaiLi256ELi128ELNS4_4UMMA5MajorE0ELSO_0ELNSN_8SaturateE0EEEEEENS4_6LayoutINS5_IJSC_SC_SC_EEENS5_IJNSA_ILi0EEESU_SU_EEEEENS5_IJNS4_10UnderscoreESX_SX_EEEEENS4_28SM100_TMA_2SM_LOAD_MULTICASTENS4_14ComposedLayoutINS4_7SwizzleILi1ELi4ELi3EEENS4_18smem_ptr_flag_bitsILi8EEENSS_INS5_IJNSA_ILi8EEESH_EEENS5_IJSH_SC_EEEEEEEvNS4_8identityES10_S1A_vS1B_EENS_8epilogue10collective18CollectiveEpilogueINS1D_23Sm100TmaWarpSpecializedILi2ELi2ELi64ELb0ELb0EEEJNS5_IJSG_SG_SH_EEENS5_IJNSS_ISG_SC_EENSS_INSA_ILi64EEESC_EEEEEaSJ_aSJ_NS1D_6fusion15FusionCallbacksIS1H_NS1N_17LinearCombinationIaiaiLNS_15FloatRoundStyleE2EEES1I_S1M_JEEENS4_5SM1004TMEM4LOAD26SM100_TMEM_LOAD_32dp32b64xENS4_13SM90_TMA_LOADENS11_INS12_ILi2ELi4ELi3EEES15_NSS_INS5_IJS16_S1K_EEENS5_IJS1K_SC_EEEEEEENS4_39AutoVectorizingCopyWithAssumedAlignmentILi128EEENS4_14SM90_TMA_STOREES22_S24_S24_EEEvvEEEEvNT_6ParamsE:
	.zero		2944


//--------------------- SYMBOLS --------------------------

	.type		.nv.reservedSmem.offset0,@object
	.size		.nv.reservedSmem.offset0,0x4
	.type		.nv.reservedSmem.cap,@object
	.size		.nv.reservedSmem.cap,0x4
	.type		__assertfail,@function
